def matmul_kernel(
    a_ptr,
    b_ptr,
    c_ptr,
    M,
    N,
    K,
    stride_am,
    stride_ak,
    stride_bk,
    stride_bn,
    stride_cm,
    stride_cn,
    BLOCK_M: tl.constexpr,
    BLOCK_N: tl.constexpr,
    BLOCK_K: tl.constexpr,
    GROUP_M: tl.constexpr,
):
    pid = tl.program_id(axis=0)
    num_pid_m = tl.cdiv(M, BLOCK_M)
    num_pid_n = tl.cdiv(N, BLOCK_N)
    num_pid_in_group = GROUP_M * num_pid_n
    group_id = pid // num_pid_in_group
    first_pid_m = group_id * GROUP_M
    group_size_m = min(num_pid_m - first_pid_m, GROUP_M)
    pid_m = first_pid_m + ((pid % num_pid_in_group) % group_size_m)
    pid_n = (pid % num_pid_in_group) // group_size_m

    offs_am = (pid_m * BLOCK_M + tl.arange(0, BLOCK_M)) % M
    offs_bn = (pid_n * BLOCK_N + tl.arange(0, BLOCK_N)) % N
    offs_k = tl.arange(0, BLOCK_K)
    a_ptrs = a_ptr + offs_am[:, None] * stride_am + offs_k[None, :] * stride_ak
    b_ptrs = b_ptr + offs_k[:, None] * stride_bk + offs_bn[None, :] * stride_bn

    acc = tl.zeros((BLOCK_M, BLOCK_N), dtype=tl.float32)
    for kk in range(0, tl.cdiv(K, BLOCK_K)):
        a = tl.load(a_ptrs, mask=offs_k[None, :] < K - kk * BLOCK_K, other=0.0)
        b = tl.load(b_ptrs, mask=offs_k[:, None] < K - kk * BLOCK_K, other=0.0)
        acc = tl.dot(a, b, acc)
        a_ptrs += BLOCK_K * stride_ak
        b_ptrs += BLOCK_K * stride_bk

    c = acc.to(c_ptr.dtype.element_ty)
    offs_cm = pid_m * BLOCK_M + tl.arange(0, BLOCK_M)
    offs_cn = pid_n * BLOCK_N + tl.arange(0, BLOCK_N)
    c_ptrs = c_ptr + offs_cm[:, None] * stride_cm + offs_cn[None, :] * stride_cn
    mask = (offs_cm[:, None] < M) & (offs_cn[None, :] < N)
    tl.store(c_ptrs, c, mask=mask)

# config = {"BLOCK_K": 128, "BLOCK_M": 512, "BLOCK_N": 128, "GROUP_M": 8, "arch": "sm_100", "dtype": "fp8e5m2", "num_ctas": 2, "num_stages": 3, "num_warps": 4}
# arch = sm_100


// ===== COMPILED SASS (sm_100a) =====

	.target	sm_100a

	.elftype	@"ET_EXEC"


//--------------------- .note.nv.tkinfo           --------------------------
	.section	.note.nv.tkinfo,"",@"SHT_NOTE"
	.sectionflags	@"SHF_NOTE_NV_TKINFO"
	.tkinfo
        /*0018*/ 	.word	0x00000081
        /*0030*/ 	.string	""
        /*0030*/ 	.string	"ptxas-blackwell"
        /*0030*/ 	.string	"Cuda compilation tools, release 12.9, V12.9.86"
        /*0030*/ 	.string	"Build cuda_12.9.r12.9/compiler.36037853_0"
        /*0030*/ 	.string	"-v  -suppress-debug-info  -lineinfo  -arch sm_100a "



//--------------------- .note.nv.cuver            --------------------------
	.section	.note.nv.cuver,"",@"SHT_NOTE"
	.sectionflags	@"SHF_NOTE_NV_CUVER"
        /*0018*/ 	.short	0x0001
        /*001a*/ 	.short	0x0064
        /*001c*/ 	.short	0x0001
        /*001e*/ 	.short	0x0000
        /*0020*/ 	.short	0x0001
        /*0022*/ 	.short	0x0000


//--------------------- .nv.info                  --------------------------
	.section	.nv.info,"",@"SHT_CUDA_INFO"
	.align	4


	//----- nvinfo : EIATTR_REGCOUNT
	.align		4
        /*0000*/ 	.byte	0x04, 0x2f
        /*0002*/ 	.short	(.L_6 - .L_5)
	.align		4
.L_5:
        /*0004*/ 	.word	index@(matmul_kernel)
        /*0008*/ 	.word	0x00000060


	//----- nvinfo : EIATTR_FRAME_SIZE
	.align		4
.L_6:
        /*000c*/ 	.byte	0x04, 0x11
        /*000e*/ 	.short	(.L_8 - .L_7)
	.align		4
.L_7:
        /*0010*/ 	.word	index@($__internal_2_$__cuda_sm10x_tcgen05_guardrail_trap_unallocated_columns_being_dealloced)
        /*0014*/ 	.word	0x00001070


	//----- nvinfo : EIATTR_FRAME_SIZE
	.align		4
.L_8:
        /*0018*/ 	.byte	0x04, 0x11
        /*001a*/ 	.short	(.L_10 - .L_9)
	.align		4
.L_9:
        /*001c*/ 	.word	index@($__internal_1_$__cuda_sm10x_tcgen05_guardrail_trap_phase_invalid_during_alloc)
        /*0020*/ 	.word	0x00001070


	//----- nvinfo : EIATTR_FRAME_SIZE
	.align		4
.L_10:
        /*0024*/ 	.byte	0x04, 0x11
        /*0026*/ 	.short	(.L_12 - .L_11)
	.align		4
.L_11:
        /*0028*/ 	.word	index@($__internal_0_$__cuda_sm10x_tcgen05_guardrail_trap_col_being_dealloced_not_returned_by_alloc)
        /*002c*/ 	.word	0x00001070


	//----- nvinfo : EIATTR_FRAME_SIZE
	.align		4
.L_12:
        /*0030*/ 	.byte	0x04, 0x11
        /*0032*/ 	.short	(.L_14 - .L_13)
	.align		4
.L_13:
        /*0034*/ 	.word	index@(matmul_kernel)
        /*0038*/ 	.word	0x00001070


	//----- nvinfo : EIATTR_MIN_STACK_SIZE
	.align		4
.L_14:
        /*003c*/ 	.byte	0x04, 0x12
        /*003e*/ 	.short	(.L_16 - .L_15)
	.align		4
.L_15:
        /*0040*/ 	.word	index@(matmul_kernel)
        /*0044*/ 	.word	0x00001070
.L_16:


//--------------------- .nv.info.matmul_kernel    --------------------------
	.section	.nv.info.matmul_kernel,"",@"SHT_CUDA_INFO"
	.sectionflags	@""
	.align	4


	//----- nvinfo : EIATTR_CUDA_API_VERSION
	.align		4
        /*0000*/ 	.byte	0x04, 0x37
        /*0002*/ 	.short	(.L_18 - .L_17)
.L_17:
        /*0004*/ 	.word	0x00000081


	//----- nvinfo : EIATTR_KPARAM_INFO
	.align		4
.L_18:
        /*0008*/ 	.byte	0x04, 0x17
        /*000a*/ 	.short	(.L_20 - .L_19)
.L_19:
        /*000c*/ 	.word	0x00000000
        /*0010*/ 	.short	0x000d
        /*0012*/ 	.short	0x0048
        /*0014*/ 	.byte	0x00, 0xf4, 0x21, 0x00


	//----- nvinfo : EIATTR_KPARAM_INFO
	.align		4
.L_20:
        /*0018*/ 	.byte	0x04, 0x17
        /*001a*/ 	.short	(.L_22 - .L_21)
.L_21:
        /*001c*/ 	.word	0x00000000
        /*0020*/ 	.short	0x000c
        /*0022*/ 	.short	0x0040
        /*0024*/ 	.byte	0x00, 0xf4, 0x21, 0x00


	//----- nvinfo : EIATTR_KPARAM_INFO
	.align		4
.L_22:
        /*0028*/ 	.byte	0x04, 0x17
        /*002a*/ 	.short	(.L_24 - .L_23)
.L_23:
        /*002c*/ 	.word	0x00000000
        /*0030*/ 	.short	0x000b
        /*0032*/ 	.short	0x0038
        /*0034*/ 	.byte	0x00, 0xf0, 0x11, 0x00


	//----- nvinfo : EIATTR_KPARAM_INFO
	.align		4
.L_24:
        /*0038*/ 	.byte	0x04, 0x17
        /*003a*/ 	.short	(.L_26 - .L_25)
.L_25:
        /*003c*/ 	.word	0x00000000
        /*0040*/ 	.short	0x000a
        /*0042*/ 	.short	0x0034
        /*0044*/ 	.byte	0x00, 0xf0, 0x11, 0x00


	//----- nvinfo : EIATTR_KPARAM_INFO
	.align		4
.L_26:
        /*0048*/ 	.byte	0x04, 0x17
        /*004a*/ 	.short	(.L_28 - .L_27)
.L_27:
        /*004c*/ 	.word	0x00000000
        /*0050*/ 	.short	0x0009
        /*0052*/ 	.short	0x0030
        /*0054*/ 	.byte	0x00, 0xf0, 0x11, 0x00


	//----- nvinfo : EIATTR_KPARAM_INFO
	.align		4
.L_28:
        /*0058*/ 	.byte	0x04, 0x17
        /*005a*/ 	.short	(.L_30 - .L_29)
.L_29:
        /*005c*/ 	.word	0x00000000
        /*0060*/ 	.short	0x0008
        /*0062*/ 	.short	0x002c
        /*0064*/ 	.byte	0x00, 0xf0, 0x11, 0x00


	//----- nvinfo : EIATTR_KPARAM_INFO
	.align		4
.L_30:
        /*0068*/ 	.byte	0x04, 0x17
        /*006a*/ 	.short	(.L_32 - .L_31)
.L_31:
        /*006c*/ 	.word	0x00000000
        /*0070*/ 	.short	0x0007
        /*0072*/ 	.short	0x0028
        /*0074*/ 	.byte	0x00, 0xf0, 0x11, 0x00


	//----- nvinfo : EIATTR_KPARAM_INFO
	.align		4
.L_32:
        /*0078*/ 	.byte	0x04, 0x17
        /*007a*/ 	.short	(.L_34 - .L_33)
.L_33:
        /*007c*/ 	.word	0x00000000
        /*0080*/ 	.short	0x0006
        /*0082*/ 	.short	0x0024
        /*0084*/ 	.byte	0x00, 0xf0, 0x11, 0x00


	//----- nvinfo : EIATTR_KPARAM_INFO
	.align		4
.L_34:
        /*0088*/ 	.byte	0x04, 0x17
        /*008a*/ 	.short	(.L_36 - .L_35)
.L_35:
        /*008c*/ 	.word	0x00000000
        /*0090*/ 	.short	0x0005
        /*0092*/ 	.short	0x0020
        /*0094*/ 	.byte	0x00, 0xf0, 0x11, 0x00


	//----- nvinfo : EIATTR_KPARAM_INFO
	.align		4
.L_36:
        /*0098*/ 	.byte	0x04, 0x17
        /*009a*/ 	.short	(.L_38 - .L_37)
.L_37:
        /*009c*/ 	.word	0x00000000
        /*00a0*/ 	.short	0x0004
        /*00a2*/ 	.short	0x001c
        /*00a4*/ 	.byte	0x00, 0xf0, 0x11, 0x00


	//----- nvinfo : EIATTR_KPARAM_INFO
	.align		4
.L_38:
        /*00a8*/ 	.byte	0x04, 0x17
        /*00aa*/ 	.short	(.L_40 - .L_39)
.L_39:
        /*00ac*/ 	.word	0x00000000
        /*00b0*/ 	.short	0x0003
        /*00b2*/ 	.short	0x0018
        /*00b4*/ 	.byte	0x00, 0xf0, 0x11, 0x00


	//----- nvinfo : EIATTR_KPARAM_INFO
	.align		4
.L_40:
        /*00b8*/ 	.byte	0x04, 0x17
        /*00ba*/ 	.short	(.L_42 - .L_41)
.L_41:
        /*00bc*/ 	.word	0x00000000
        /*00c0*/ 	.short	0x0002
        /*00c2*/ 	.short	0x0010
        /*00c4*/ 	.byte	0x00, 0xf4, 0x21, 0x00


	//----- nvinfo : EIATTR_KPARAM_INFO
	.align		4
.L_42:
        /*00c8*/ 	.byte	0x04, 0x17
        /*00ca*/ 	.short	(.L_44 - .L_43)
.L_43:
        /*00cc*/ 	.word	0x00000000
        /*00d0*/ 	.short	0x0001
        /*00d2*/ 	.short	0x0008
        /*00d4*/ 	.byte	0x00, 0xf4, 0x21, 0x00


	//----- nvinfo : EIATTR_KPARAM_INFO
	.align		4
.L_44:
        /*00d8*/ 	.byte	0x04, 0x17
        /*00da*/ 	.short	(.L_46 - .L_45)
.L_45:
        /*00dc*/ 	.word	0x00000000
        /*00e0*/ 	.short	0x0000
        /*00e2*/ 	.short	0x0000
        /*00e4*/ 	.byte	0x00, 0xf4, 0x21, 0x00


	//----- nvinfo : EIATTR_EXPLICIT_CLUSTER
	.align		4
.L_46:
        /*00e8*/ 	.byte	0x01, 0x3e
	.zero		2


	//----- nvinfo : EIATTR_CTA_PER_CLUSTER
	.align		4
        /*00ec*/ 	.byte	0x04, 0x3d
        /*00ee*/ 	.short	(.L_48 - .L_47)
.L_47:
        /*00f0*/ 	.word	0x00000002
        /*00f4*/ 	.word	0x00000001
        /*00f8*/ 	.word	0x00000001


	//----- nvinfo : EIATTR_AT_ENTRY_FRAGMENTS
	.align		4
.L_48:
        /*00fc*/ 	.byte	0x04, 0x4f
        /*00fe*/ 	.short	(.L_50 - .L_49)


	//   ....[0]....
.L_49:
        /*0100*/ 	.word	0x00000004


	//   ....[1]....
        /*0104*/ 	.word	0x00000005


	//----- nvinfo : EIATTR_RESERVED_SMEM_USED
	.align		4
.L_50:
        /*0108*/ 	.byte	0x01, 0x41
	.zero		2


	//----- nvinfo : EIATTR_SPARSE_MMA_MASK
	.align		4
        /*010c*/ 	.byte	0x03, 0x50
        /*010e*/ 	.short	0x0000


	//----- nvinfo : EIATTR_TCGEN05_2CTA_USED
	.align		4
        /*0110*/ 	.byte	0x01, 0x52
	.zero		2


	//----- nvinfo : EIATTR_MAXREG_COUNT
	.align		4
        /*0114*/ 	.byte	0x03, 0x1b
        /*0116*/ 	.short	0x00ff


	//----- nvinfo : EIATTR_NUM_BARRIERS
	.align		4
        /*0118*/ 	.byte	0x02, 0x4c
        /*011a*/ 	.byte	0x01
	.zero		1


	//----- nvinfo : EIATTR_ANNOTATIONS
	.align		4
        /*011c*/ 	.byte	0x04, 0x55
        /*011e*/ 	.short	(.L_52 - .L_51)


	//   ....[0]....
.L_51:
        /*0120*/ 	.word	0x00000001
        /*0124*/ 	.byte	0x70, 0x0d, 0x00, 0x00, 0x01, 0x00, 0x00, 0x00, 0xb0, 0x0d, 0x00, 0x00, 0x01, 0x00, 0x00, 0x00
        /* <DEDUP_REMOVED lines=2267> */
        /*8ee4*/ 	.byte	0x90, 0x55, 0x03, 0x00, 0x01, 0x00, 0x00, 0x00, 0x20, 0x58, 0x03, 0x00


	//----- nvinfo : EIATTR_INT_WARP_WIDE_INSTR_OFFSETS
	.align		4
.L_52:
        /*8ef0*/ 	.byte	0x04, 0x31
        /*8ef2*/ 	.short	(.L_54 - .L_53)


	//   ....[0]....
.L_53:
        /*8ef4*/ 	.word	0x000019e0


	//   ....[1]....
        /*8ef8*/ 	.word	0x000019f0


	//   ....[2]....
        /*8efc*/ 	.word	0x0000c140


	//   ....[3]....
        /*8f00*/ 	.word	0x00035b90


	//   ....[4]....
        /*8f04*/ 	.word	0x00035be0


	//----- nvinfo : EIATTR_COOP_GROUP_MASK_REGIDS
	.align		4
.L_54:
        /*8f08*/ 	.byte	0x04, 0x29
        /*8f0a*/ 	.short	(.L_56 - .L_55)


	//   ....[0]....
.L_55:
        /*8f0c*/ 	.word	0xffffffff


	//   ....[1]....
        /*8f10*/ 	.word	0xffffffff


	//   ....[2]....
        /*8f14*/ 	.word	0xffffffff


	//   ....[3]....
        /*8f18*/ 	.word	0xffffffff


	//----- nvinfo : EIATTR_COOP_GROUP_INSTR_OFFSETS
	.align		4
.L_56:
        /*8f1c*/ 	.byte	0x04, 0x28
        /*8f1e*/ 	.short	(.L_58 - .L_57)


	//   ....[0]....
.L_57:
        /*8f20*/ 	.word	0x00000070


	//   ....[1]....
        /*8f24*/ 	.word	0x00000670


	//   ....[2]....
        /*8f28*/ 	.word	0x00035a20


	//   ....[3]....
        /*8f2c*/ 	.word	0x00035c90


	//----- nvinfo : EIATTR_VRC_CTA_INIT_COUNT
	.align		4
.L_58:
        /*8f30*/ 	.byte	0x02, 0x4a
        /*8f32*/ 	.byte	0x80
	.zero		1


	//----- nvinfo : EIATTR_MBARRIER_INSTR_OFFSETS
	.align		4
        /*8f34*/ 	.byte	0x04, 0x39
        /*8f36*/ 	.short	(.L_60 - .L_59)


	//   ....[0]....
.L_59:
        /*8f38*/ 	.word	0x000002f0
        /*8f3c*/ 	.word	0x00000009
        /*8f40*/ 	.word	0x00000000
        /*8f44*/ 	.short	0x010a
        /*8f46*/ 	.byte	0xff
	.zero		1


	//   ....[1]....
        /*8f48*/ 	.word	0x00000310
        /*8f4c*/ 	.word	0x00000009
        /*8f50*/ 	.word	0x00000000
        /*8f54*/ 	.short	0x010a
        /*8f56*/ 	.byte	0xff
	.zero		1


	//   ....[2]....
        /*8f58*/ 	.word	0x000004e0
        /*8f5c*/ 	.word	0x00000009
        /*8f60*/ 	.word	0x00000000
        /*8f64*/ 	.short	0x010a
        /*8f66*/ 	.byte	0xff
	.zero		1


	//   ....[3]....
        /*8f68*/ 	.word	0x00000500
        /*8f6c*/ 	.word	0x00000009
        /*8f70*/ 	.word	0x00000000
        /*8f74*/ 	.short	0x010a
        /*8f76*/ 	.byte	0xff
	.zero		1


	//   ....[4]....
        /*8f78*/ 	.word	0x000005f0
        /*8f7c*/ 	.word	0x00000005
        /*8f80*/ 	.word	0x00000000
        /*8f84*/ 	.short	0x0101
        /*8f86*/ 	.byte	0xff
	.zero		1


	//   ....[5]....
        /*8f88*/ 	.word	0x00002720
        /*8f8c*/ 	.word	0x000000ff
        /*8f90*/ 	.word	0x00000000
        /*8f94*/ 	.short	0x0100
        /*8f96*/ 	.byte	0x08
	.zero		1


	//   ....[6]....
        /*8f98*/ 	.word	0x0000c1a0
        /*8f9c*/ 	.word	0x000000ff
        /*8fa0*/ 	.word	0x00014008
        /*8fa4*/ 	.short	0x0100
        /*8fa6*/ 	.byte	0x06
	.zero		1


	//   ....[7]....
        /*8fa8*/ 	.word	0x0001e040
        /*8fac*/ 	.word	0x000000ff
        /*8fb0*/ 	.word	0x00000000
        /*8fb4*/ 	.short	0x010a
        /*8fb6*/ 	.byte	0x08
	.zero		1


	//   ....[8]....
        /*8fb8*/ 	.word	0x0002ac00
        /*8fbc*/ 	.word	0x000000ff
        /*8fc0*/ 	.word	0x00000000
        /*8fc4*/ 	.short	0x010a
        /*8fc6*/ 	.byte	0x08
	.zero		1


	//   ....[9]....
        /*8fc8*/ 	.word	0x0002ad80
        /*8fcc*/ 	.word	0x000000ff
        /*8fd0*/ 	.word	0x00014000
        /*8fd4*/ 	.short	0x0108
        /*8fd6*/ 	.byte	0x06
	.zero		1


	//   ....[10]....
        /*8fd8*/ 	.word	0x0002ae30
        /*8fdc*/ 	.word	0x000000ff
        /*8fe0*/ 	.word	0x00014008
        /*8fe4*/ 	.short	0x0108
        /*8fe6*/ 	.byte	0x06
	.zero		1


	//   ....[11]....
        /*8fe8*/ 	.word	0x00035cc0
        /*8fec*/ 	.word	0x00000009
        /*8ff0*/ 	.word	0x00000000
        /*8ff4*/ 	.short	0x010a
        /*8ff6*/ 	.byte	0xff
	.zero		1


	//   ....[12]....
        /*8ff8*/ 	.word	0x00035d20
        /*8ffc*/ 	.word	0x00000009
        /*9000*/ 	.word	0x00000000
        /*9004*/ 	.short	0x010a
        /*9006*/ 	.byte	0xff
	.zero		1


	//   ....[13]....
        /*9008*/ 	.word	0x00035d70
        /*900c*/ 	.word	0x000000ff
        /*9010*/ 	.word	0x00000000
        /*9014*/ 	.short	0x010a
        /*9016*/ 	.byte	0x08
	.zero		1


	//   ....[14]....
        /*9018*/ 	.word	0x00035da0
        /*901c*/ 	.word	0x000000ff
        /*9020*/ 	.word	0x00000000
        /*9024*/ 	.short	0x010a
        /*9026*/ 	.byte	0x08
	.zero		1


	//----- nvinfo : EIATTR_NUM_MBARRIERS
	.align		4
.L_60:
        /*9028*/ 	.byte	0x03, 0x38
        /*902a*/ 	.short	0x0002


	//----- nvinfo : EIATTR_EXIT_INSTR_OFFSETS
	.align		4
        /*902c*/ 	.byte	0x04, 0x1c
        /*902e*/ 	.short	(.L_62 - .L_61)


	//   ....[0]....
.L_61:
        /*9030*/ 	.word	0x00035ca0


	//----- nvinfo : EIATTR_REQNTID
	.align		4
.L_62:
        /*9034*/ 	.byte	0x04, 0x10
        /*9036*/ 	.short	(.L_64 - .L_63)
.L_63:
        /*9038*/ 	.word	0x00000080
        /*903c*/ 	.word	0x00000001
        /*9040*/ 	.word	0x00000001


	//----- nvinfo : EIATTR_CRS_STACK_SIZE
	.align		4
.L_64:
        /*9044*/ 	.byte	0x04, 0x1e
        /*9046*/ 	.short	(.L_66 - .L_65)
.L_65:
        /*9048*/ 	.word	0x00000000


	//----- nvinfo : EIATTR_CBANK_PARAM_SIZE
	.align		4
.L_66:
        /*904c*/ 	.byte	0x03, 0x19
        /*904e*/ 	.short	0x0050


	//----- nvinfo : EIATTR_PARAM_CBANK
	.align		4
        /*9050*/ 	.byte	0x04, 0x0a
        /*9052*/ 	.short	(.L_68 - .L_67)
	.align		4
.L_67:
        /*9054*/ 	.word	index@(.nv.constant0.matmul_kernel)
        /*9058*/ 	.short	0x0380
        /*905a*/ 	.short	0x0050


	//----- nvinfo : EIATTR_SW_WAR
	.align		4
.L_68:
        /*905c*/ 	.byte	0x04, 0x36
        /*905e*/ 	.short	(.L_70 - .L_69)
.L_69:
        /*9060*/ 	.word	0x00000008
.L_70:


//--------------------- .nv.compat                --------------------------
	.section	.nv.compat,"",@"SHT_CUDA_COMPAT_INFO"
	.align	4
        /*0000*/ 	.byte	0x02, 0x02, 0x02, 0x00, 0x02, 0x05, 0x05, 0x00, 0x02, 0x03, 0x00, 0x00, 0x02, 0x06, 0x01, 0x00


//--------------------- .nv.callgraph             --------------------------
	.section	.nv.callgraph,"",@"SHT_CUDA_CALLGRAPH"
	.align	4
	.sectionentsize	8
	.align		4
        /*0000*/ 	.word	0x00000000
	.align		4
        /*0004*/ 	.word	0xffffffff
	.align		4
        /*0008*/ 	.word	0x00000000
	.align		4
        /*000c*/ 	.word	0xfffffffe
	.align		4
        /*0010*/ 	.word	0x00000000
	.align		4
        /*0014*/ 	.word	0xfffffffd
	.align		4
        /*0018*/ 	.word	0x00000000
	.align		4
        /*001c*/ 	.word	0xfffffffc


//--------------------- .text.matmul_kernel       --------------------------
	.section	.text.matmul_kernel,"ax",@progbits
	.align	128
        .global         matmul_kernel
        .type           matmul_kernel,@function
        .size           matmul_kernel,(.L_x_28 - matmul_kernel)
        .other          matmul_kernel,@"STO_CUDA_ENTRY STV_DEFAULT"
matmul_kernel:
.text.matmul_kernel:
[----:B------:R-:W0:Y:S01]  /*0000*/  LDC R1, c[0x0][0x37c] ;  /* 0x0000df00ff017b82 */ /* 0x000e220000000800 */
[----:B------:R-:W1:Y:S01]  /*0010*/  S2R R0, SR_TID.X ;  /* 0x0000000000007919 */ /* 0x000e620000002100 */
[----:B0-----:R-:W-:Y:S01]  /*0020*/  VIADD R1, R1, 0xffffef90 ;  /* 0xffffef9001017836 */ /* 0x001fe20000000000 */
[----:B-1----:R-:W-:-:S13]  /*0030*/  ISETP.GE.U32.AND P0, PT, R0, 0x20, PT ;  /* 0x000000200000780c */ /* 0x002fda0003f06070 */
[----:B------:R-:W-:Y:S02]  /*0040*/  VOTEU.ANY UP0, P0 ;  /* 0x0000000000ff7886 */ /* 0x000fe40000000100 */
[----:B------:R-:W-:Y:S05]  /*0050*/  BRA.U UP0, `(.L_x_0) ;  /* 0x0000000500887547 */ /* 0x000fea000b800000 */
[----:B------:R-:W0:Y:S01]  /*0060*/  S2R R13, SR_CgaCtaId ;  /* 0x00000000000d7919 */ /* 0x000e220000008800 */
[----:B------:R-:W-:Y:S01]  /*0070*/  NOP ;  /* 0x0000000000007918 */ /* 0x000fe20000000000 */
[----:B------:R-:W-:-:S04]  /*0080*/  MOV R2, 0x40 ;  /* 0x0000004000027802 */ /* 0x000fc80000000f00 */
[----:B0-----:R-:W-:Y:S02]  /*0090*/  LEA R3, R13, R2, 0x18 ;  /* 0x000000020d037211 */ /* 0x001fe400078ec0ff */
[----:B------:R-:W-:-:S04]  /*00a0*/  MOV R2, 0x400 ;  /* 0x0000040000027802 */ /* 0x000fc80000000f00 */
[----:B------:R-:W0:Y:S01]  /*00b0*/  LDS.U8 R3, [R3] ;  /* 0x0000000003037984 */ /* 0x000e220000000000 */
[----:B------:R-:W-:Y:S02]  /*00c0*/  LEA R4, R13, R2, 0x18 ;  /* 0x000000020d047211 */ /* 0x000fe400078ec0ff */
[----:B0-----:R-:W-:-:S13]  /*00d0*/  ISETP.NE.AND P0, PT, R3, RZ, PT ;  /* 0x000000ff0300720c */ /* 0x001fda0003f05270 */
[----:B------:R-:W-:Y:S05]  /*00e0*/  @P0 BRA `(.L_x_1) ;  /* 0x00000004004c0947 */ /* 0x000fea0003800000 */
[C---:B------:R-:W-:Y:S02]  /*00f0*/  LOP3.LUT R2, R13.reuse, 0x1, RZ, 0xc0, !PT ;  /* 0x000000010d027812 */ /* 0x040fe400078ec0ff */
[----:B------:R-:W-:Y:S02]  /*0100*/  LOP3.LUT R5, R13, 0x1, RZ, 0x3c, !PT ;  /* 0x000000010d057812 */ /* 0x000fe400078e3cff */
[----:B------:R-:W-:-:S13]  /*0110*/  ISETP.NE.U32.AND P0, PT, R2, 0x1, PT ;  /* 0x000000010200780c */ /* 0x000fda0003f05070 */
[----:B------:R-:W-:Y:S05]  /*0120*/  @!P0 BRA `(.L_x_2) ;  /* 0x0000000000c08947 */ /* 0x000fea0003800000 */
[----:B------:R-:W-:Y:S01]  /*0130*/  ELECT P1, URZ, PT ;  /* 0x0000000000ff782f */ /* 0x000fe20003820000 */
[----:B------:R-:W-:-:S12]  /*0140*/  BSSY B0, `(.L_x_2) ;  /* 0x000002e000007945 */ /* 0x000fd80003800000 */
[----:B------:R-:W-:Y:S05]  /*0150*/  @!P1 BRA `(.L_x_3) ;  /* 0x0000000000b09947 */ /* 0x000fea0003800000 */
[----:B------:R-:W-:-:S05]  /*0160*/  UMOV UR4, 0x8 ;  /* 0x0000000800047882 */ /* 0x000fca0000000000 */
[----:B------:R-:W-:Y:S04]  /*0170*/  DEPBAR.LE SB0, 0x36 ;  /* 0x00008d800000791a */ /* 0x000fe80000000000 */
[----:B------:R-:W0:Y:S02]  /*0180*/  UTCATOMSWS.2CTA.FIND_AND_SET.ALIGN UP1, UR4, UR4 ;  /* 0x00000004000475e3 */ /* 0x000e240008220800 */
[----:B0-----:R-:W-:Y:S01]  /*0190*/  PLOP3.LUT P1, PT, PT, PT, UP1, 0x80, 0x8 ;  /* 0x000000000008781c */ /* 0x001fe20003f2f018 */
[----:B------:R-:W-:-:S03]  /*01a0*/  IMAD.U32 R6, RZ, RZ, UR4 ;  /* 0x00000004ff067e24 */ /* 0x000fc6000f8e00ff */
[----:B------:R-:W-:-:S04]  /*01b0*/  SEL R2, RZ, 0xffffffff, !P1 ;  /* 0xffffffffff027807 */ /* 0x000fc80004800000 */
[----:B------:R-:W-:-:S13]  /*01c0*/  ISETP.NE.AND P1, PT, R2, RZ, PT ;  /* 0x000000ff0200720c */ /* 0x000fda0003f25270 */
[----:B------:R-:W-:Y:S05]  /*01d0*/  @P1 BRA `(.L_x_4) ;  /* 0x0000000000241947 */ /* 0x000fea0003800000 */
.L_x_5:
[----:B------:R-:W-:Y:S05]  /*01e0*/  NANOSLEEP 0x64 ;  /* 0x000000640000795d */ /* 0x000fea0003800000 */
[----:B------:R-:W-:-:S05]  /*01f0*/  UMOV UR4, 0x8 ;  /* 0x0000000800047882 */ /* 0x000fca0000000000 */
[----:B------:R-:W-:Y:S04]  /*0200*/  DEPBAR.LE SB0, 0x36 ;  /* 0x00008d800000791a */ /* 0x000fe80000000000 */
[----:B------:R-:W0:Y:S02]  /*0210*/  UTCATOMSWS.2CTA.FIND_AND_SET.ALIGN UP1, UR4, UR4 ;  /* 0x00000004000475e3 */ /* 0x000e240008220800 */
[----:B0-----:R-:W-:Y:S01]  /*0220*/  PLOP3.LUT P1, PT, PT, PT, UP1, 0x80, 0x8 ;  /* 0x000000000008781c */ /* 0x001fe20003f2f018 */
[----:B------:R-:W-:-:S03]  /*0230*/  IMAD.U32 R6, RZ, RZ, UR4 ;  /* 0x00000004ff067e24 */ /* 0x000fc6000f8e00ff */
[----:B------:R-:W-:-:S04]  /*0240*/  SEL R2, RZ, 0xffffffff, !P1 ;  /* 0xffffffffff027807 */ /* 0x000fc80004800000 */
[----:B------:R-:W-:-:S13]  /*0250*/  ISETP.NE.AND P1, PT, R2, RZ, PT ;  /* 0x000000ff0200720c */ /* 0x000fda0003f25270 */
[----:B------:R-:W-:Y:S05]  /*0260*/  @!P1 BRA `(.L_x_5) ;  /* 0xfffffffc00dc9947 */ /* 0x000fea000383ffff */
.L_x_4:
[----:B------:R-:W-:Y:S01]  /*0270*/  MOV R2, 0x60 ;  /* 0x0000006000027802 */ /* 0x000fe20000000f00 */
[----:B------:R-:W-:Y:S01]  /*0280*/  IMAD.MOV.U32 R12, RZ, RZ, 0x4 ;  /* 0x00000004ff0c7424 */ /* 0x000fe200078e00ff */
[----:B------:R-:W-:Y:S01]  /*0290*/  MOV R3, 0x58 ;  /* 0x0000005800037802 */ /* 0x000fe20000000f00 */
[----:B------:R-:W-:Y:S01]  /*02a0*/  IMAD.MOV.U32 R11, RZ, RZ, 0xff ;  /* 0x000000ffff0b7424 */ /* 0x000fe200078e00ff */
[C---:B------:R-:W-:Y:S02]  /*02b0*/  LEA R7, R13.reuse, R2, 0x18 ;  /* 0x000000020d077211 */ /* 0x040fe400078ec0ff */
[----:B------:R-:W-:-:S03]  /*02c0*/  LEA R9, R13, R3, 0x18 ;  /* 0x000000030d097211 */ /* 0x000fc600078ec0ff */
[----:B------:R-:W0:Y:S02]  /*02d0*/  LDS R2, [R7] ;  /* 0x0000000007027984 */ /* 0x000e240000000800 */
[----:B0-----:R-:W-:-:S04]  /*02e0*/  IMAD.U32 R2, R2, -0x80000000, RZ ;  /* 0x8000000002027824 */ /* 0x001fc800078e00ff */
[----:B------:R-:W0:Y:S02]  /*02f0*/  SYNCS.PHASECHK.TRANS64.TRYWAIT P1, [R9+URZ], R2 ;  /* 0x00000002090075a7 */ /* 0x000e2400080211ff */
[----:B0-----:R-:W-:Y:S05]  /*0300*/  @P1 BRA `(.L_x_6) ;  /* 0x0000000000081947 */ /* 0x001fea0003800000 */
[----:B------:R-:W0:Y:S02]  /*0310*/  SYNCS.PHASECHK.TRANS64.TRYWAIT P1, [R9+URZ], R2 ;  /* 0x00000002090075a7 */ /* 0x000e2400080211ff */
[----:B0-----:R-:W-:Y:S05]  /*0320*/  @!P1 BRA `(.L_x_7) ;  /* 0x0000035800609947 */ /* 0x001fea0003800000 */
.L_x_6:
[C---:B0-----:R-:W-:Y:S01]  /*0330*/  PRMT R9, R5.reuse, 0x654, R9 ;  /* 0x0000065405097816 */ /* 0x041fe20000000009 */
[C---:B------:R-:W-:Y:S01]  /*0340*/  IMAD.SHL.U32 R3, R6.reuse, 0x20, RZ ;  /* 0x0000002006037824 */ /* 0x040fe200078e00ff */
[----:B------:R-:W-:Y:S01]  /*0350*/  PRMT R8, R5, 0x654, R4 ;  /* 0x0000065405087816 */ /* 0x000fe20000000004 */
[----:B------:R-:W-:Y:S01]  /*0360*/  IMAD.MOV.U32 R14, RZ, RZ, 0x1 ;  /* 0x00000001ff0e7424 */ /* 0x000fe200078e00ff */
[----:B------:R0:W-:Y:S01]  /*0370*/  SYNCS.ARRIVE.TRANS64.RED RZ, [R9+URZ], R12 ;  /* 0x0000000c09ff79a7 */ /* 0x0001e200080004ff */
[----:B------:R-:W-:Y:S01]  /*0380*/  VIADD R10, R6, 0x10 ;  /* 0x00000010060a7836 */ /* 0x000fe20000000000 */
[----:B------:R0:W-:Y:S01]  /*0390*/  STS [R4], R3 ;  /* 0x0000000304007388 */ /* 0x0001e20000000800 */
[----:B------:R-:W-:-:S03]  /*03a0*/  SHF.L.U32 R2, R11, R6, RZ ;  /* 0x000000060b027219 */ /* 0x000fc600000006ff */
[----:B------:R-:W-:Y:S01]  /*03b0*/  SHF.L.U32 R11, R14, R10, RZ ;  /* 0x0000000a0e0b7219 */ /* 0x000fe200000006ff */
[----:B------:R0:W-:Y:S01]  /*03c0*/  STAS [R8.64], R6 ;  /* 0x0000000608007dbd */ /* 0x0001e2000c0008ff */
[----:B------:R-:W-:Y:S02]  /*03d0*/  MOV R10, 0x50 ;  /* 0x00000050000a7802 */ /* 0x000fe40000000f00 */
[----:B------:R-:W-:Y:S02]  /*03e0*/  LOP3.LUT R2, R11, R2, RZ, 0xfc, !PT ;  /* 0x000000020b027212 */ /* 0x000fe400078efcff */
[----:B------:R-:W-:-:S05]  /*03f0*/  LEA R11, R13, R10, 0x18 ;  /* 0x0000000a0d0b7211 */ /* 0x000fca00078ec0ff */
[----:B------:R0:W-:Y:S04]  /*0400*/  ATOMS.OR RZ, [R11], R2 ;  /* 0x000000020bff738c */ /* 0x0001e80003000000 */
[----:B------:R0:W-:Y:S02]  /*0410*/  ATOMS.XOR RZ, [R7], R14 ;  /* 0x0000000e07ff738c */ /* 0x0001e40003800000 */
.L_x_3:
[----:B------:R-:W-:Y:S05]  /*0420*/  BSYNC B0 ;  /* 0x0000000000007941 */ /* 0x000fea0003800000 */
.L_x_2:
[----:B------:R-:W-:Y:S05]  /*0430*/  @P0 BRA `(.L_x_8) ;  /* 0x0000000000880947 */ /* 0x000fea0003800000 */
[----:B------:R-:W-:Y:S05]  /*0440*/  WARPSYNC.ALL ;  /* 0x0000000000007948 */ /* 0x000fea0003800000 */
[----:B------:R-:W-:Y:S01]  /*0450*/  NOP ;  /* 0x0000000000007918 */ /* 0x000fe20000000000 */
[----:B------:R-:W-:-:S13]  /*0460*/  ELECT P0, URZ, PT ;  /* 0x0000000000ff782f */ /* 0x000fda0003800000 */
[----:B------:R-:W-:Y:S05]  /*0470*/  @!P0 BRA `(.L_x_8) ;  /* 0x0000000000788947 */ /* 0x000fea0003800000 */
[----:B0-----:R-:W-:Y:S02]  /*0480*/  MOV R2, 0x60 ;  /* 0x0000006000027802 */ /* 0x001fe40000000f00 */
[----:B------:R-:W-:Y:S02]  /*0490*/  MOV R6, 0x58 ;  /* 0x0000005800067802 */ /* 0x000fe40000000f00 */
        /* <DEDUP_REMOVED lines=8> */
.L_x_9:
[----:B------:R-:W1:Y:S01]  /*0520*/  LDS R2, [R4] ;  /* 0x0000000004027984 */ /* 0x000e620000000800 */
[----:B------:R-:W-:Y:S01]  /*0530*/  IMAD.MOV.U32 R7, RZ, RZ, 0xff ;  /* 0x000000ffff077424 */ /* 0x000fe200078e00ff */
[----:B------:R-:W-:Y:S01]  /*0540*/  PRMT R5, R5, 0x654, R9 ;  /* 0x0000065405057816 */ /* 0x000fe20000000009 */
[----:B------:R-:W-:Y:S02]  /*0550*/  IMAD.MOV.U32 R11, RZ, RZ, 0x1 ;  /* 0x00000001ff0b7424 */ /* 0x000fe400078e00ff */
[C---:B01----:R-:W-:Y:S02]  /*0560*/  IMAD.SHL.U32 R3, R2.reuse, 0x20, RZ ;  /* 0x0000002002037824 */ /* 0x043fe400078e00ff */
[----:B------:R-:W-:Y:S01]  /*0570*/  VIADD R6, R2, 0x10 ;  /* 0x0000001002067836 */ /* 0x000fe20000000000 */
[----:B------:R-:W-:Y:S02]  /*0580*/  SHF.L.U32 R2, R7, R2, RZ ;  /* 0x0000000207027219 */ /* 0x000fe400000006ff */
[----:B------:R1:W-:Y:S02]  /*0590*/  STS [R4], R3 ;  /* 0x0000000304007388 */ /* 0x0003e40000000800 */
[----:B------:R-:W-:-:S02]  /*05a0*/  SHF.L.U32 R7, R11, R6, RZ ;  /* 0x000000060b077219 */ /* 0x000fc400000006ff */
[----:B------:R-:W-:Y:S02]  /*05b0*/  MOV R6, 0x50 ;  /* 0x0000005000067802 */ /* 0x000fe40000000f00 */
[----:B------:R-:W-:Y:S02]  /*05c0*/  LOP3.LUT R2, R7, R2, RZ, 0xfc, !PT ;  /* 0x0000000207027212 */ /* 0x000fe400078efcff */
[----:B------:R-:W-:-:S05]  /*05d0*/  LEA R13, R13, R6, 0x18 ;  /* 0x000000060d0d7211 */ /* 0x000fca00078ec0ff */
[----:B------:R1:W-:Y:S01]  /*05e0*/  ATOMS.OR RZ, [R13], R2 ;  /* 0x000000020dff738c */ /* 0x0003e20003000000 */
[----:B------:R1:W-:Y:S03]  /*05f0*/  SYNCS.ARRIVE.TRANS64.RED.A1T0 RZ, [R5+URZ], RZ ;  /* 0x000000ff05ff79a7 */ /* 0x0003e600081004ff */
[----:B------:R1:W-:Y:S01]  /*0600*/  ATOMS.XOR RZ, [R8], R11 ;  /* 0x0000000b08ff738c */ /* 0x0003e20003800000 */
[----:B------:R-:W-:Y:S05]  /*0610*/  BRA `(.L_x_8) ;  /* 0x0000000000107947 */ /* 0x000fea0003800000 */
.L_x_1:
[----:B------:R-:W-:Y:S01]  /*0620*/  IMAD.MOV.U32 R3, RZ, RZ, -0x1 ;  /* 0xffffffffff037424 */ /* 0x000fe200078e00ff */
[----:B------:R-:W-:-:S04]  /*0630*/  MOV R2, 0x660 ;  /* 0x0000066000027802 */ /* 0x000fc80000000f00 */
[----:B------:R0:W-:Y:S03]  /*0640*/  STS [R4], R3 ;  /* 0x0000000304007388 */ /* 0x0001e60000000800 */
[----:B0-----:R-:W-:Y:S05]  /*0650*/  CALL.REL.NOINC `($__internal_1_$__cuda_sm10x_tcgen05_guardrail_trap_phase_invalid_during_alloc) ;  /* 0x0000035400e87944 */ /* 0x001fea0003c00000 */
.L_x_8:
[----:B------:R-:W-:Y:S05]  /*0660*/  WARPSYNC.ALL ;  /* 0x0000000000007948 */ /* 0x000fea0003800000 */
[----:B------:R-:W-:Y:S01]  /*0670*/  NOP ;  /* 0x0000000000007918 */ /* 0x000fe20000000000 */
.L_x_0:
[----:B01----:R-:W0:Y:S08]  /*0680*/  LDC.64 R12, c[0x0][0x398] ;  /* 0x0000e600ff0c7b82 */ /* 0x003e300000000a00 */
[----:B------:R-:W1:Y:S02]  /*0690*/  S2UR UR5, SR_CgaSize ;  /* 0x00000000000579c3 */ /* 0x000e640000008a00 */
[----:B-1----:R-:W-:-:S12]  /*06a0*/  UIMAD UR5, UR5, -0xa0, URZ ;  /* 0xffffff60050578a4 */ /* 0x002fd8000f8e02ff */
[----:B------:R-:W1:Y:S01]  /*06b0*/  LDCU UR5, c[0x0][UR5+0x2b0] ;  /* 0x00005600050577ac */ /* 0x000e620008000800 */
[----:B------:R-:W2:Y:S01]  /*06c0*/  S2R R20, SR_CgaCtaId ;  /* 0x0000000000147919 */ /* 0x000ea20000008800 */
[----:B------:R-:W3:Y:S01]  /*06d0*/  LDCU.128 UR20, c[0x0][0x380] ;  /* 0x00007000ff1477ac */ /* 0x000ee20008000c00 */
[----:B------:R-:W4:Y:S01]  /*06e0*/  S2UR UR4, SR_CTAID.X ;  /* 0x00000000000479c3 */ /* 0x000f220000002500 */
[----:B0-----:R-:W-:-:S05]  /*06f0*/  VIADD R2, R13, 0x7f ;  /* 0x0000007f0d027836 */ /* 0x001fca0000000000 */
[----:B------:R-:W-:Y:S02]  /*0700*/  SHF.R.S32.HI R3, RZ, 0x1f, R2 ;  /* 0x0000001fff037819 */ /* 0x000fe40000011402 */
[----:B----4-:R-:W-:Y:S01]  /*0710*/  I2FP.F32.U32 R6, UR4 ;  /* 0x0000000400067c45 */ /* 0x010fe20008201000 */
[----:B------:R-:W0:Y:S01]  /*0720*/  S2UR UR4, SR_CgaCtaId ;  /* 0x00000000000479c3 */ /* 0x000e220000008800 */
[----:B------:R-:W-:Y:S02]  /*0730*/  LEA.HI R3, R3, R2, RZ, 0x7 ;  /* 0x0000000203037211 */ /* 0x000fe400078f38ff */
[----:B--2---:R-:W-:Y:S01]  /*0740*/  LOP3.LUT R18, R20, 0x1, RZ, 0xc0, !PT ;  /* 0x0000000114127812 */ /* 0x004fe200078ec0ff */
[----:B-1----:R-:W-:Y:S01]  /*0750*/  FMUL R6, R6, UR5 ;  /* 0x0000000506067c20 */ /* 0x002fe20008400000 */
[----:B------:R-:W-:Y:S01]  /*0760*/  SHF.R.S32.HI R3, RZ, 0x7, R3 ;  /* 0x00000007ff037819 */ /* 0x000fe20000011403 */
[----:B------:R-:W1:Y:S02]  /*0770*/  LDCU UR5, c[0x0][0x3a4] ;  /* 0x00007480ff0577ac */ /* 0x000e640008000800 */
[----:B------:R-:W2:Y:S02]  /*0780*/  F2I.U32.TRUNC.NTZ R7, R6 ;  /* 0x0000000600077305 */ /* 0x000ea4000020f000 */
[----:B------:R-:W-:-:S05]  /*0790*/  IMAD.SHL.U32 R4, R3, 0x8, RZ ;  /* 0x0000000803047824 */ /* 0x000fca00078e00ff */
[----:B------:R-:W-:-:S04]  /*07a0*/  IABS R9, R4 ;  /* 0x0000000400097213 */ /* 0x000fc80000000000 */
[----:B------:R-:W4:Y:S01]  /*07b0*/  I2F.RP R5, R9 ;  /* 0x0000000900057306 */ /* 0x000f220000209400 */
[----:B--2---:R-:W-:-:S07]  /*07c0*/  IABS R10, R7 ;  /* 0x00000007000a7213 */ /* 0x004fce0000000000 */
[----:B----4-:R-:W2:Y:S02]  /*07d0*/  MUFU.RCP R5, R5 ;  /* 0x0000000500057308 */ /* 0x010ea40000001000 */
[----:B--2---:R-:W-:Y:S01]  /*07e0*/  VIADD R2, R5, 0xffffffe ;  /* 0x0ffffffe05027836 */ /* 0x004fe20000000000 */
[----:B------:R-:W-:-:S05]  /*07f0*/  IABS R5, R4 ;  /* 0x0000000400057213 */ /* 0x000fca0000000000 */
[----:B------:R2:W4:Y:S02]  /*0800*/  F2I.FTZ.U32.TRUNC.NTZ R3, R2 ;  /* 0x0000000200037305 */ /* 0x000524000021f000 */
[----:B--2---:R-:W-:Y:S02]  /*0810*/  IMAD.MOV.U32 R2, RZ, RZ, RZ ;  /* 0x000000ffff027224 */ /* 0x004fe400078e00ff */
[----:B----4-:R-:W-:-:S04]  /*0820*/  IMAD.MOV R8, RZ, RZ, -R3 ;  /* 0x000000ffff087224 */ /* 0x010fc800078e0a03 */
[----:B------:R-:W-:Y:S02]  /*0830*/  IMAD R11, R8, R9, RZ ;  /* 0x00000009080b7224 */ /* 0x000fe400078e02ff */
[----:B------:R-:W-:Y:S01]  /*0840*/  IMAD.MOV.U32 R8, RZ, RZ, R10 ;  /* 0x000000ffff087224 */ /* 0x000fe200078e000a */
[----:B------:R-:W-:Y:S01]  /*0850*/  IABS R10, R13 ;  /* 0x0000000d000a7213 */ /* 0x000fe20000000000 */
[----:B------:R-:W-:-:S04]  /*0860*/  IMAD.HI.U32 R3, R3, R11, R2 ;  /* 0x0000000b03037227 */ /* 0x000fc800078e0002 */
[----:B------:R-:W-:Y:S02]  /*0870*/  IMAD.MOV R2, RZ, RZ, -R5 ;  /* 0x000000ffff027224 */ /* 0x000fe400078e0a05 */
[----:B------:R-:W-:-:S04]  /*0880*/  IMAD.HI.U32 R3, R3, R8, RZ ;  /* 0x0000000803037227 */ /* 0x000fc800078e00ff */
[----:B------:R-:W-:Y:S01]  /*0890*/  IMAD R2, R3, R2, R8 ;  /* 0x0000000203027224 */ /* 0x000fe200078e0208 */
[----:B------:R-:W-:Y:S04]  /*08a0*/  BAR.SYNC.DEFER_BLOCKING 0x0 ;  /* 0x0000000000007b1d */ /* 0x000fe80000010000 */
[----:B------:R-:W-:-:S13]  /*08b0*/  ISETP.GT.U32.AND P1, PT, R9, R2, PT ;  /* 0x000000020900720c */ /* 0x000fda0003f24070 */
[----:B------:R-:W-:Y:S02]  /*08c0*/  @!P1 IMAD.IADD R2, R2, 0x1, -R9 ;  /* 0x0000000102029824 */ /* 0x000fe400078e0a09 */
[----:B------:R-:W-:Y:S01]  /*08d0*/  @!P1 VIADD R3, R3, 0x1 ;  /* 0x0000000103039836 */ /* 0x000fe20000000000 */
[----:B------:R-:W-:Y:S02]  /*08e0*/  ISETP.NE.AND P1, PT, R4, RZ, PT ;  /* 0x000000ff0400720c */ /* 0x000fe40003f25270 */
[----:B------:R-:W-:Y:S02]  /*08f0*/  ISETP.GE.U32.AND P0, PT, R2, R9, PT ;  /* 0x000000090200720c */ /* 0x000fe40003f06070 */
[----:B------:R-:W-:-:S04]  /*0900*/  LOP3.LUT R2, R7, R4, RZ, 0x3c, !PT ;  /* 0x0000000407027212 */ /* 0x000fc800078e3cff */
[----:B------:R-:W-:Y:S01]  /*0910*/  ISETP.GE.AND P2, PT, R2, RZ, PT ;  /* 0x000000ff0200720c */ /* 0x000fe20003f46270 */
[----:B------:R-:W-:-:S06]  /*0920*/  VIADD R2, R12, 0x1ff ;  /* 0x000001ff0c027836 */ /* 0x000fcc0000000000 */
[----:B------:R-:W-:-:S04]  /*0930*/  @P0 VIADD R3, R3, 0x1 ;  /* 0x0000000103030836 */ /* 0x000fc80000000000 */
[----:B------:R-:W-:Y:S01]  /*0940*/  IMAD.MOV.U32 R5, RZ, RZ, R3 ;  /* 0x000000ffff057224 */ /* 0x000fe200078e0003 */
[----:B------:R-:W-:-:S03]  /*0950*/  SHF.R.S32.HI R3, RZ, 0x1f, R2 ;  /* 0x0000001fff037819 */ /* 0x000fc60000011402 */
[----:B------:R-:W-:Y:S01]  /*0960*/  @!P2 IMAD.MOV R5, RZ, RZ, -R5 ;  /* 0x000000ffff05a224 */ /* 0x000fe200078e0a05 */
[----:B------:R-:W-:Y:S02]  /*0970*/  @!P1 LOP3.LUT R5, RZ, R4, RZ, 0x33, !PT ;  /* 0x00000004ff059212 */ /* 0x000fe400078e33ff */
[----:B------:R-:W-:-:S03]  /*0980*/  LEA.HI R3, R3, R2, RZ, 0x9 ;  /* 0x0000000203037211 */ /* 0x000fc600078f48ff */
[----:B------:R-:W-:Y:S02]  /*0990*/  IMAD.SHL.U32 R14, R5, 0x8, RZ ;  /* 0x00000008050e7824 */ /* 0x000fe400078e00ff */
[----:B------:R-:W-:-:S03]  /*09a0*/  IMAD.MOV R5, RZ, RZ, -R5 ;  /* 0x000000ffff057224 */ /* 0x000fc600078e0a05 */
[----:B------:R-:W-:Y:S01]  /*09b0*/  LEA.HI.SX32 R3, R3, -R14, 0x17 ;  /* 0x8000000e03037211 */ /* 0x000fe200078fbaff */
[----:B------:R-:W-:-:S03]  /*09c0*/  IMAD R15, R4, R5, R7 ;  /* 0x00000005040f7224 */ /* 0x000fc600078e0207 */
[----:B------:R-:W-:Y:S02]  /*09d0*/  VIMNMX R16, PT, PT, R3, 0x8, PT ;  /* 0x0000000803107848 */ /* 0x000fe40003fe0100 */
[----:B------:R-:W-:Y:S02]  /*09e0*/  IABS R4, R15 ;  /* 0x0000000f00047213 */ /* 0x000fe40000000000 */
[-C--:B------:R-:W-:Y:S02]  /*09f0*/  IABS R9, R16.reuse ;  /* 0x0000001000097213 */ /* 0x080fe40000000000 */
[----:B------:R-:W-:Y:S02]  /*0a00*/  IABS R7, R16 ;  /* 0x0000001000077213 */ /* 0x000fe40000000000 */
[----:B------:R-:W2:Y:S08]  /*0a10*/  I2F.RP R6, R9 ;  /* 0x0000000900067306 */ /* 0x000eb00000209400 */
[----:B--2---:R-:W2:Y:S02]  /*0a20*/  MUFU.RCP R6, R6 ;  /* 0x0000000600067308 */ /* 0x004ea40000001000 */
[----:B--2---:R-:W-:-:S06]  /*0a30*/  VIADD R2, R6, 0xffffffe ;  /* 0x0ffffffe06027836 */ /* 0x004fcc0000000000 */
[----:B------:R2:W4:Y:S02]  /*0a40*/  F2I.FTZ.U32.TRUNC.NTZ R3, R2 ;  /* 0x0000000200037305 */ /* 0x000524000021f000 */
[----:B--2---:R-:W-:Y:S02]  /*0a50*/  IMAD.MOV.U32 R2, RZ, RZ, RZ ;  /* 0x000000ffff027224 */ /* 0x004fe400078e00ff */
[----:B----4-:R-:W-:-:S04]  /*0a60*/  IMAD.MOV R8, RZ, RZ, -R3 ;  /* 0x000000ffff087224 */ /* 0x010fc800078e0a03 */
[----:B------:R-:W-:Y:S02]  /*0a70*/  IMAD R5, R8, R9, RZ ;  /* 0x0000000908057224 */ /* 0x000fe400078e02ff */
[----:B------:R-:W-:Y:S02]  /*0a80*/  IMAD.MOV.U32 R8, RZ, RZ, R10 ;  /* 0x000000ffff087224 */ /* 0x000fe400078e000a */
[----:B------:R-:W-:Y:S01]  /*0a90*/  IMAD.HI.U32 R3, R3, R5, R2 ;  /* 0x0000000503037227 */ /* 0x000fe200078e0002 */
[----:B------:R-:W-:Y:S01]  /*0aa0*/  IABS R5, R12 ;  /* 0x0000000c00057213 */ /* 0x000fe20000000000 */
[----:B------:R-:W2:Y:S02]  /*0ab0*/  I2F.RP R6, R8 ;  /* 0x0000000800067306 */ /* 0x000ea40000209400 */
[----:B------:R-:W-:Y:S01]  /*0ac0*/  IMAD.MOV R2, RZ, RZ, -R7 ;  /* 0x000000ffff027224 */ /* 0x000fe200078e0a07 */
[----:B------:R-:W-:Y:S01]  /*0ad0*/  MOV R7, 0x400 ;  /* 0x0000040000077802 */ /* 0x000fe20000000f00 */
[----:B------:R-:W-:-:S03]  /*0ae0*/  IMAD.HI.U32 R3, R3, R4, RZ ;  /* 0x0000000403037227 */ /* 0x000fc600078e00ff */
[----:B------:R-:W-:Y:S01]  /*0af0*/  R2UR UR6, R7 ;  /* 0x00000000070672ca */ /* 0x000fe200000e0000 */
[----:B------:R-:W-:Y:S02]  /*0b00*/  IMAD R4, R3, R2, R4 ;  /* 0x0000000203047224 */ /* 0x000fe400078e0204 */
[----:B------:R-:W-:-:S03]  /*0b10*/  IMAD.MOV.U32 R2, RZ, RZ, R5 ;  /* 0x000000ffff027224 */ /* 0x000fc600078e0005 */
[----:B------:R-:W-:Y:S01]  /*0b20*/  ISETP.GT.U32.AND P1, PT, R9, R4, PT ;  /* 0x000000040900720c */ /* 0x000fe20003f24070 */
[----:B------:R-:W4:Y:S06]  /*0b30*/  I2F.RP R5, R2 ;  /* 0x0000000200057306 */ /* 0x000f2c0000209400 */
[----:B0-----:R-:W-:Y:S02]  /*0b40*/  ULEA UR6, UR4, UR6, 0x18 ;  /* 0x0000000604067291 */ /* 0x001fe4000f8ec0ff */
[----:B--2---:R-:W0:Y:S02]  /*0b50*/  MUFU.RCP R6, R6 ;  /* 0x0000000600067308 */ /* 0x004e240000001000 */
[----:B------:R-:W-:-:S02]  /*0b60*/  UIADD3 UR8, UPT, UPT, UR6, 0x14000, URZ ;  /* 0x0001400006087890 */ /* 0x000fc4000fffe0ff */
[----:B------:R-:W-:Y:S02]  /*0b70*/  @!P1 IMAD.IADD R4, R4, 0x1, -R9 ;  /* 0x0000000104049824 */ /* 0x000fe400078e0a09 */
[----:B------:R-:W-:Y:S01]  /*0b80*/  @!P1 VIADD R3, R3, 0x1 ;  /* 0x0000000103039836 */ /* 0x000fe20000000000 */
[----:B------:R-:W-:Y:S01]  /*0b90*/  ISETP.NE.AND P1, PT, R16, RZ, PT ;  /* 0x000000ff1000720c */ /* 0x000fe20003f25270 */
[----:B----4-:R-:W2:Y:S01]  /*0ba0*/  MUFU.RCP R5, R5 ;  /* 0x0000000500057308 */ /* 0x010ea20000001000 */
[----:B------:R-:W-:Y:S01]  /*0bb0*/  ISETP.GE.U32.AND P0, PT, R4, R9, PT ;  /* 0x000000090400720c */ /* 0x000fe20003f06070 */
[----:B------:R-:W4:Y:S01]  /*0bc0*/  LDS R17, [UR6] ;  /* 0x00000006ff117984 */ /* 0x000f220008000800 */
[----:B------:R-:W-:Y:S01]  /*0bd0*/  LOP3.LUT R4, R15, R16, RZ, 0x3c, !PT ;  /* 0x000000100f047212 */ /* 0x000fe200078e3cff */
[----:B------:R-:W-:Y:S03]  /*0be0*/  BAR.SYNC.DEFER_BLOCKING 0x0 ;  /* 0x0000000000007b1d */ /* 0x000fe60000010000 */
[----:B------:R-:W-:Y:S01]  /*0bf0*/  ISETP.GE.AND P2, PT, R4, RZ, PT ;  /* 0x000000ff0400720c */ /* 0x000fe20003f46270 */
[----:B0-----:R-:W-:Y:S01]  /*0c00*/  VIADD R10, R6, 0xffffffe ;  /* 0x0ffffffe060a7836 */ /* 0x001fe20000000000 */
[----:B------:R-:W-:-:S03]  /*0c10*/  SHF.R.U32.HI R4, RZ, 0x5, R0 ;  /* 0x00000005ff047819 */ /* 0x000fc60000011600 */
[----:B------:R0:W5:Y:S02]  /*0c20*/  F2I.FTZ.U32.TRUNC.NTZ R11, R10 ;  /* 0x0000000a000b7305 */ /* 0x000164000021f000 */
[----:B------:R-:W-:Y:S01]  /*0c30*/  @P0 VIADD R3, R3, 0x1 ;  /* 0x0000000103030836 */ /* 0x000fe20000000000 */
[----:B------:R-:W-:Y:S01]  /*0c40*/  R2UR UR9, R4 ;  /* 0x00000000040972ca */ /* 0x000fe200000e0000 */
[----:B--2---:R-:W-:-:S04]  /*0c50*/  VIADD R6, R5, 0xffffffe ;  /* 0x0ffffffe05067836 */ /* 0x004fc80000000000 */
[----:B------:R-:W-:Y:S01]  /*0c60*/  @!P2 IMAD.MOV R3, RZ, RZ, -R3 ;  /* 0x000000ffff03a224 */ /* 0x000fe200078e0a03 */
[----:B------:R-:W-:Y:S01]  /*0c70*/  @!P1 LOP3.LUT R3, RZ, R16, RZ, 0x33, !PT ;  /* 0x00000010ff039212 */ /* 0x000fe200078e33ff */
[----:B------:R-:W2:Y:S01]  /*0c80*/  F2I.FTZ.U32.TRUNC.NTZ R7, R6 ;  /* 0x0000000600077305 */ /* 0x000ea2000021f000 */
[----:B0-----:R-:W-:Y:S01]  /*0c90*/  IMAD.MOV.U32 R10, RZ, RZ, RZ ;  /* 0x000000ffff0a7224 */ /* 0x001fe200078e00ff */
[----:B------:R-:W-:Y:S02]  /*0ca0*/  ISETP.NE.AND P2, PT, R12, RZ, PT ;  /* 0x000000ff0c00720c */ /* 0x000fe40003f45270 */
[----:B------:R-:W-:Y:S01]  /*0cb0*/  IMAD.SHL.U32 R83, R3, 0x80, RZ ;  /* 0x0000008003537824 */ /* 0x000fe200078e00ff */
[----:B------:R-:W-:Y:S01]  /*0cc0*/  LOP3.LUT R12, RZ, R12, RZ, 0x33, !PT ;  /* 0x0000000cff0c7212 */ /* 0x000fe200078e33ff */
[----:B-----5:R-:W-:Y:S01]  /*0cd0*/  IMAD.MOV R9, RZ, RZ, -R11 ;  /* 0x000000ffff097224 */ /* 0x020fe200078e0a0b */
[----:B------:R-:W-:Y:S01]  /*0ce0*/  USHF.L.U32 UR4, UR9, 0x15, URZ ;  /* 0x0000001509047899 */ /* 0x000fe200080006ff */
[----:B------:R-:W-:-:S02]  /*0cf0*/  IMAD R5, R18, 0x40, R83 ;  /* 0x0000004012057824 */ /* 0x000fc400078e0253 */
[----:B------:R-:W-:Y:S01]  /*0d00*/  IMAD R9, R9, R8, RZ ;  /* 0x0000000809097224 */ /* 0x000fe200078e02ff */
[----:B------:R-:W-:Y:S01]  /*0d10*/  ULOP3.LUT UR4, UR4, 0x600000, URZ, 0xc0, !UPT ;  /* 0x0060000004047892 */ /* 0x000fe2000f8ec0ff */
[----:B------:R-:W-:Y:S01]  /*0d20*/  VIADD R19, R5, 0x1 ;  /* 0x0000000105137836 */ /* 0x000fe20000000000 */
[----:B------:R-:W-:Y:S01]  /*0d30*/  IABS R53, R5 ;  /* 0x0000000500357213 */ /* 0x000fe20000000000 */
[----:B------:R-:W-:-:S03]  /*0d40*/  IMAD.HI.U32 R9, R11, R9, R10 ;  /* 0x000000090b097227 */ /* 0x000fc600078e000a */
[----:B------:R-:W-:Y:S01]  /*0d50*/  IABS R52, R19 ;  /* 0x0000001300347213 */ /* 0x000fe20000000000 */
[----:B------:R-:W-:Y:S01]  /*0d60*/  IMAD.MOV R3, RZ, RZ, -R3 ;  /* 0x000000ffff037224 */ /* 0x000fe200078e0a03 */
[----:B------:R0:W-:Y:S01]  /*0d70*/  STL [R1+0x2f8], R19 ;  /* 0x0002f81301007387 */ /* 0x0001e20000100800 */
[----:B------:R-:W-:Y:S01]  /*0d80*/  VIADD R23, R5, 0x2 ;  /* 0x0000000205177836 */ /* 0x000fe20000000000 */
[----:B----4-:R-:W-:Y:S01]  /*0d90*/  R2UR UR16, R17 ;  /* 0x00000000111072ca */ /* 0x010fe200000e0000 */
[----:B------:R-:W-:-:S03]  /*0da0*/  IMAD.HI.U32 R4, R9, R53, RZ ;  /* 0x0000003509047227 */ /* 0x000fc600078e00ff */
[----:B------:R-:W-:Y:S01]  /*0db0*/  STL [R1+0x2f0], R23 ;  /* 0x0002f01701007387 */ /* 0x000fe20000100800 */
[C---:B------:R-:W-:Y:S01]  /*0dc0*/  VIADD R22, R5.reuse, 0x3 ;  /* 0x0000000305167836 */ /* 0x040fe20000000000 */
[----:B------:R-:W-:Y:S01]  /*0dd0*/  IABS R51, R23 ;  /* 0x0000001700337213 */ /* 0x000fe20000000000 */
[C---:B------:R-:W-:Y:S02]  /*0de0*/  VIADD R21, R5.reuse, 0x4 ;  /* 0x0000000405157836 */ /* 0x040fe40000000000 */
[----:B------:R-:W-:Y:S01]  /*0df0*/  IMAD R3, R16, R3, R15 ;  /* 0x0000000310037224 */ /* 0x000fe200078e020f */
[----:B------:R-:W-:Y:S01]  /*0e00*/  STL [R1+0x2bc], R22 ;  /* 0x0002bc1601007387 */ /* 0x000fe20000100800 */
[C---:B0-----:R-:W-:Y:S01]  /*0e10*/  VIADD R19, R5.reuse, 0x5 ;  /* 0x0000000505137836 */ /* 0x041fe20000000000 */
[----:B------:R-:W-:Y:S01]  /*0e20*/  IABS R49, R21 ;  /* 0x0000001500317213 */ /* 0x000fe20000000000 */
[----:B--2---:R-:W-:Y:S01]  /*0e30*/  IMAD.MOV R11, RZ, RZ, -R7 ;  /* 0x000000ffff0b7224 */ /* 0x004fe200078e0a07 */
[----:B------:R-:W-:Y:S01]  /*0e40*/  STL [R1+0x32c], R21 ;  /* 0x00032c1501007387 */ /* 0x000fe20000100800 */
[----:B------:R-:W-:Y:S01]  /*0e50*/  VIADD R10, R5, 0x6 ;  /* 0x00000006050a7836 */ /* 0x000fe20000000000 */
[----:B------:R-:W-:Y:S01]  /*0e60*/  IABS R59, R19 ;  /* 0x00000013003b7213 */ /* 0x000fe20000000000 */
[----:B------:R-:W-:Y:S01]  /*0e70*/  IMAD.HI.U32 R6, R9, R52, RZ ;  /* 0x0000003409067227 */ /* 0x000fe200078e00ff */
[----:B------:R0:W-:Y:S01]  /*0e80*/  STL [R1+0x334], R19 ;  /* 0x0003341301007387 */ /* 0x0001e20000100800 */
[----:B------:R-:W-:Y:S01]  /*0e90*/  IABS R50, R22 ;  /* 0x0000001600327213 */ /* 0x000fe20000000000 */
[----:B------:R-:W-:Y:S01]  /*0ea0*/  UIADD3 UR7, UPT, UPT, UR16, UR4, URZ ;  /* 0x0000000410077290 */ /* 0x000fe2000fffe0ff */
[----:B------:R-:W-:Y:S01]  /*0eb0*/  IMAD.MOV R4, RZ, RZ, -R4 ;  /* 0x000000ffff047224 */ /* 0x000fe200078e0a04 */
[----:B------:R-:W-:Y:S01]  /*0ec0*/  IABS R58, R10 ;  /* 0x0000000a003a7213 */ /* 0x000fe20000000000 */
[----:B------:R-:W-:Y:S01]  /*0ed0*/  IMAD.IADD R91, R14, 0x1, R3 ;  /* 0x000000010e5b7824 */ /* 0x000fe200078e0203 */
[----:B------:R2:W-:Y:S01]  /*0ee0*/  STL [R1+0x330], R10 ;  /* 0x0003300a01007387 */ /* 0x0005e20000100800 */
[----:B------:R-:W-:Y:S01]  /*0ef0*/  IMAD R3, R11, R2, RZ ;  /* 0x000000020b037224 */ /* 0x000fe200078e02ff */
[----:B------:R-:W-:Y:S01]  /*0f00*/  UMOV UR4, 0x1 ;  /* 0x0000000100047882 */ /* 0x000fe20000000000 */
[----:B------:R-:W-:-:S02]  /*0f10*/  IMAD.MOV R11, RZ, RZ, -R6 ;  /* 0x000000ffff0b7224 */ /* 0x000fc400078e0a06 */
[----:B------:R-:W-:Y:S02]  /*0f20*/  IMAD R53, R8, R4, R53 ;  /* 0x0000000408357224 */ /* 0x000fe400078e0235 */
[----:B0-----:R-:W-:Y:S02]  /*0f30*/  VIADD R19, R5, 0x7 ;  /* 0x0000000705137836 */ /* 0x001fe40000000000 */
[----:B------:R-:W-:-:S03]  /*0f40*/  IMAD.HI.U32 R4, R9, R51, RZ ;  /* 0x0000003309047227 */ /* 0x000fc600078e00ff */
[----:B------:R-:W-:Y:S01]  /*0f50*/  IABS R57, R19 ;  /* 0x0000001300397213 */ /* 0x000fe20000000000 */
[----:B------:R-:W-:Y:S01]  /*0f60*/  IMAD.MOV.U32 R6, RZ, RZ, RZ ;  /* 0x000000ffff067224 */ /* 0x000fe200078e00ff */
[----:B------:R0:W-:Y:S01]  /*0f70*/  STL [R1+0x3ac], R19 ;  /* 0x0003ac1301007387 */ /* 0x0001e20000100800 */
[----:B------:R-:W-:Y:S02]  /*0f80*/  IMAD R91, R91, 0x2, R18 ;  /* 0x000000025b5b7824 */ /* 0x000fe400078e0212 */
[----:B------:R-:W-:Y:S02]  /*0f90*/  IMAD R52, R8, R11, R52 ;  /* 0x0000000b08347224 */ /* 0x000fe400078e0234 */
[----:B------:R-:W-:Y:S02]  /*0fa0*/  VIADD R14, R5, 0xb ;  /* 0x0000000b050e7836 */ /* 0x000fe40000000000 */
[----:B------:R-:W-:-:S03]  /*0fb0*/  IMAD.HI.U32 R11, R9, R58, RZ ;  /* 0x0000003a090b7227 */ /* 0x000fc600078e00ff */
[----:B------:R-:W-:Y:S01]  /*0fc0*/  IABS R65, R14 ;  /* 0x0000000e00417213 */ /* 0x000fe20000000000 */
[----:B------:R-:W-:Y:S02]  /*0fd0*/  IMAD.MOV R4, RZ, RZ, -R4 ;  /* 0x000000ffff047224 */ /* 0x000fe400078e0a04 */
[C---:B------:R-:W-:Y:S02]  /*0fe0*/  VIADD R18, R5.reuse, 0x8 ;  /* 0x0000000805127836 */ /* 0x040fe40000000000 */
[C---:B------:R-:W-:Y:S02]  /*0ff0*/  VIADD R17, R5.reuse, 0x9 ;  /* 0x0000000905117836 */ /* 0x040fe40000000000 */
[----:B------:R-:W-:Y:S01]  /*1000*/  VIADD R16, R5, 0xa ;  /* 0x0000000a05107836 */ /* 0x000fe20000000000 */
[----:B------:R4:W-:Y:S01]  /*1010*/  STL [R1+0x338], R18 ;  /* 0x0003381201007387 */ /* 0x0009e20000100800 */
[----:B------:R-:W-:Y:S01]  /*1020*/  IMAD.HI.U32 R3, R7, R3, R6 ;  /* 0x0000000307037227 */ /* 0x000fe200078e0006 */
[----:B------:R-:W-:-:S02]  /*1030*/  IABS R56, R18 ;  /* 0x0000001200387213 */ /* 0x000fc40000000000 */
[----:B------:R-:W-:Y:S01]  /*1040*/  STL [R1+0x3b0], R17 ;  /* 0x0003b01101007387 */ /* 0x000fe20000100800 */
[C---:B------:R-:W-:Y:S01]  /*1050*/  IMAD.HI.U32 R7, R9.reuse, R49, RZ ;  /* 0x0000003109077227 */ /* 0x040fe200078e00ff */
[----:B------:R-:W-:Y:S02]  /*1060*/  IABS R54, R16 ;  /* 0x0000001000367213 */ /* 0x000fe40000000000 */
[----:B------:R5:W-:Y:S01]  /*1070*/  STL [R1+0x3b4], R16 ;  /* 0x0003b41001007387 */ /* 0x000be20000100800 */
[----:B--2---:R-:W-:Y:S01]  /*1080*/  IMAD.HI.U32 R10, R9, R59, RZ ;  /* 0x0000003b090a7227 */ /* 0x004fe200078e00ff */
[----:B------:R-:W-:Y:S02]  /*1090*/  IABS R55, R17 ;  /* 0x0000001100377213 */ /* 0x000fe40000000000 */
[----:B------:R2:W-:Y:S01]  /*10a0*/  STL [R1+0x3f8], R14 ;  /* 0x0003f80e01007387 */ /* 0x0005e20000100800 */
[----:B------:R-:W-:Y:S02]  /*10b0*/  IMAD.MOV R11, RZ, RZ, -R11 ;  /* 0x000000ffff0b7224 */ /* 0x000fe400078e0a0b */
[----:B------:R-:W-:-:S02]  /*10c0*/  IMAD R51, R8, R4, R51 ;  /* 0x0000000408337224 */ /* 0x000fc400078e0233 */
[----:B------:R-:W-:Y:S02]  /*10d0*/  VIADD R21, R5, 0xc ;  /* 0x0000000c05157836 */ /* 0x000fe40000000000 */
[----:B------:R-:W-:-:S03]  /*10e0*/  IMAD.HI.U32 R4, R9, R57, RZ ;  /* 0x0000003909047227 */ /* 0x000fc600078e00ff */
[----:B------:R-:W-:Y:S01]  /*10f0*/  IABS R64, R21 ;  /* 0x0000001500407213 */ /* 0x000fe20000000000 */
[----:B------:R-:W-:Y:S01]  /*1100*/  IMAD.HI.U32 R6, R9, R50, RZ ;  /* 0x0000003209067227 */ /* 0x000fe200078e00ff */
[----:B------:R-:W-:Y:S03]  /*1110*/  STL [R1+0x3b8], R21 ;  /* 0x0003b81501007387 */ /* 0x000fe60000100800 */
[C---:B0-----:R-:W-:Y:S02]  /*1120*/  VIADD R19, R5.reuse, 0xd ;  /* 0x0000000d05137836 */ /* 0x041fe40000000000 */
[C---:B----4-:R-:W-:Y:S02]  /*1130*/  VIADD R18, R5.reuse, 0xe ;  /* 0x0000000e05127836 */ /* 0x050fe40000000000 */
[----:B------:R-:W-:Y:S01]  /*1140*/  IMAD.MOV R7, RZ, RZ, -R7 ;  /* 0x000000ffff077224 */ /* 0x000fe200078e0a07 */
[----:B------:R-:W-:Y:S01]  /*1150*/  STL [R1+0x400], R19 ;  /* 0x0004001301007387 */ /* 0x000fe20000100800 */
[----:B------:R-:W-:Y:S01]  /*1160*/  IMAD.MOV R10, RZ, RZ, -R10 ;  /* 0x000000ffff0a7224 */ /* 0x000fe200078e0a0a */
[----:B------:R-:W-:Y:S01]  /*1170*/  IABS R63, R19 ;  /* 0x00000013003f7213 */ /* 0x000fe20000000000 */
[----:B------:R-:W-:Y:S01]  /*1180*/  IMAD R58, R8, R11, R58 ;  /* 0x0000000b083a7224 */ /* 0x000fe200078e023a */
[----:B------:R-:W-:Y:S01]  /*1190*/  STL [R1+0x3fc], R18 ;  /* 0x0003fc1201007387 */ /* 0x000fe20000100800 */
[----:B-----5:R-:W-:Y:S01]  /*11a0*/  VIADD R16, R5, 0xf ;  /* 0x0000000f05107836 */ /* 0x020fe20000000000 */
[----:B------:R-:W-:Y:S01]  /*11b0*/  IABS R62, R18 ;  /* 0x00000012003e7213 */ /* 0x000fe20000000000 */
[----:B------:R-:W-:-:S03]  /*11c0*/  IMAD.HI.U32 R11, R9, R65, RZ ;  /* 0x00000041090b7227 */ /* 0x000fc600078e00ff */
[----:B------:R0:W-:Y:S01]  /*11d0*/  STL [R1+0x404], R16 ;  /* 0x0004041001007387 */ /* 0x0001e20000100800 */
[----:B------:R-:W-:Y:S01]  /*11e0*/  IMAD.MOV R4, RZ, RZ, -R4 ;  /* 0x000000ffff047224 */ /* 0x000fe200078e0a04 */
[----:B------:R-:W-:Y:S01]  /*11f0*/  IABS R61, R16 ;  /* 0x00000010003d7213 */ /* 0x000fe20000000000 */
[----:B--2---:R-:W-:Y:S02]  /*1200*/  VIADD R14, R5, 0x10 ;  /* 0x00000010050e7836 */ /* 0x004fe40000000000 */
[----:B------:R-:W-:Y:S02]  /*1210*/  IMAD.MOV R15, RZ, RZ, -R6 ;  /* 0x000000ffff0f7224 */ /* 0x000fe400078e0a06 */
[----:B------:R-:W-:Y:S01]  /*1220*/  IMAD.HI.U32 R6, R9, R56, RZ ;  /* 0x0000003809067227 */ /* 0x000fe200078e00ff */
[----:B------:R-:W-:Y:S01]  /*1230*/  IABS R60, R14 ;  /* 0x0000000e003c7213 */ /* 0x000fe20000000000 */
[----:B------:R2:W-:Y:S01]  /*1240*/  STL [R1+0x408], R14 ;  /* 0x0004080e01007387 */ /* 0x0005e20000100800 */
[----:B0-----:R-:W-:Y:S01]  /*1250*/  LOP3.LUT R16, R0, 0x7f, RZ, 0xc0, !PT ;  /* 0x0000007f00107812 */ /* 0x001fe200078ec0ff */
[----:B------:R-:W-:-:S02]  /*1260*/  IMAD R49, R8, R7, R49 ;  /* 0x0000000708317224 */ /* 0x000fc400078e0231 */
[----:B------:R-:W-:Y:S02]  /*1270*/  IMAD R59, R8, R10, R59 ;  /* 0x0000000a083b7224 */ /* 0x000fe400078e023b */
[----:B------:R-:W-:-:S04]  /*1280*/  IMAD.HI.U32 R7, R9, R55, RZ ;  /* 0x0000003709077227 */ /* 0x000fc800078e00ff */
[----:B------:R-:W-:-:S04]  /*1290*/  IMAD.HI.U32 R10, R9, R54, RZ ;  /* 0x00000036090a7227 */ /* 0x000fc800078e00ff */
[----:B------:R-:W-:Y:S02]  /*12a0*/  IMAD.MOV R11, RZ, RZ, -R11 ;  /* 0x000000ffff0b7224 */ /* 0x000fe400078e0a0b */
[C---:B------:R-:W-:Y:S02]  /*12b0*/  IMAD R57, R8.reuse, R4, R57 ;  /* 0x0000000408397224 */ /* 0x040fe400078e0239 */
[----:B------:R-:W-:Y:S02]  /*12c0*/  IMAD R50, R8, R15, R50 ;  /* 0x0000000f08327224 */ /* 0x000fe400078e0232 */
[----:B------:R-:W-:-:S04]  /*12d0*/  IMAD.HI.U32 R4, R9, R64, RZ ;  /* 0x0000004009047227 */ /* 0x000fc800078e00ff */
[----:B------:R-:W-:Y:S02]  /*12e0*/  IMAD.MOV R15, RZ, RZ, -R6 ;  /* 0x000000ffff0f7224 */ /* 0x000fe400078e0a06 */
[----:B------:R-:W-:Y:S02]  /*12f0*/  IMAD.MOV R7, RZ, RZ, -R7 ;  /* 0x000000ffff077224 */ /* 0x000fe400078e0a07 */
[----:B------:R-:W-:Y:S02]  /*1300*/  IMAD.MOV R17, RZ, RZ, -R10 ;  /* 0x000000ffff117224 */ /* 0x000fe400078e0a0a */
[----:B------:R-:W-:Y:S02]  /*1310*/  IMAD R65, R8, R11, R65 ;  /* 0x0000000b08417224 */ /* 0x000fe400078e0241 */
[----:B------:R-:W-:-:S04]  /*1320*/  IMAD.HI.U32 R10, R9, R61, RZ ;  /* 0x0000003d090a7227 */ /* 0x000fc800078e00ff */
[----:B------:R-:W-:Y:S02]  /*1330*/  IMAD.MOV R11, RZ, RZ, -R4 ;  /* 0x000000ffff0b7224 */ /* 0x000fe400078e0a04 */
[----:B------:R-:W-:Y:S02]  /*1340*/  IMAD R56, R8, R15, R56 ;  /* 0x0000000f08387224 */ /* 0x000fe400078e0238 */
[----:B------:R-:W-:-:S04]  /*1350*/  IMAD.HI.U32 R4, R9, R60, RZ ;  /* 0x0000003c09047227 */ /* 0x000fc800078e00ff */
[----:B------:R-:W-:Y:S02]  /*1360*/  IMAD.U32 R91, R91, 0x100, R16 ;  /* 0x000001005b5b7824 */ /* 0x000fe400078e0010 */
[----:B------:R-:W-:Y:S02]  /*1370*/  VIADD R15, R5, 0x12 ;  /* 0x00000012050f7836 */ /* 0x000fe40000000000 */
[----:B------:R-:W-:Y:S01]  /*1380*/  IMAD R55, R8, R7, R55 ;  /* 0x0000000708377224 */ /* 0x000fe200078e0237 */
[----:B------:R-:W-:Y:S01]  /*1390*/  ISETP.GE.AND P3, PT, R91, RZ, PT ;  /* 0x000000ff5b00720c */ /* 0x000fe20003f66270 */
[----:B------:R-:W-:Y:S01]  /*13a0*/  IMAD.HI.U32 R6, R9, R63, RZ ;  /* 0x0000003f09067227 */ /* 0x000fe200078e00ff */
[----:B------:R-:W-:-:S03]  /*13b0*/  IABS R70, R15 ;  /* 0x0000000f00467213 */ /* 0x000fc60000000000 */
[----:B--2---:R-:W-:Y:S02]  /*13c0*/  VIADD R14, R5, 0x13 ;  /* 0x00000013050e7836 */ /* 0x004fe40000000000 */
[----:B------:R-:W-:-:S03]  /*13d0*/  IMAD.HI.U32 R7, R9, R62, RZ ;  /* 0x0000003e09077227 */ /* 0x000fc600078e00ff */
[----:B------:R-:W-:Y:S01]  /*13e0*/  IABS R69, R14 ;  /* 0x0000000e00457213 */ /* 0x000fe20000000000 */
[----:B------:R-:W-:Y:S02]  /*13f0*/  IMAD.MOV R10, RZ, RZ, -R10 ;  /* 0x000000ffff0a7224 */ /* 0x000fe400078e0a0a */
[C---:B------:R-:W-:Y:S02]  /*1400*/  IMAD R64, R8.reuse, R11, R64 ;  /* 0x0000000b08407224 */ /* 0x040fe400078e0240 */
[----:B------:R-:W-:Y:S02]  /*1410*/  IMAD.MOV R11, RZ, RZ, -R4 ;  /* 0x000000ffff0b7224 */ /* 0x000fe400078e0a04 */
[----:B------:R-:W-:Y:S02]  /*1420*/  VIADD R18, R91, 0x80 ;  /* 0x000000805b127836 */ /* 0x000fe40000000000 */
[----:B------:R-:W-:Y:S02]  /*1430*/  IMAD.MOV R6, RZ, RZ, -R6 ;  /* 0x000000ffff067224 */ /* 0x000fe400078e0a06 */
[----:B------:R-:W-:Y:S01]  /*1440*/  IMAD R54, R8, R17, R54 ;  /* 0x0000001108367224 */ /* 0x000fe200078e0236 */
[----:B------:R-:W-:Y:S01]  /*1450*/  ISETP.GE.AND P4, PT, R18, RZ, PT ;  /* 0x000000ff1200720c */ /* 0x000fe20003f86270 */
[----:B------:R-:W-:-:S02]  /*1460*/  IMAD.MOV R7, RZ, RZ, -R7 ;  /* 0x000000ffff077224 */ /* 0x000fc400078e0a07 */
[C---:B------:R-:W-:Y:S01]  /*1470*/  IMAD R61, R8.reuse, R10, R61 ;  /* 0x0000000a083d7224 */ /* 0x040fe200078e023d */
[----:B------:R-:W-:Y:S01]  /*1480*/  IABS R10, R91 ;  /* 0x0000005b000a7213 */ /* 0x000fe20000000000 */
[C---:B------:R-:W-:Y:S01]  /*1490*/  IMAD R60, R8.reuse, R11, R60 ;  /* 0x0000000b083c7224 */ /* 0x040fe200078e023c */
[----:B------:R-:W-:Y:S01]  /*14a0*/  IABS R11, R18 ;  /* 0x00000012000b7213 */ /* 0x000fe20000000000 */
[----:B------:R-:W-:Y:S02]  /*14b0*/  VIADD R17, R5, 0x11 ;  /* 0x0000001105117836 */ /* 0x000fe40000000000 */
[C---:B------:R-:W-:Y:S02]  /*14c0*/  IMAD R63, R8.reuse, R6, R63 ;  /* 0x00000006083f7224 */ /* 0x040fe400078e023f */
[----:B------:R-:W-:Y:S01]  /*14d0*/  IMAD R62, R8, R7, R62 ;  /* 0x00000007083e7224 */ /* 0x000fe200078e023e */
[----:B------:R-:W-:Y:S01]  /*14e0*/  STL [R1+0x430], R17 ;  /* 0x0004301101007387 */ /* 0x000fe20000100800 */
[----:B------:R-:W-:Y:S01]  /*14f0*/  IMAD.HI.U32 R6, R9, R70, RZ ;  /* 0x0000004609067227 */ /* 0x000fe200078e00ff */
[----:B------:R-:W-:-:S02]  /*1500*/  IABS R71, R17 ;  /* 0x0000001100477213 */ /* 0x000fc40000000000 */
[----:B------:R0:W-:Y:S01]  /*1510*/  STL [R1+0x40c], R15 ;  /* 0x00040c0f01007387 */ /* 0x0001e20000100800 */
[----:B------:R-:W-:-:S03]  /*1520*/  IMAD.HI.U32 R7, R9, R69, RZ ;  /* 0x0000004509077227 */ /* 0x000fc600078e00ff */
[----:B------:R2:W-:Y:S01]  /*1530*/  STL [R1+0x438], R14 ;  /* 0x0004380e01007387 */ /* 0x0005e20000100800 */
[----:B------:R-:W-:-:S03]  /*1540*/  IMAD.HI.U32 R0, R3, R10, RZ ;  /* 0x0000000a03007227 */ /* 0x000fc600078e00ff */
[----:B------:R-:W-:Y:S01]  /*1550*/  STL [R1+0x2e0], R18 ;  /* 0x0002e01201007387 */ /* 0x000fe20000100800 */
[----:B------:R-:W-:-:S04]  /*1560*/  IMAD.HI.U32 R3, R3, R11, RZ ;  /* 0x0000000b03037227 */ /* 0x000fc800078e00ff */
[----:B0-----:R-:W-:Y:S01]  /*1570*/  IMAD.MOV R15, RZ, RZ, -R6 ;  /* 0x000000ffff0f7224 */ /* 0x001fe200078e0a06 */
[----:B--2---:R-:W0:Y:S01]  /*1580*/  LDC R14, c[0x0][0x3a0] ;  /* 0x0000e800ff0e7b82 */ /* 0x004e220000000800 */
[----:B------:R-:W-:Y:S02]  /*1590*/  IMAD.MOV R6, RZ, RZ, -R7 ;  /* 0x000000ffff067224 */ /* 0x000fe400078e0a07 */
[----:B------:R-:W-:Y:S02]  /*15a0*/  IMAD.MOV R7, RZ, RZ, -R0 ;  /* 0x000000ffff077224 */ /* 0x000fe400078e0a00 */
[----:B------:R-:W-:Y:S02]  /*15b0*/  IMAD.MOV R0, RZ, RZ, -R3 ;  /* 0x000000ffff007224 */ /* 0x000fe400078e0a03 */
[C---:B------:R-:W-:Y:S02]  /*15c0*/  IMAD R3, R2.reuse, R7, R10 ;  /* 0x0000000702037224 */ /* 0x040fe400078e020a */
[----:B------:R-:W-:-:S02]  /*15d0*/  IMAD R11, R2, R0, R11 ;  /* 0x00000000020b7224 */ /* 0x000fc400078e020b */
[C---:B------:R-:W-:Y:S01]  /*15e0*/  VIADD R19, R5.reuse, 0x17 ;  /* 0x0000001705137836 */ /* 0x040fe20000000000 */
[C---:B------:R-:W-:Y:S01]  /*15f0*/  ISETP.GT.U32.AND P0, PT, R2.reuse, R3, PT ;  /* 0x000000030200720c */ /* 0x040fe20003f04070 */
[C---:B------:R-:W-:Y:S01]  /*1600*/  VIADD R21, R5.reuse, 0x16 ;  /* 0x0000001605157836 */ /* 0x040fe20000000000 */
[----:B------:R-:W-:Y:S01]  /*1610*/  ISETP.GT.U32.AND P1, PT, R2, R11, PT ;  /* 0x0000000b0200720c */ /* 0x000fe20003f24070 */
[C---:B------:R-:W-:Y:S01]  /*1620*/  VIADD R23, R5.reuse, 0x14 ;  /* 0x0000001405177836 */ /* 0x040fe20000000000 */
[----:B------:R-:W-:Y:S01]  /*1630*/  IABS R73, R19 ;  /* 0x0000001300497213 */ /* 0x000fe20000000000 */
[----:B------:R-:W-:Y:S01]  /*1640*/  VIADD R22, R5, 0x15 ;  /* 0x0000001505167836 */ /* 0x000fe20000000000 */
[----:B------:R-:W-:Y:S01]  /*1650*/  IABS R66, R21 ;  /* 0x0000001500427213 */ /* 0x000fe20000000000 */
[----:B------:R-:W-:Y:S01]  /*1660*/  IMAD R69, R8, R6, R69 ;  /* 0x0000000608457224 */ /* 0x000fe200078e0245 */
[----:B------:R-:W-:Y:S01]  /*1670*/  STL [R1+0x434], R23 ;  /* 0x0004341701007387 */ /* 0x000fe20000100800 */
[----:B------:R-:W-:Y:S01]  /*1680*/  IMAD.HI.U32 R7, R9, R73, RZ ;  /* 0x0000004909077227 */ /* 0x000fe200078e00ff */
[----:B------:R-:W-:-:S02]  /*1690*/  IABS R68, R23 ;  /* 0x0000001700447213 */ /* 0x000fc40000000000 */
[----:B------:R-:W-:Y:S01]  /*16a0*/  STL [R1+0x43c], R22 ;  /* 0x00043c1601007387 */ /* 0x000fe20000100800 */
[--C-:B------:R-:W-:Y:S01]  /*16b0*/  @!P0 IMAD.IADD R3, R3, 0x1, -R2.reuse ;  /* 0x0000000103038824 */ /* 0x100fe200078e0a02 */
[----:B------:R-:W-:Y:S01]  /*16c0*/  IABS R67, R22 ;  /* 0x0000001600437213 */ /* 0x000fe20000000000 */
[----:B------:R-:W-:Y:S01]  /*16d0*/  @!P1 IMAD.IADD R11, R11, 0x1, -R2 ;  /* 0x000000010b0b9824 */ /* 0x000fe200078e0a02 */
[----:B------:R-:W-:Y:S01]  /*16e0*/  STL [R1+0x440], R21 ;  /* 0x0004401501007387 */ /* 0x000fe20000100800 */
[----:B------:R-:W-:Y:S01]  /*16f0*/  VIADD R17, R5, 0x18 ;  /* 0x0000001805117836 */ /* 0x000fe20000000000 */
[C---:B------:R-:W-:Y:S01]  /*1700*/  ISETP.GT.U32.AND P0, PT, R2.reuse, R3, PT ;  /* 0x000000030200720c */ /* 0x040fe20003f04070 */
[C---:B------:R-:W-:Y:S01]  /*1710*/  IMAD.HI.U32 R6, R9.reuse, R66, RZ ;  /* 0x0000004209067227 */ /* 0x040fe200078e00ff */
[----:B------:R-:W-:Y:S01]  /*1720*/  STL [R1+0x448], R19 ;  /* 0x0004481301007387 */ /* 0x000fe20000100800 */
[----:B------:R-:W-:Y:S02]  /*1730*/  ISETP.GT.U32.AND P1, PT, R2, R11, PT ;  /* 0x0000000b0200720c */ /* 0x000fe40003f24070 */
[----:B------:R-:W-:Y:S01]  /*1740*/  IMAD.MOV R7, RZ, RZ, -R7 ;  /* 0x000000ffff077224 */ /* 0x000fe200078e0a07 */
[----:B------:R2:W-:Y:S01]  /*1750*/  STL [R1+0x444], R17 ;  /* 0x0004441101007387 */ /* 0x0005e20000100800 */
[----:B------:R-:W-:Y:S01]  /*1760*/  IABS R72, R17 ;  /* 0x0000001100487213 */ /* 0x000fe20000000000 */
[----:B------:R-:W-:-:S04]  /*1770*/  IMAD.HI.U32 R4, R9, R71, RZ ;  /* 0x0000004709047227 */ /* 0x000fc800078e00ff */
[C---:B------:R-:W-:Y:S02]  /*1780*/  IMAD R73, R8.reuse, R7, R73 ;  /* 0x0000000708497224 */ /* 0x040fe400078e0249 */
[----:B------:R-:W-:Y:S02]  /*1790*/  IMAD.MOV R4, RZ, RZ, -R4 ;  /* 0x000000ffff047224 */ /* 0x000fe400078e0a04 */
[----:B--2---:R-:W-:Y:S02]  /*17a0*/  IMAD.MOV R17, RZ, RZ, -R6 ;  /* 0x000000ffff117224 */ /* 0x004fe400078e0a06 */
[----:B------:R-:W2:Y:S01]  /*17b0*/  LDC.64 R6, c[0x0][0x3a8] ;  /* 0x0000ea00ff067b82 */ /* 0x000ea20000000a00 */
[----:B------:R-:W-:Y:S02]  /*17c0*/  IMAD R71, R8, R4, R71 ;  /* 0x0000000408477224 */ /* 0x000fe400078e0247 */
[----:B------:R-:W-:-:S04]  /*17d0*/  IMAD.HI.U32 R0, R9, R68, RZ ;  /* 0x0000004409007227 */ /* 0x000fc800078e00ff */
[----:B------:R-:W-:-:S04]  /*17e0*/  IMAD.HI.U32 R4, R9, R67, RZ ;  /* 0x0000004309047227 */ /* 0x000fc800078e00ff */
[--C-:B------:R-:W-:Y:S02]  /*17f0*/  @!P0 IMAD.IADD R3, R3, 0x1, -R2.reuse ;  /* 0x0000000103038824 */ /* 0x100fe400078e0a02 */
[----:B------:R-:W-:Y:S02]  /*1800*/  @!P1 IMAD.IADD R11, R11, 0x1, -R2 ;  /* 0x000000010b0b9824 */ /* 0x000fe400078e0a02 */
[----:B------:R-:W-:-:S04]  /*1810*/  IMAD.HI.U32 R10, R9, R72, RZ ;  /* 0x00000048090a7227 */ /* 0x000fc800078e00ff */
[----:B------:R-:W-:Y:S02]  /*1820*/  IMAD R70, R8, R15, R70 ;  /* 0x0000000f08467224 */ /* 0x000fe400078e0246 */
[----:B0-----:R-:W-:Y:S02]  /*1830*/  VIADD R2, R14, 0xfffffff7 ;  /* 0xfffffff70e027836 */ /* 0x001fe40000000000 */
[----:B------:R-:W-:Y:S02]  /*1840*/  IMAD.MOV R15, RZ, RZ, -R0 ;  /* 0x000000ffff0f7224 */ /* 0x000fe400078e0a00 */
[----:B------:R-:W-:Y:S01]  /*1850*/  IMAD.MOV R4, RZ, RZ, -R4 ;  /* 0x000000ffff047224 */ /* 0x000fe200078e0a04 */
[----:B------:R-:W-:Y:S01]  /*1860*/  ISETP.GE.U32.AND P1, PT, R2, 0x7fffff78, PT ;  /* 0x7fffff780200780c */ /* 0x000fe20003f26070 */
[----:B------:R-:W-:Y:S02]  /*1870*/  @!P3 IMAD.MOV R3, RZ, RZ, -R3 ;  /* 0x000000ffff03b224 */ /* 0x000fe400078e0a03 */
[----:B------:R-:W-:Y:S01]  /*1880*/  @!P4 IMAD.MOV R11, RZ, RZ, -R11 ;  /* 0x000000ffff0bc224 */ /* 0x000fe200078e0a0b */
[----:B------:R-:W-:Y:S01]  /*1890*/  ISETP.NE.U32.AND P4, PT, R16, RZ, PT ;  /* 0x000000ff1000720c */ /* 0x000fe20003f85070 */
[----:B------:R-:W-:Y:S01]  /*18a0*/  VIADD R0, R14, 0xffffffff ;  /* 0xffffffff0e007836 */ /* 0x000fe20000000000 */
[----:B------:R-:W-:Y:S01]  /*18b0*/  SEL R2, R12, R3, !P2 ;  /* 0x000000030c027207 */ /* 0x000fe20005000000 */
[----:B------:R-:W-:-:S02]  /*18c0*/  IMAD.MOV R19, RZ, RZ, -R10 ;  /* 0x000000ffff137224 */ /* 0x000fc400078e0a0a */
[----:B------:R-:W-:Y:S01]  /*18d0*/  IMAD R67, R8, R4, R67 ;  /* 0x0000000408437224 */ /* 0x000fe200078e0243 */
[----:B------:R-:W-:Y:S01]  /*18e0*/  SEL R4, R12, R11, !P2 ;  /* 0x0000000b0c047207 */ /* 0x000fe20005000000 */
[----:B------:R-:W-:Y:S01]  /*18f0*/  IMAD R68, R8, R15, R68 ;  /* 0x0000000f08447224 */ /* 0x000fe200078e0244 */
[----:B------:R-:W-:Y:S01]  /*1900*/  ISETP.GE.U32.AND P0, PT, R0, 0x7fffff80, PT ;  /* 0x7fffff800000780c */ /* 0x000fe20003f06070 */
[C---:B------:R-:W-:Y:S02]  /*1910*/  IMAD R66, R8.reuse, R17, R66 ;  /* 0x0000001108427224 */ /* 0x040fe400078e0242 */
[----:B------:R-:W-:Y:S02]  /*1920*/  IMAD R72, R8, R19, R72 ;  /* 0x0000001308487224 */ /* 0x000fe400078e0248 */
[C---:B------:R-:W-:Y:S02]  /*1930*/  VIADD R10, R14.reuse, 0xffffffef ;  /* 0xffffffef0e0a7836 */ /* 0x040fe40000000000 */
[----:B------:R-:W-:-:S02]  /*1940*/  VIADD R11, R14, 0xffffffe7 ;  /* 0xffffffe70e0b7836 */ /* 0x000fc40000000000 */
[----:B------:R-:W-:Y:S01]  /*1950*/  VIADD R12, R14, 0xffffffdf ;  /* 0xffffffdf0e0c7836 */ /* 0x000fe20000000000 */
[----:B-123--:R-:W-:Y:S06]  /*1960*/  BRA.U UP0, `(.L_x_11) ;  /* 0x0000000100187547 */ /* 0x00efec000b800000 */
[----:B------:R-:W-:Y:S01]  /*1970*/  ELECT P2, URZ, PT ;  /* 0x0000000000ff782f */ /* 0x000fe20003840000 */
[----:B------:R-:W-:Y:S01]  /*1980*/  IMAD.MOV.U32 R0, RZ, RZ, 0x1 ;  /* 0x00000001ff007424 */ /* 0x000fe200078e00ff */
[----:B------:R-:W-:Y:S11]  /*1990*/  UVIRTCOUNT.DEALLOC.SMPOOL 0x80 ;  /* 0x000000800000784c */ /* 0x000ff60000000000 */
[----:B------:R-:W-:-:S04]  /*19a0*/  @P2 MOV R3, 0x40 ;  /* 0x0000004000032802 */ /* 0x000fc80000000f00 */
[----:B------:R-:W-:-:S05]  /*19b0*/  @P2 LEA R3, R20, R3, 0x18 ;  /* 0x0000000314032211 */ /* 0x000fca00078ec0ff */
[----:B------:R0:W-:Y:S02]  /*19c0*/  @P2 STS.U8 [R3], R0 ;  /* 0x0000000003002388 */ /* 0x0001e40000000000 */
.L_x_11:
[----:B------:R-:W-:Y:S01]  /*19d0*/  STL [R1+0x106c], R26 ;  /* 0x00106c1a01007387 */ /* 0x000fe20000100800 */
[----:B------:R-:W-:Y:S01]  /*19e0*/  VOTEU.ALL UP1, P4 ;  /* 0x0000000000ff7886 */ /* 0x000fe20002020000 */
[----:B------:R-:W-:Y:S01]  /*19f0*/  VOTEU.ALL UP2, P4 ;  /* 0x0000000000ff7886 */ /* 0x000fe20002040000 */
[----:B------:R-:W-:Y:S01]  /*1a00*/  IMAD R2, R2, UR5, RZ ;  /* 0x0000000502027c24 */ /* 0x000fe2000f8e02ff */
[----:B------:R-:W-:Y:S01]  /*1a10*/  STL [R1+0xf20], R46 ;  /* 0x000f202e01007387 */ /* 0x000fe20000100800 */
[----:B------:R-:W1:Y:S01]  /*1a20*/  LDCU.64 UR14, c[0x0][0x358] ;  /* 0x00006b00ff0e77ac */ /* 0x000e620008000a00 */
[----:B------:R-:W-:-:S04]  /*1a30*/  @!UP1 UIADD3 UR10, UPT, UPT, -UR4, 0x100000, URZ ;  /* 0x00100000040a9890 */ /* 0x000fc8000fffe1ff */
[----:B------:R-:W-:Y:S02]  /*1a40*/  @!UP1 USHF.L.U32 UR11, UR10, 0xb, URZ ;  /* 0x0000000b0a0b9899 */ /* 0x000fe400080006ff */
[----:B------:R-:W-:Y:S01]  /*1a50*/  @!UP1 USHF.L.U32 UR10, UR10, 0x1, URZ ;  /* 0x000000010a0a9899 */ /* 0x000fe200080006ff */
[----:B------:R-:W-:Y:S01]  /*1a60*/  IMAD R4, R4, UR5, RZ ;  /* 0x0000000504047c24 */ /* 0x000fe2000f8e02ff */
[----:B------:R-:W-:Y:S01]  /*1a70*/  STL [R1+0xf24], R46 ;  /* 0x000f242e01007387 */ /* 0x000fe20000100800 */
[----:B0-----:R-:W-:Y:S01]  /*1a80*/  IADD3 R0, P6, PT, R2, UR20, RZ ;  /* 0x0000001402007c10 */ /* 0x001fe2000ffde0ff */
[----:B------:R-:W0:Y:S01]  /*1a90*/  LDCU UR18, c[0x0][0x3b0] ;  /* 0x00007600ff1277ac */ /* 0x000e220008000800 */
[----:B------:R-:W-:Y:S01]  /*1aa0*/  ISETP.GE.U32.AND P2, PT, R10, 0x7fffff70, PT ;  /* 0x7fffff700a00780c */ /* 0x000fe20003f46070 */
[----:B------:R-:W-:Y:S01]  /*1ab0*/  STL [R1+0xf2c], R46 ;  /* 0x000f2c2e01007387 */ /* 0x000fe20000100800 */
[----:B------:R-:W-:Y:S01]  /*1ac0*/  LEA.HI.X.SX32 R2, R2, UR21, 0x1, P6 ;  /* 0x0000001502027c11 */ /* 0x000fe2000b0f0eff */
[----:B------:R-:W-:Y:S01]  /*1ad0*/  @!P0 IMAD.MOV.U32 R10, RZ, RZ, R0 ;  /* 0x000000ffff0a8224 */ /* 0x000fe200078e0000 */
[----:B------:R-:W-:Y:S01]  /*1ae0*/  IADD3 R3, P6, PT, R4, UR20, RZ ;  /* 0x0000001404037c10 */ /* 0x000fe2000ffde0ff */
[----:B------:R-:W-:Y:S01]  /*1af0*/  STL [R1+0xf34], R46 ;  /* 0x000f342e01007387 */ /* 0x000fe20000100800 */
[----:B------:R-:W-:Y:S01]  /*1b00*/  ISETP.GE.U32.AND P5, PT, R11, 0x7fffff68, PT ;  /* 0x7fffff680b00780c */ /* 0x000fe20003fa6070 */
[----:B------:R-:W-:Y:S01]  /*1b10*/  @!P0 IMAD.MOV.U32 R11, RZ, RZ, R2 ;  /* 0x000000ffff0b8224 */ /* 0x000fe200078e0002 */
[----:B------:R-:W-:Y:S01]  /*1b20*/  ISETP.GE.U32.AND P3, PT, R12, 0x7fffff60, PT ;  /* 0x7fffff600c00780c */ /* 0x000fe20003f66070 */
[----:B------:R-:W-:Y:S01]  /*1b30*/  STL [R1+0xf3c], R46 ;  /* 0x000f3c2e01007387 */ /* 0x000fe20000100800 */
[----:B------:R-:W-:Y:S03]  /*1b40*/  STTM.x64 tmem[UR7], RZ ;  /* 0x000000ff000079ed */ /* 0x000fe60008340007 */
[----:B------:R-:W-:Y:S01]  /*1b50*/  STL [R1+0xf44], R46 ;  /* 0x000f442e01007387 */ /* 0x000fe20000100800 */
[----:B------:R-:W-:Y:S01]  /*1b60*/  LEA.HI.X.SX32 R4, R4, UR21, 0x1, P6 ;  /* 0x0000001504047c11 */ /* 0x000fe2000b0f0eff */
[----:B------:R-:W-:Y:S01]  /*1b70*/  IMAD.SHL.U32 R12, R6, 0x8, RZ ;  /* 0x00000008060c7824 */ /* 0x000fe200078e00ff */
[----:B------:R-:W-:Y:S01]  /*1b80*/  PRMT R17, RZ, 0x7610, R17 ;  /* 0x00007610ff117816 */ /* 0x000fe20000000011 */
[----:B------:R-:W-:Y:S01]  /*1b90*/  STL [R1+0xf4c], R46 ;  /* 0x000f4c2e01007387 */ /* 0x000fe20000100800 */
[----:B------:R-:W-:Y:S01]  /*1ba0*/  PRMT R41, RZ, 0x7610, R41 ;  /* 0x00007610ff297816 */ /* 0x000fe20000000029 */
[----:B------:R-:W2:Y:S02]  /*1bb0*/  LDCU UR24, c[0x0][0x3b0] ;  /* 0x00007600ff1877ac */ /* 0x000ea40008000800 */
[----:B------:R-:W-:Y:S01]  /*1bc0*/  STL [R1+0xf54], R46 ;  /* 0x000f542e01007387 */ /* 0x000fe20000100800 */
[----:B------:R-:W-:Y:S01]  /*1bd0*/  PRMT R40, RZ, 0x7610, R40 ;  /* 0x00007610ff287816 */ /* 0x000fe20000000028 */
[----:B------:R-:W3:Y:S02]  /*1be0*/  LDCU UR29, c[0x0][0x3b0] ;  /* 0x00007600ff1d77ac */ /* 0x000ee40008000800 */
[----:B------:R-:W-:Y:S01]  /*1bf0*/  STL [R1+0xf5c], R46 ;  /* 0x000f5c2e01007387 */ /* 0x000fe20000100800 */
[----:B------:R-:W-:Y:S01]  /*1c00*/  PRMT R37, RZ, 0x7610, R37 ;  /* 0x00007610ff257816 */ /* 0x000fe20000000025 */
[----:B------:R-:W4:Y:S02]  /*1c10*/  LDCU UR20, c[0x0][0x3b0] ;  /* 0x00007600ff1477ac */ /* 0x000f240008000800 */
[----:B------:R-:W-:Y:S01]  /*1c20*/  STL [R1+0xf64], R46 ;  /* 0x000f642e01007387 */ /* 0x000fe20000100800 */
[----:B------:R-:W-:Y:S01]  /*1c30*/  PRMT R30, RZ, 0x7610, R30 ;  /* 0x00007610ff1e7816 */ /* 0x000fe2000000001e */
[----:B------:R-:W0:Y:S02]  /*1c40*/  LDCU UR30, c[0x0][0x3b0] ;  /* 0x00007600ff1e77ac */ /* 0x000e240008000800 */
        /* <DEDUP_REMOVED lines=67> */
[----:B------:R-:W0:Y:S03]  /*2080*/  LDCU UR44, c[0x0][0x3b0] ;  /* 0x00007600ff2c77ac */ /* 0x000e260008000800 */
        /* <DEDUP_REMOVED lines=58> */
[----:B------:R-:W-:Y:S04]  /*2430*/  STL [R1+0xfc0], R74 ;  /* 0x000fc04a01007387 */ /* 0x000fe80000100800 */
        /* <DEDUP_REMOVED lines=30> */
[----:B------:R-:W-:Y:S01]  /*2620*/  STL [R1+0xef4], R85 ;  /* 0x000ef45501007387 */ /* 0x000fe20000100800 */
[----:B------:R-:W-:Y:S03]  /*2630*/  STTM.x64 tmem[UR7+0x40], RZ ;  /* 0x000040ff000079ed */ /* 0x000fe60008340007 */
[----:B------:R-:W-:Y:S01]  /*2640*/  STL [R1+0xef0], R82 ;  /* 0x000ef05201007387 */ /* 0x000fe20000100800 */
[----:B------:R-:W-:Y:S03]  /*2650*/  STTM.x64 tmem[UR7+0x80], RZ ;  /* 0x000080ff000079ed */ /* 0x000fe60008340007 */
[----:B------:R-:W-:Y:S01]  /*2660*/  STL [R1+0xeec], R80 ;  /* 0x000eec5001007387 */ /* 0x000fe20000100800 */
[----:B------:R-:W-:Y:S03]  /*2670*/  STTM.x64 tmem[UR7+0xc0], RZ ;  /* 0x0000c0ff000079ed */ /* 0x000fe60008340007 */
[----:B------:R-:W-:Y:S01]  /*2680*/  STL [R1+0xee8], R78 ;  /* 0x000ee84e01007387 */ /* 0x000fe20000100800 */
[----:B------:R-:W0:Y:S03]  /*2690*/  FENCE.VIEW.ASYNC.T ;  /* 0x00000000000073c6 */ /* 0x000e260000000200 */
[----:B------:R-:W-:Y:S01]  /*26a0*/  STL [R1+0xee4], R76 ;  /* 0x000ee44c01007387 */ /* 0x000fe20000100800 */
[----:B0-----:R-:W-:Y:S06]  /*26b0*/  BAR.SYNC.DEFER_BLOCKING 0x0 ;  /* 0x0000000000007b1d */ /* 0x001fec0000010000 */
[----:B------:R-:W-:Y:S04]  /*26c0*/  STL [R1+0xee0], R84 ;  /* 0x000ee05401007387 */ /* 0x000fe80000100800 */
[----:B------:R-:W-:Y:S04]  /*26d0*/  STL [R1+0xedc], R5 ;  /* 0x000edc0501007387 */ /* 0x000fe80000100800 */
[----:B------:R-:W-:Y:S04]  /*26e0*/  STL [R1+0xed8], R81 ;  /* 0x000ed85101007387 */ /* 0x000fe80000100800 */
[----:B------:R0:W-:Y:S04]  /*26f0*/  STL [R1+0xed4], R79 ;  /* 0x000ed44f01007387 */ /* 0x0001e80000100800 */
[----:B------:R-:W-:Y:S04]  /*2700*/  STL [R1+0xed0], R77 ;  /* 0x000ed04d01007387 */ /* 0x000fe80000100800 */
[----:B------:R-:W0:Y:S02]  /*2710*/  FENCE.VIEW.ASYNC.S ;  /* 0x00000000000073c6 */ /* 0x000e240000000000 */
[----:B0-----:R0:W1:Y:S02]  /*2720*/  @!UP2 SYNCS.EXCH.64 URZ, [UR8], UR10 ;  /* 0x0000000a08ffa5b2 */ /* 0x0010640008000100 */
[----:B------:R-:W-:Y:S01]  /*2730*/  STL [R1+0xecc], R9 ;  /* 0x000ecc0901007387 */ /* 0x000fe20000100800 */
[----:B------:R-:W-:-:S03]  /*2740*/  PRMT R79, RZ, 0x7610, R79 ;  /* 0x00007610ff4f7816 */ /* 0x000fc6000000004f */
[----:B------:R-:W-:Y:S04]  /*2750*/  STL [R1+0xec8], R75 ;  /* 0x000ec84b01007387 */ /* 0x000fe80000100800 */
[----:B------:R-:W-:Y:S01]  /*2760*/  STL [R1+0xec4], R8 ;  /* 0x000ec40801007387 */ /* 0x000fe20000100800 */
[----:B------:R-:W-:Y:S01]  /*2770*/  SHF.R.S32.HI R15, RZ, 0x1f, R12 ;  /* 0x0000001fff0f7819 */ /* 0x000fe2000001140c */
[----:B0-----:R-:W0:Y:S02]  /*2780*/  LDCU UR10, c[0x0][0x3b0] ;  /* 0x00007600ff0a77ac */ /* 0x001e240008000800 */
[----:B------:R-:W-:Y:S01]  /*2790*/  STL [R1+0xec0], R38 ;  /* 0x000ec02601007387 */ /* 0x000fe20000100800 */
[----:B------:R-:W-:Y:S01]  /*27a0*/  IADD3 R16, P6, PT, R12, R0, RZ ;  /* 0x000000000c107210 */ /* 0x000fe20007fde0ff */
[----:B------:R-:W0:Y:S02]  /*27b0*/  LDCU UR11, c[0x0][0x3b0] ;  /* 0x00007600ff0b77ac */ /* 0x000e240008000800 */
        /* <DEDUP_REMOVED lines=16> */
[----:B-1----:R-:W-:Y:S06]  /*28c0*/  BAR.SYNC.DEFER_BLOCKING 0x0 ;  /* 0x0000000000007b1d */ /* 0x002fec0000010000 */
        /* <DEDUP_REMOVED lines=18> */
[----:B------:R1:W-:Y:S04]  /*29f0*/  STL [R1+0xce4], R91 ;  /* 0x000ce45b01007387 */ /* 0x0003e80000100800 */
[----:B------:R0:W2:Y:S04]  /*2a00*/  @!P0 LDG.E.U8 R79, desc[UR14][R10.64] ;  /* 0x0000000e0a4f8981 */ /* 0x0000a8000c1e1100 */
[----:B------:R-:W-:Y:S01]  /*2a10*/  STL [R1+0xce0], R83 ;  /* 0x000ce05301007387 */ /* 0x000fe20000100800 */
[----:B-1----:R-:W1:Y:S03]  /*2a20*/  LDC R91, c[0x0][0x3a0] ;  /* 0x0000e800ff5b7b82 */ /* 0x002e660000000800 */
[----:B------:R-:W-:Y:S01]  /*2a30*/  STL [R1+0xe44], R83 ;  /* 0x000e445301007387 */ /* 0x000fe20000100800 */
[----:B0-----:R-:W-:-:S02]  /*2a40*/  @!P0 IMAD.MOV.U32 R10, RZ, RZ, R3 ;  /* 0x000000ffff0a8224 */ /* 0x001fc400078e0003 */
[----:B------:R-:W-:-:S05]  /*2a50*/  @!P0 IMAD.MOV.U32 R11, RZ, RZ, R4 ;  /* 0x000000ffff0b8224 */ /* 0x000fca00078e0004 */
[----:B------:R0:W2:Y:S04]  /*2a60*/  @!P0 LDG.E.U8 R17, desc[UR14][R10.64] ;  /* 0x0000000e0a118981 */ /* 0x0000a8000c1e1100 */
[----:B------:R-:W-:Y:S01]  /*2a70*/  STL [R1+0x340], R16 ;  /* 0x0003401001007387 */ /* 0x000fe20000100800 */
[----:B0-----:R-:W-:Y:S01]  /*2a80*/  IMAD.X R11, R15, 0x1, R2, P6 ;  /* 0x000000010f0b7824 */ /* 0x001fe200030e0602 */
[----:B------:R-:W-:Y:S01]  /*2a90*/  IADD3 R26, P6, PT, R12, R3, RZ ;  /* 0x000000030c1a7210 */ /* 0x000fe20007fde0ff */
[----:B------:R-:W-:Y:S02]  /*2aa0*/  @!P1 IMAD.MOV.U32 R10, RZ, RZ, R16 ;  /* 0x000000ffff0a9224 */ /* 0x000fe400078e0010 */
[----:B------:R-:W-:Y:S01]  /*2ab0*/  IMAD.SHL.U32 R12, R6, 0x10, RZ ;  /* 0x00000010060c7824 */ /* 0x000fe200078e00ff */
[----:B------:R0:W-:Y:S04]  /*2ac0*/  STL [R1+0x33c], R11 ;  /* 0x00033c0b01007387 */ /* 0x0001e80000100800 */
[----:B------:R0:W2:Y:S01]  /*2ad0*/  @!P1 LDG.E.U8 R41, desc[UR14][R10.64] ;  /* 0x0000000e0a299981 */ /* 0x0000a2000c1e1100 */
[----:B-1----:R-:W-:-:S03]  /*2ae0*/  VIADD R14, R91, 0xffffffd7 ;  /* 0xffffffd75b0e7836 */ /* 0x002fc60000000000 */
[----:B------:R-:W-:Y:S01]  /*2af0*/  STL [R1+0x348], R26 ;  /* 0x0003481a01007387 */ /* 0x000fe20000100800 */
[----:B0-----:R-:W-:Y:S01]  /*2b00*/  IMAD.X R11, R15, 0x1, R4, P6 ;  /* 0x000000010f0b7824 */ /* 0x001fe200030e0604 */
[----:B------:R-:W-:Y:S01]  /*2b10*/  SHF.R.S32.HI R15, RZ, 0x1f, R12 ;  /* 0x0000001fff0f7819 */ /* 0x000fe2000001140c */
[----:B------:R-:W-:Y:S01]  /*2b20*/  @!P1 IMAD.MOV.U32 R10, RZ, RZ, R26 ;  /* 0x000000ffff0a9224 */ /* 0x000fe200078e001a */
[----:B------:R-:W-:Y:S02]  /*2b30*/  IADD3 R16, P6, PT, R12, R0, RZ ;  /* 0x000000000c107210 */ /* 0x000fe40007fde0ff */
[----:B------:R0:W-:Y:S04]  /*2b40*/  STL [R1+0x344], R11 ;  /* 0x0003440b01007387 */ /* 0x0001e80000100800 */
[----:B------:R0:W2:Y:S01]  /*2b50*/  @!P1 LDG.E.U8 R40, desc[UR14][R10.64] ;  /* 0x0000000e0a289981 */ /* 0x0000a2000c1e1100 */
[----:B------:R-:W-:-:S03]  /*2b60*/  ISETP.GE.U32.AND P0, PT, R14, 0x7fffff58, PT ;  /* 0x7fffff580e00780c */ /* 0x000fc60003f06070 */
[----:B------:R-:W-:Y:S01]  /*2b70*/  STL [R1+0x3c0], R16 ;  /* 0x0003c01001007387 */ /* 0x000fe20000100800 */
[----:B0-----:R-:W-:Y:S01]  /*2b80*/  IMAD.X R11, R15, 0x1, R2, P6 ;  /* 0x000000010f0b7824 */ /* 0x001fe200030e0602 */
[----:B------:R-:W-:Y:S01]  /*2b90*/  IADD3 R26, P6, PT, R12, R3, RZ ;  /* 0x000000030c1a7210 */ /* 0x000fe20007fde0ff */
[----:B------:R-:W-:Y:S02]  /*2ba0*/  @!P2 IMAD.MOV.U32 R10, RZ, RZ, R16 ;  /* 0x000000ffff0aa224 */ /* 0x000fe400078e0010 */
[----:B------:R-:W-:Y:S01]  /*2bb0*/  IMAD R12, R6, 0x18, RZ ;  /* 0x00000018060c7824 */ /* 0x000fe200078e02ff */
[----:B------:R0:W-:Y:S01]  /*2bc0*/  STL [R1+0x3bc], R11 ;  /* 0x0003bc0b01007387 */ /* 0x0001e20000100800 */
[----:B------:R-:W-:-:S03]  /*2bd0*/  VIADD R14, R91, 0xffffffcf ;  /* 0xffffffcf5b0e7836 */ /* 0x000fc60000000000 */
[----:B------:R0:W2:Y:S01]  /*2be0*/  @!P2 LDG.E.U8 R37, desc[UR14][R10.64] ;  /* 0x0000000e0a25a981 */ /* 0x0000a2000c1e1100 */
[----:B------:R-:W-:-:S03]  /*2bf0*/  PRMT R38, RZ, 0x7610, R38 ;  /* 0x00007610ff267816 */ /* 0x000fc60000000026 */
[----:B------:R-:W-:Y:S01]  /*2c00*/  STL [R1+0x3c8], R26 ;  /* 0x0003c81a01007387 */ /* 0x000fe20000100800 */
[----:B0-----:R-:W-:Y:S01]  /*2c10*/  IMAD.X R11, R15, 0x1, R4, P6 ;  /* 0x000000010f0b7824 */ /* 0x001fe200030e0604 */
[----:B------:R-:W-:Y:S01]  /*2c20*/  SHF.R.S32.HI R15, RZ, 0x1f, R12 ;  /* 0x0000001fff0f7819 */ /* 0x000fe2000001140c */
[----:B------:R-:W-:Y:S01]  /*2c30*/  @!P2 IMAD.MOV.U32 R10, RZ, RZ, R26 ;  /* 0x000000ffff0aa224 */ /* 0x000fe200078e001a */
[----:B------:R-:W-:Y:S02]  /*2c40*/  IADD3 R16, P6, PT, R12, R0, RZ ;  /* 0x000000000c107210 */ /* 0x000fe40007fde0ff */
[----:B------:R0:W-:Y:S01]  /*2c50*/  STL [R1+0x3c4], R11 ;  /* 0x0003c40b01007387 */ /* 0x0001e20000100800 */
[----:B------:R-:W-:Y:S01]  /*2c60*/  ISETP.GE.U32.AND P1, PT, R14, 0x7fffff50, PT ;  /* 0x7fffff500e00780c */ /* 0x000fe20003f26070 */
[----:B------:R-:W-:Y:S02]  /*2c70*/  VIADD R14, R91, 0xffffffc7 ;  /* 0xffffffc75b0e7836 */ /* 0x000fe40000000000 */
[----:B------:R0:W2:Y:S04]  /*2c80*/  @!P2 LDG.E.U8 R30, desc[UR14][R10.64] ;  /* 0x0000000e0a1ea981 */ /* 0x0000a8000c1e1100 */
[----:B------:R-:W-:Y:S01]  /*2c90*/  STL [R1+0x6b0], R16 ;  /* 0x0006b01001007387 */ /* 0x000fe20000100800 */
[----:B0-----:R-:W-:Y:S01]  /*2ca0*/  IMAD.X R11, R15, 0x1, R2, P6 ;  /* 0x000000010f0b7824 */ /* 0x001fe200030e0602 */
[----:B------:R-:W-:Y:S01]  /*2cb0*/  IADD3 R26, P6, PT, R12, R3, RZ ;  /* 0x000000030c1a7210 */ /* 0x000fe20007fde0ff */
[----:B------:R-:W-:-:S02]  /*2cc0*/  @!P5 IMAD.MOV.U32 R10, RZ, RZ, R16 ;  /* 0x000000ffff0ad224 */ /* 0x000fc400078e0010 */
[----:B------:R-:W-:Y:S01]  /*2cd0*/  IMAD.SHL.U32 R12, R6, 0x20, RZ ;  /* 0x00000020060c7824 */ /* 0x000fe200078e00ff */
[----:B------:R0:W-:Y:S01]  /*2ce0*/  STL [R1+0x6ac], R11 ;  /* 0x0006ac0b01007387 */ /* 0x0001e20000100800 */
[----:B------:R-:W-:-:S03]  /*2cf0*/  ISETP.GE.U32.AND P2, PT, R14, 0x7fffff48, PT ;  /* 0x7fffff480e00780c */ /* 0x000fc60003f46070 */
[----:B------:R0:W2:Y:S01]  /*2d00*/  @!P5 LDG.E.U8 R38, desc[UR14][R10.64] ;  /* 0x0000000e0a26d981 */ /* 0x0000a2000c1e1100 */
[----:B------:R-:W-:-:S03]  /*2d10*/  SHF.R.S32.HI R14, RZ, 0x1f, R12 ;  /* 0x0000001fff0e7819 */ /* 0x000fc6000001140c */
[----:B------:R-:W-:Y:S01]  /*2d20*/  STL [R1+0x6b8], R26 ;  /* 0x0006b81a01007387 */ /* 0x000fe20000100800 */
[----:B0-----:R-:W-:Y:S01]  /*2d30*/  IMAD.X R11, R15, 0x1, R4, P6 ;  /* 0x000000010f0b7824 */ /* 0x001fe200030e0604 */
[----:B------:R-:W-:Y:S01]  /*2d40*/  IADD3 R16, P6, PT, R12, R0, RZ ;  /* 0x000000000c107210 */ /* 0x000fe20007fde0ff */
[----:B------:R-:W-:-:S03]  /*2d50*/  @!P5 IMAD.MOV.U32 R10, RZ, RZ, R26 ;  /* 0x000000ffff0ad224 */ /* 0x000fc600078e001a */
[----:B------:R0:W-:Y:S04]  /*2d60*/  STL [R1+0x6b4], R11 ;  /* 0x0006b40b01007387 */ /* 0x0001e80000100800 */
[----:B------:R0:W2:Y:S01]  /*2d70*/  @!P5 LDG.E.U8 R18, desc[UR14][R10.64] ;  /* 0x0000000e0a12d981 */ /* 0x0000a2000c1e1100 */
[----:B------:R-:W-:-:S03]  /*2d80*/  PRMT R8, RZ, 0x7610, R8 ;  /* 0x00007610ff087816 */ /* 0x000fc60000000008 */
[----:B------:R-:W-:Y:S01]  /*2d90*/  STL [R1+0x720], R16 ;  /* 0x0007201001007387 */ /* 0x000fe20000100800 */
[----:B0-----:R-:W-:Y:S01]  /*2da0*/  IMAD.X R11, R14, 0x1, R2, P6 ;  /* 0x000000010e0b7824 */ /* 0x001fe200030e0602 */
[----:B------:R-:W-:Y:S01]  /*2db0*/  IADD3 R26, P6, PT, R12, R3, RZ ;  /* 0x000000030c1a7210 */ /* 0x000fe20007fde0ff */
[----:B------:R-:W-:Y:S02]  /*2dc0*/  @!P3 IMAD.MOV.U32 R10, RZ, RZ, R16 ;  /* 0x000000ffff0ab224 */ /* 0x000fe400078e0010 */
[----:B------:R-:W-:Y:S01]  /*2dd0*/  IMAD R12, R6, 0x28, RZ ;  /* 0x00000028060c7824 */ /* 0x000fe200078e02ff */
[----:B------:R0:W-:Y:S04]  /*2de0*/  STL [R1+0x71c], R11 ;  /* 0x00071c0b01007387 */ /* 0x0001e80000100800 */
[----:B------:R0:W2:Y:S04]  /*2df0*/  @!P3 LDG.E.U8 R24, desc[UR14][R10.64] ;  /* 0x0000000e0a18b981 */ /* 0x0000a8000c1e1100 */
[----:B------:R-:W-:Y:S01]  /*2e00*/  STL [R1+0x728], R26 ;  /* 0x0007281a01007387 */ /* 0x000fe20000100800 */
[----:B0-----:R-:W-:Y:S01]  /*2e10*/  IMAD.X R11, R14, 0x1, R4, P6 ;  /* 0x000000010e0b7824 */ /* 0x001fe200030e0604 */
[----:B------:R-:W-:Y:S01]  /*2e20*/  SHF.R.S32.HI R14, RZ, 0x1f, R12 ;  /* 0x0000001fff0e7819 */ /* 0x000fe2000001140c */
[----:B------:R-:W-:Y:S01]  /*2e30*/  @!P3 IMAD.MOV.U32 R10, RZ, RZ, R26 ;  /* 0x000000ffff0ab224 */ /* 0x000fe200078e001a */
[----:B------:R-:W-:-:S02]  /*2e40*/  IADD3 R16, P6, PT, R12, R0, RZ ;  /* 0x000000000c107210 */ /* 0x000fc40007fde0ff */
        /* <DEDUP_REMOVED lines=17> */
[----:B------:R-:W-:-:S03]  /*2f60*/  VIADD R15, R91, 0xffffffbf ;  /* 0xffffffbf5b0f7836 */ /* 0x000fc60000000000 */
[----:B------:R-:W-:Y:S01]  /*2f70*/  STL [R1+0x7e0], R16 ;  /* 0x0007e01001007387 */ /* 0x000fe20000100800 */
[----:B0-----:R-:W-:Y:S01]  /*2f80*/  IMAD.X R11, R14, 0x1, R2, P6 ;  /* 0x000000010e0b7824 */ /* 0x001fe200030e0602 */
[----:B------:R-:W-:Y:S01]  /*2f90*/  IADD3 R26, P6, PT, R12, R3, RZ ;  /* 0x000000030c1a7210 */ /* 0x000fe20007fde0ff */
[----:B------:R-:W-:Y:S02]  /*2fa0*/  @!P1 IMAD.MOV.U32 R10, RZ, RZ, R16 ;  /* 0x000000ffff0a9224 */ /* 0x000fe400078e0010 */
[----:B------:R-:W-:Y:S01]  /*2fb0*/  IMAD R12, R6, 0x38, RZ ;  /* 0x00000038060c7824 */ /* 0x000fe200078e02ff */
[----:B------:R0:W-:Y:S04]  /*2fc0*/  STL [R1+0x7dc], R11 ;  /* 0x0007dc0b01007387 */ /* 0x0001e80000100800 */
[----:B------:R0:W2:Y:S01]  /*2fd0*/  @!P1 LDG.E.U8 R23, desc[UR14][R10.64] ;  /* 0x0000000e0a179981 */ /* 0x0000a2000c1e1100 */
[----:B------:R-:W-:-:S03]  /*2fe0*/  ISETP.GE.U32.AND P5, PT, R15, 0x7fffff40, PT ;  /* 0x7fffff400f00780c */ /* 0x000fc60003fa6070 */
[----:B------:R-:W-:Y:S01]  /*2ff0*/  STL [R1+0x7e8], R26 ;  /* 0x0007e81a01007387 */ /* 0x000fe20000100800 */
[----:B0-----:R-:W-:Y:S01]  /*3000*/  IMAD.X R11, R14, 0x1, R4, P6 ;  /* 0x000000010e0b7824 */ /* 0x001fe200030e0604 */
[----:B------:R-:W-:Y:S01]  /*3010*/  SHF.R.S32.HI R14, RZ, 0x1f, R12 ;  /* 0x0000001fff0e7819 */ /* 0x000fe2000001140c */
[----:B------:R-:W-:Y:S01]  /*3020*/  @!P1 IMAD.MOV.U32 R10, RZ, RZ, R26 ;  /* 0x000000ffff0a9224 */ /* 0x000fe200078e001a */
[----:B------:R-:W-:Y:S02]  /*3030*/  IADD3 R16, P6, PT, R12, R0, RZ ;  /* 0x000000000c107210 */ /* 0x000fe40007fde0ff */
[----:B------:R0:W-:Y:S04]  /*3040*/  STL [R1+0x7e4], R11 ;  /* 0x0007e40b01007387 */ /* 0x0001e80000100800 */
[----:B------:R0:W2:Y:S01]  /*3050*/  @!P1 LDG.E.U8 R22, desc[UR14][R10.64] ;  /* 0x0000000e0a169981 */ /* 0x0000a2000c1e1100 */
[----:B------:R-:W-:-:S03]  /*3060*/  VIADD R15, R91, 0xffffffb7 ;  /* 0xffffffb75b0f7836 */ /* 0x000fc60000000000 */
[----:B------:R-:W-:Y:S01]  /*3070*/  STL [R1+0x850], R16 ;  /* 0x0008501001007387 */ /* 0x000fe20000100800 */
[----:B0-----:R-:W-:Y:S01]  /*3080*/  IMAD.X R11, R14, 0x1, R2, P6 ;  /* 0x000000010e0b7824 */ /* 0x001fe200030e0602 */
[----:B------:R-:W-:Y:S01]  /*3090*/  IADD3 R26, P6, PT, R12, R3, RZ ;  /* 0x000000030c1a7210 */ /* 0x000fe20007fde0ff */
[----:B------:R-:W-:Y:S02]  /*30a0*/  @!P2 IMAD.MOV.U32 R10, RZ, RZ, R16 ;  /* 0x000000ffff0aa224 */ /* 0x000fe400078e0010 */
[----:B------:R-:W-:Y:S01]  /*30b0*/  IMAD.SHL.U32 R12, R6, 0x40, RZ ;  /* 0x00000040060c7824 */ /* 0x000fe200078e00ff */
        /* <DEDUP_REMOVED lines=34> */
[----:B------:R-:W-:-:S02]  /*32e0*/  ISETP.GE.U32.AND P1, PT, R15, 0x7fffff28, PT ;  /* 0x7fffff280f00780c */ /* 0x000fc40003f26070 */
[----:B------:R-:W-:Y:S01]  /*32f0*/  PRMT R69, RZ, 0x7610, R69 ;  /* 0x00007610ff457816 */ /* 0x000fe20000000045 */
        /* <DEDUP_REMOVED lines=37> */
[----:B------:R0:W-:Y:S01]  /*3550*/  STL [R1+0xc90], R11 ;  /* 0x000c900b01007387 */ /* 0x0001e20000100800 */
[----:B------:R-:W-:-:S03]  /*3560*/  VIADD R15, R91, 0xffffff8f ;  /* 0xffffff8f5b0f7836 */ /* 0x000fc60000000000 */
[----:B------:R0:W2:Y:S01]  /*3570*/  @!P1 LDG.E.U8 R35, desc[UR14][R10.64] ;  /* 0x0000000e0a239981 */ /* 0x0000a2000c1e1100 */
[----:B------:R-:W-:-:S03]  /*3580*/  PRMT R92, RZ, 0x7610, R92 ;  /* 0x00007610ff5c7816 */ /* 0x000fc6000000005c */
[----:B------:R-:W-:Y:S01]  /*3590*/  STL [R1+0xc94], R16 ;  /* 0x000c941001007387 */ /* 0x000fe20000100800 */
[----:B0-----:R-:W-:Y:S01]  /*35a0*/  IMAD.X R11, R14, 0x1, R2, P6 ;  /* 0x000000010e0b7824 */ /* 0x001fe200030e0602 */
[----:B------:R-:W-:Y:S01]  /*35b0*/  IADD3 R26, P6, PT, R12, R3, RZ ;  /* 0x000000030c1a7210 */ /* 0x000fe20007fde0ff */
[----:B------:R-:W-:Y:S02]  /*35c0*/  @!P2 IMAD.MOV.U32 R10, RZ, RZ, R16 ;  /* 0x000000ffff0aa224 */ /* 0x000fe400078e0010 */
[----:B------:R-:W-:Y:S01]  /*35d0*/  IMAD R12, R6, 0x68, RZ ;  /* 0x00000068060c7824 */ /* 0x000fe200078e02ff */
[----:B------:R0:W-:Y:S01]  /*35e0*/  STL [R1+0xc88], R11 ;  /* 0x000c880b01007387 */ /* 0x0001e20000100800 */
[----:B------:R-:W-:Y:S01]  /*35f0*/  ISETP.GE.U32.AND P3, PT, R15, 0x7fffff10, PT ;  /* 0x7fffff100f00780c */ /* 0x000fe20003f66070 */
[----:B------:R-:W-:Y:S02]  /*3600*/  VIADD R15, R91, 0xffffff87 ;  /* 0xffffff875b0f7836 */ /* 0x000fe40000000000 */
[----:B------:R0:W2:Y:S04]  /*3610*/  @!P2 LDG.E.U8 R20, desc[UR14][R10.64] ;  /* 0x0000000e0a14a981 */ /* 0x0000a8000c1e1100 */
[----:B------:R-:W-:Y:S01]  /*3620*/  STL [R1+0xc8c], R26 ;  /* 0x000c8c1a01007387 */ /* 0x000fe20000100800 */
[----:B0-----:R-:W-:Y:S01]  /*3630*/  IMAD.X R11, R14, 0x1, R4, P6 ;  /* 0x000000010e0b7824 */ /* 0x001fe200030e0604 */
[----:B------:R-:W-:Y:S01]  /*3640*/  SHF.R.S32.HI R14, RZ, 0x1f, R12 ;  /* 0x0000001fff0e7819 */ /* 0x000fe2000001140c */
[----:B------:R-:W-:Y:S01]  /*3650*/  @!P2 IMAD.MOV.U32 R10, RZ, RZ, R26 ;  /* 0x000000ffff0aa224 */ /* 0x000fe200078e001a */
[----:B------:R-:W-:-:S02]  /*3660*/  IADD3 R16, P6, PT, R12, R0, RZ ;  /* 0x000000000c107210 */ /* 0x000fc40007fde0ff */
[----:B------:R0:W-:Y:S01]  /*3670*/  STL [R1+0xc80], R11 ;  /* 0x000c800b01007387 */ /* 0x0001e20000100800 */
[----:B------:R-:W-:Y:S01]  /*3680*/  ISETP.GE.U32.AND P0, PT, R15, 0x7fffff08, PT ;  /* 0x7fffff080f00780c */ /* 0x000fe20003f06070 */
[----:B------:R-:W-:Y:S02]  /*3690*/  VIADD R15, R91, 0xfffffffe ;  /* 0xfffffffe5b0f7836 */ /* 0x000fe40000000000 */
[----:B------:R0:W2:Y:S01]  /*36a0*/  @!P2 LDG.E.U8 R92, desc[UR14][R10.64] ;  /* 0x0000000e0a5ca981 */ /* 0x0000a2000c1e1100 */
[----:B------:R-:W-:Y:S02]  /*36b0*/  PRMT R9, RZ, 0x7610, R9 ;  /* 0x00007610ff097816 */ /* 0x000fe40000000009 */
[----:B------:R-:W-:Y:S01]  /*36c0*/  ISETP.GE.U32.AND P1, PT, R15, 0x7fffff7f, PT ;  /* 0x7fffff7f0f00780c */ /* 0x000fe20003f26070 */
[----:B0-----:R-:W-:Y:S01]  /*36d0*/  IMAD.X R11, R14, 0x1, R2, P6 ;  /* 0x000000010e0b7824 */ /* 0x001fe200030e0602 */
[----:B------:R-:W-:Y:S01]  /*36e0*/  IADD3 R26, P6, PT, R12, R3, RZ ;  /* 0x000000030c1a7210 */ /* 0x000fe20007fde0ff */
[----:B------:R-:W-:Y:S01]  /*36f0*/  @!P5 IMAD.MOV.U32 R10, RZ, RZ, R16 ;  /* 0x000000ffff0ad224 */ /* 0x000fe200078e0010 */
[----:B------:R0:W-:Y:S01]  /*3700*/  STL [R1+0xc84], R16 ;  /* 0x000c841001007387 */ /* 0x0001e20000100800 */
[----:B------:R-:W-:-:S02]  /*3710*/  VIADD R15, R91, 0xfffffff6 ;  /* 0xfffffff65b0f7836 */ /* 0x000fc40000000000 */
[----:B------:R-:W-:Y:S01]  /*3720*/  IMAD.X R14, R14, 0x1, R4, P6 ;  /* 0x000000010e0e7824 */ /* 0x000fe200030e0604 */
[----:B------:R1:W-:Y:S01]  /*3730*/  STL [R1+0xc74], R11 ;  /* 0x000c740b01007387 */ /* 0x0003e20000100800 */
[----:B------:R-:W-:-:S03]  /*3740*/  IMAD R12, R6, 0x70, RZ ;  /* 0x00000070060c7824 */ /* 0x000fc600078e02ff */
[----:B------:R1:W2:Y:S01]  /*3750*/  @!P5 LDG.E.U8 R9, desc[UR14][R10.64] ;  /* 0x0000000e0a09d981 */ /* 0x0002a2000c1e1100 */
[----:B------:R-:W-:Y:S02]  /*3760*/  ISETP.GE.U32.AND P2, PT, R15, 0x7fffff77, PT ;  /* 0x7fffff770f00780c */ /* 0x000fe40003f46070 */
[----:B------:R-:W-:Y:S02]  /*3770*/  SHF.R.S32.HI R15, RZ, 0x1f, R12 ;  /* 0x0000001fff0f7819 */ /* 0x000fe4000001140c */
[----:B0-----:R-:W-:Y:S01]  /*3780*/  IADD3 R16, P6, PT, R12, R0, RZ ;  /* 0x000000000c107210 */ /* 0x001fe20007fde0ff */
[----:B-1----:R-:W-:Y:S02]  /*3790*/  @!P5 IMAD.MOV.U32 R10, RZ, RZ, R26 ;  /* 0x000000ffff0ad224 */ /* 0x002fe400078e001a */
[----:B------:R-:W-:Y:S01]  /*37a0*/  @!P5 IMAD.MOV.U32 R11, RZ, RZ, R14 ;  /* 0x000000ffff0bd224 */ /* 0x000fe200078e000e */
[----:B------:R0:W-:Y:S04]  /*37b0*/  STL [R1+0xc7c], R26 ;  /* 0x000c7c1a01007387 */ /* 0x0001e80000100800 */
[----:B------:R1:W2:Y:S01]  /*37c0*/  @!P5 LDG.E.U8 R45, desc[UR14][R10.64] ;  /* 0x0000000e0a2dd981 */ /* 0x0002a2000c1e1100 */
[----:B0-----:R-:W-:-:S02]  /*37d0*/  IMAD.X R26, R15, 0x1, R2, P6 ;  /* 0x000000010f1a7824 */ /* 0x001fc400030e0602 */
[----:B-1----:R-:W-:Y:S01]  /*37e0*/  VIADD R10, R91, 0xffffffee ;  /* 0xffffffee5b0a7836 */ /* 0x002fe20000000000 */
[----:B------:R-:W-:Y:S01]  /*37f0*/  IADD3 R12, P6, PT, R12, R3, RZ ;  /* 0x000000030c0c7210 */ /* 0x000fe20007fde0ff */
[----:B------:R-:W-:-:S03]  /*3800*/  @!P3 IMAD.MOV.U32 R11, RZ, RZ, R26 ;  /* 0x000000ffff0bb224 */ /* 0x000fc600078e001a */
[----:B------:R-:W-:Y:S01]  /*3810*/  ISETP.GE.U32.AND P5, PT, R10, 0x7fffff6f, PT ;  /* 0x7fffff6f0a00780c */ /* 0x000fe20003fa6070 */
[----:B------:R-:W-:Y:S01]  /*3820*/  @!P3 IMAD.MOV.U32 R10, RZ, RZ, R16 ;  /* 0x000000ffff0ab224 */ /* 0x000fe200078e0010 */
[----:B------:R0:W-:Y:S04]  /*3830*/  STL [R1+0xc78], R14 ;  /* 0x000c780e01007387 */ /* 0x0001e80000100800 */
[----:B------:R1:W2:Y:S04]  /*3840*/  @!P3 LDG.E.U8 R44, desc[UR14][R10.64] ;  /* 0x0000000e0a2cb981 */ /* 0x0002a8000c1e1100 */
[----:B------:R3:W-:Y:S01]  /*3850*/  STL [R1+0xb88], R16 ;  /* 0x000b881001007387 */ /* 0x0007e20000100800 */
[----:B0-----:R-:W-:-:S02]  /*3860*/  IMAD R14, R6, 0x78, RZ ;  /* 0x00000078060e7824 */ /* 0x001fc400078e02ff */
[----:B-1----:R-:W-:Y:S02]  /*3870*/  IMAD.MOV.U32 R11, RZ, RZ, R12 ;  /* 0x000000ffff0b7224 */ /* 0x002fe400078e000c */
[----:B------:R-:W-:Y:S01]  /*3880*/  IMAD.X R10, R15, 0x1, R4, P6 ;  /* 0x000000010f0a7824 */ /* 0x000fe200030e0604 */
[----:B------:R-:W-:Y:S01]  /*3890*/  STL [R1+0xb84], R26 ;  /* 0x000b841a01007387 */ /* 0x000fe20000100800 */
[----:B---3--:R-:W-:-:S03]  /*38a0*/  IADD3 R16, P6, PT, R14, R0, RZ ;  /* 0x000000000e107210 */ /* 0x008fc60007fde0ff */
[-C--:B------:R-:W-:Y:S01]  /*38b0*/  @!P3 LOP3.LUT R11, R11, R10.reuse, RZ, 0x3c, !PT ;  /* 0x0000000a0b0bb212 */ /* 0x080fe200078e3cff */
[----:B------:R0:W-:Y:S04]  /*38c0*/  STL [R1+0xb90], R12 ;  /* 0x000b900c01007387 */ /* 0x0001e80000100800 */
[----:B------:R1:W-:Y:S01]  /*38d0*/  STL [R1+0xb8c], R10 ;  /* 0x000b8c0a01007387 */ /* 0x0003e20000100800 */
[----:B0-----:R-:W-:Y:S02]  /*38e0*/  SHF.R.S32.HI R12, RZ, 0x1f, R14 ;  /* 0x0000001fff0c7819 */ /* 0x001fe4000001140e */
[----:B-1----:R-:W-:-:S03]  /*38f0*/  @!P3 LOP3.LUT R10, R11, R10, RZ, 0x3c, !PT ;  /* 0x0000000a0b0ab212 */ /* 0x002fc600078e3cff */
[----:B------:R-:W-:Y:S01]  /*3900*/  IMAD.X R26, R12, 0x1, R2, P6 ;  /* 0x000000010c1a7824 */ /* 0x000fe200030e0602 */
[----:B------:R-:W-:Y:S02]  /*3910*/  IADD3 R14, P6, PT, R14, R3, RZ ;  /* 0x000000030e0e7210 */ /* 0x000fe40007fde0ff */
[----:B------:R-:W-:Y:S01]  /*3920*/  @!P3 LOP3.LUT R11, R11, R10, RZ, 0x3c, !PT ;  /* 0x0000000a0b0bb212 */ /* 0x000fe200078e3cff */
[----:B------:R-:W-:Y:S04]  /*3930*/  STL [R1+0xc08], R16 ;  /* 0x000c081001007387 */ /* 0x000fe80000100800 */
[----:B------:R0:W3:Y:S04]  /*3940*/  @!P3 LDG.E.U8 R32, desc[UR14][R10.64] ;  /* 0x0000000e0a20b981 */ /* 0x0000e8000c1e1100 */
[----:B------:R1:W-:Y:S04]  /*3950*/  STL [R1+0xc04], R26 ;  /* 0x000c041a01007387 */ /* 0x0003e80000100800 */
[----:B------:R-:W-:Y:S01]  /*3960*/  STL [R1+0xc10], R14 ;  /* 0x000c100e01007387 */ /* 0x000fe20000100800 */
[----:B0-----:R-:W-:-:S03]  /*3970*/  @!P0 IMAD.MOV.U32 R11, RZ, RZ, R26 ;  /* 0x000000ffff0b8224 */ /* 0x001fc600078e001a */
[----:B-1----:R-:W2:Y:S01]  /*3980*/  LDL.LU R26, [R1+0x106c] ;  /* 0x00106c00011a7983 */ /* 0x002ea20000300800 */
[----:B------:R-:W-:Y:S02]  /*3990*/  VIADD R15, R91, 0xffffffe6 ;  /* 0xffffffe65b0f7836 */ /* 0x000fe40000000000 */
[----:B------:R-:W-:-:S03]  /*39a0*/  @!P0 IMAD.MOV.U32 R10, RZ, RZ, R16 ;  /* 0x000000ffff0a8224 */ /* 0x000fc600078e0010 */
[----:B------:R-:W-:Y:S01]  /*39b0*/  ISETP.GE.U32.AND P3, PT, R15, 0x7fffff67, PT ;  /* 0x7fffff670f00780c */ /* 0x000fe20003f66070 */
[----:B------:R-:W-:Y:S01]  /*39c0*/  IMAD.MOV.U32 R15, RZ, RZ, R14 ;  /* 0x000000ffff0f7224 */ /* 0x000fe200078e000e */
[----:B------:R0:W3:Y:S02]  /*39d0*/  @!P0 LDG.E.U8 R34, desc[UR14][R10.64] ;  /* 0x0000000e0a228981 */ /* 0x0000e4000c1e1100 */
[----:B0-----:R-:W-:Y:S01]  /*39e0*/  IMAD.X R11, R12, 0x1, R4, P6 ;  /* 0x000000010c0b7824 */ /* 0x001fe200030e0604 */
[----:B------:R-:W-:Y:S01]  /*39f0*/  SHF.R.S32.HI R12, RZ, 0x1f, R6 ;  /* 0x0000001fff0c7819 */ /* 0x000fe20000011406 */
[----:B------:R-:W-:Y:S01]  /*3a00*/  @!P0 IMAD.MOV.U32 R10, RZ, RZ, R15 ;  /* 0x000000ffff0a8224 */ /* 0x000fe200078e000f */
[-C--:B------:R-:W-:Y:S02]  /*3a10*/  IADD3 R16, P6, PT, R0, R6.reuse, RZ ;  /* 0x0000000600107210 */ /* 0x080fe40007fde0ff */
[----:B------:R0:W-:Y:S04]  /*3a20*/  STL [R1+0xc0c], R11 ;  /* 0x000c0c0b01007387 */ /* 0x0001e80000100800 */
[----:B------:R0:W3:Y:S04]  /*3a30*/  @!P0 LDG.E.U8 R31, desc[UR14][R10.64] ;  /* 0x0000000e0a1f8981 */ /* 0x0000e8000c1e1100 */
[----:B------:R-:W-:Y:S01]  /*3a40*/  STL [R1+0x2c4], R16 ;  /* 0x0002c41001007387 */ /* 0x000fe20000100800 */
[----:B0-----:R-:W-:Y:S01]  /*3a50*/  IMAD.X R11, R12, 0x1, R2, P6 ;  /* 0x000000010c0b7824 */ /* 0x001fe200030e0602 */
[----:B------:R-:W-:Y:S01]  /*3a60*/  IADD3 R15, P6, PT, R3, R6, RZ ;  /* 0x00000006030f7210 */ /* 0x000fe20007fde0ff */
[----:B------:R-:W-:-:S03]  /*3a70*/  @!P1 IMAD.MOV.U32 R10, RZ, RZ, R16 ;  /* 0x000000ffff0a9224 */ /* 0x000fc600078e0010 */
[----:B------:R0:W-:Y:S04]  /*3a80*/  STL [R1+0x2c0], R11 ;  /* 0x0002c00b01007387 */ /* 0x0001e80000100800 */
[----:B------:R0:W3:Y:S01]  /*3a90*/  @!P1 LDG.E.U8 R27, desc[UR14][R10.64] ;  /* 0x0000000e0a1b9981 */ /* 0x0000e2000c1e1100 */
[----:B------:R-:W-:Y:S02]  /*3aa0*/  VIADD R14, R91, 0xffffffde ;  /* 0xffffffde5b0e7836 */ /* 0x000fe40000000000 */
[----:B0-----:R-:W-:Y:S02]  /*3ab0*/  IMAD.MOV.U32 R11, RZ, RZ, R15 ;  /* 0x000000ffff0b7224 */ /* 0x001fe400078e000f */
[----:B------:R-:W-:Y:S01]  /*3ac0*/  IMAD.X R10, R12, 0x1, R4, P6 ;  /* 0x000000010c0a7824 */ /* 0x000fe200030e0604 */
[----:B------:R-:W-:Y:S01]  /*3ad0*/  STL [R1+0x2cc], R15 ;  /* 0x0002cc0f01007387 */ /* 0x000fe20000100800 */
[----:B------:R-:W-:-:S03]  /*3ae0*/  ISETP.GE.U32.AND P0, PT, R14, 0x7fffff5f, PT ;  /* 0x7fffff5f0e00780c */ /* 0x000fc60003f06070 */
[-C--:B------:R-:W-:Y:S01]  /*3af0*/  @!P1 LOP3.LUT R11, R11, R10.reuse, RZ, 0x3c, !PT ;  /* 0x0000000a0b0b9212 */ /* 0x080fe200078e3cff */
[----:B------:R0:W-:Y:S01]  /*3b00*/  STL [R1+0x2c8], R10 ;  /* 0x0002c80a01007387 */ /* 0x0001e20000100800 */
[----:B------:R-:W-:Y:S02]  /*3b10*/  IMAD R14, R6, 0x9, RZ ;  /* 0x00000009060e7824 */ /* 0x000fe400078e02ff */
[----:B0-----:R-:W-:-:S03]  /*3b20*/  @!P1 LOP3.LUT R10, R11, R10, RZ, 0x3c, !PT ;  /* 0x0000000a0b0a9212 */ /* 0x001fc600078e3cff */
[----:B------:R-:W-:Y:S02]  /*3b30*/  SHF.R.S32.HI R12, RZ, 0x1f, R14 ;  /* 0x0000001fff0c7819 */ /* 0x000fe4000001140e */
[----:B------:R-:W-:Y:S02]  /*3b40*/  @!P1 LOP3.LUT R11, R11, R10, RZ, 0x3c, !PT ;  /* 0x0000000a0b0b9212 */ /* 0x000fe400078e3cff */
[----:B------:R-:W-:-:S03]  /*3b50*/  IADD3 R16, P6, PT, R14, R0, RZ ;  /* 0x000000000e107210 */ /* 0x000fc60007fde0ff */
[----:B------:R0:W3:Y:S02]  /*3b60*/  @!P1 LDG.E.U8 R29, desc[UR14][R10.64] ;  /* 0x0000000e0a1d9981 */ /* 0x0000e4000c1e1100 */
[----:B0-----:R-:W-:Y:S02]  /*3b70*/  IMAD.MOV.U32 R11, RZ, RZ, R16 ;  /* 0x000000ffff0b7224 */ /* 0x001fe400078e0010 */
[----:B------:R-:W-:Y:S01]  /*3b80*/  IMAD.X R10, R12, 0x1, R2, P6 ;  /* 0x000000010c0a7824 */ /* 0x000fe200030e0602 */
[----:B------:R0:W-:Y:S04]  /*3b90*/  STL [R1+0x350], R16 ;  /* 0x0003501001007387 */ /* 0x0001e80000100800 */
[----:B------:R-:W-:Y:S01]  /*3ba0*/  @!P2 LOP3.LUT R11, R11, R10, RZ, 0x3c, !PT ;  /* 0x0000000a0b0ba212 */ /* 0x000fe200078e3cff */
[----:B------:R1:W-:Y:S01]  /*3bb0*/  STL [R1+0x34c], R10 ;  /* 0x00034c0a01007387 */ /* 0x0003e20000100800 */
[----:B0-----:R-:W-:-:S02]  /*3bc0*/  IADD3 R16, P6, PT, R14, R3, RZ ;  /* 0x000000030e107210 */ /* 0x001fc40007fde0ff */
[----:B-1----:R-:W-:-:S04]  /*3bd0*/  @!P2 LOP3.LUT R10, R11, R10, RZ, 0x3c, !PT ;  /* 0x0000000a0b0aa212 */ /* 0x002fc800078e3cff */
[----:B------:R-:W-:Y:S01]  /*3be0*/  @!P2 LOP3.LUT R11, R11, R10, RZ, 0x3c, !PT ;  /* 0x0000000a0b0ba212 */ /* 0x000fe200078e3cff */
[----:B------:R0:W-:Y:S01]  /*3bf0*/  STL [R1+0x358], R16 ;  /* 0x0003581001007387 */ /* 0x0001e20000100800 */
[----:B------:R-:W-:Y:S01]  /*3c00*/  IMAD R14, R6, 0x11, RZ ;  /* 0x00000011060e7824 */ /* 0x000fe200078e02ff */
[----:B------:R-:W-:Y:S02]  /*3c10*/  PRMT R77, RZ, 0x7610, R77 ;  /* 0x00007610ff4d7816 */ /* 0x000fe4000000004d */
[----:B------:R-:W-:Y:S02]  /*3c20*/  PRMT R74, RZ, 0x7610, R74 ;  /* 0x00007610ff4a7816 */ /* 0x000fe4000000004a */
[----:B--2---:R-:W-:-:S06]  /*3c30*/  PRMT R26, RZ, 0x7610, R26 ;  /* 0x00007610ff1a7816 */ /* 0x004fcc000000001a */
[----:B------:R1:W2:Y:S02]  /*3c40*/  @!P2 LDG.E.U8 R26, desc[UR14][R10.64] ;  /* 0x0000000e0a1aa981 */ /* 0x0002a4000c1e1100 */
[----:B-1----:R-:W-:Y:S02]  /*3c50*/  IMAD.MOV.U32 R11, RZ, RZ, R16 ;  /* 0x000000ffff0b7224 */ /* 0x002fe400078e0010 */
[----:B------:R-:W-:-:S05]  /*3c60*/  IMAD.X R10, R12, 0x1, R4, P6 ;  /* 0x000000010c0a7824 */ /* 0x000fca00030e0604 */
[----:B------:R-:W-:Y:S01]  /*3c70*/  @!P2 LOP3.LUT R11, R11, R10, RZ, 0x3c, !PT ;  /* 0x0000000a0b0ba212 */ /* 0x000fe200078e3cff */
[----:B------:R1:W-:Y:S01]  /*3c80*/  STL [R1+0x354], R10 ;  /* 0x0003540a01007387 */ /* 0x0003e20000100800 */
[----:B------:R-:W-:Y:S02]  /*3c90*/  SHF.R.S32.HI R12, RZ, 0x1f, R14 ;  /* 0x0000001fff0c7819 */ /* 0x000fe4000001140e */
[----:B0-----:R-:W-:Y:S02]  /*3ca0*/  IADD3 R16, P6, PT, R14, R0, RZ ;  /* 0x000000000e107210 */ /* 0x001fe40007fde0ff */
[----:B-1----:R-:W-:-:S04]  /*3cb0*/  @!P2 LOP3.LUT R10, R11, R10, RZ, 0x3c, !PT ;  /* 0x0000000a0b0aa212 */ /* 0x002fc800078e3cff */
[----:B------:R-:W-:-:S05]  /*3cc0*/  @!P2 LOP3.LUT R11, R11, R10, RZ, 0x3c, !PT ;  /* 0x0000000a0b0ba212 */ /* 0x000fca00078e3cff */
[----:B------:R0:W2:Y:S02]  /*3cd0*/  @!P2 LDG.E.U8 R77, desc[UR14][R10.64] ;  /* 0x0000000e0a4da981 */ /* 0x0000a4000c1e1100 */
[----:B0-----:R-:W-:Y:S02]  /*3ce0*/  IMAD.MOV.U32 R11, RZ, RZ, R16 ;  /* 0x000000ffff0b7224 */ /* 0x001fe400078e0010 */
[----:B------:R-:W-:Y:S01]  /*3cf0*/  IMAD.X R10, R12, 0x1, R2, P6 ;  /* 0x000000010c0a7824 */ /* 0x000fe200030e0602 */
[----:B------:R-:W-:Y:S04]  /*3d00*/  STL [R1+0x3d0], R16 ;  /* 0x0003d01001007387 */ /* 0x000fe80000100800 */
[-C--:B------:R-:W-:Y:S01]  /*3d10*/  @!P5 LOP3.LUT R11, R11, R10.reuse, RZ, 0x3c, !PT ;  /* 0x0000000a0b0bd212 */ /* 0x080fe200078e3cff */
[----:B------:R0:W-:Y:S03]  /*3d20*/  STL [R1+0x3cc], R10 ;  /* 0x0003cc0a01007387 */ /* 0x0001e60000100800 */
[----:B0-----:R-:W-:-:S04]  /*3d30*/  @!P5 LOP3.LUT R10, R11, R10, RZ, 0x3c, !PT ;  /* 0x0000000a0b0ad212 */ /* 0x001fc800078e3cff */
[----:B------:R-:W-:-:S05]  /*3d40*/  @!P5 LOP3.LUT R11, R11, R10, RZ, 0x3c, !PT ;  /* 0x0000000a0b0bd212 */ /* 0x000fca00078e3cff */
[----:B------:R0:W2:Y:S01]  /*3d50*/  @!P5 LDG.E.U8 R74, desc[UR14][R10.64] ;  /* 0x0000000e0a4ad981 */ /* 0x0000a2000c1e1100 */
[----:B------:R-:W-:-:S05]  /*3d60*/  IADD3 R16, P6, PT, R14, R3, RZ ;  /* 0x000000030e107210 */ /* 0x000fca0007fde0ff */
[----:B0-----:R-:W-:Y:S02]  /*3d70*/  IMAD.MOV.U32 R11, RZ, RZ, R16 ;  /* 0x000000ffff0b7224 */ /* 0x001fe400078e0010 */
[----:B------:R-:W-:-:S05]  /*3d80*/  IMAD.X R10, R12, 0x1, R4, P6 ;  /* 0x000000010c0a7824 */ /* 0x000fca00030e0604 */
[-C--:B------:R-:W-:Y:S02]  /*3d90*/  @!P5 LOP3.LUT R11, R11, R10.reuse, RZ, 0x3c, !PT ;  /* 0x0000000a0b0bd212 */ /* 0x080fe400078e3cff */
[----:B------:R-:W-:Y:S01]  /*3da0*/  PRMT R46, RZ, 0x7610, R46 ;  /* 0x00007610ff2e7816 */ /* 0x000fe2000000002e */
[----:B--2---:R0:W-:Y:S04]  /*3db0*/  STL [R1+0x254], R74 ;  /* 0x0002544a01007387 */ /* 0x0041e80000100800 */
[----:B0-----:R-:W2:Y:S04]  /*3dc0*/  LDL.LU R74, [R1+0x1068] ;  /* 0x00106800014a7983 */ /* 0x001ea80000300800 */
[----:B------:R-:W-:Y:S04]  /*3dd0*/  STL [R1+0x3d8], R16 ;  /* 0x0003d81001007387 */ /* 0x000fe80000100800 */
[----:B------:R0:W-:Y:S02]  /*3de0*/  STL [R1+0x3d4], R10 ;  /* 0x0003d40a01007387 */ /* 0x0001e40000100800 */
[----:B0-----:R-:W-:-:S04]  /*3df0*/  @!P5 LOP3.LUT R10, R11, R10, RZ, 0x3c, !PT ;  /* 0x0000000a0b0ad212 */ /* 0x001fc800078e3cff */
[----:B------:R-:W-:-:S05]  /*3e00*/  @!P5 LOP3.LUT R11, R11, R10, RZ, 0x3c, !PT ;  /* 0x0000000a0b0bd212 */ /* 0x000fca00078e3cff */
[----:B------:R0:W3:Y:S01]  /*3e10*/  @!P5 LDG.E.U8 R46, desc[UR14][R10.64] ;  /* 0x0000000e0a2ed981 */ /* 0x0000e2000c1e1100 */
[----:B------:R-:W-:-:S05]  /*3e20*/  IMAD R14, R6, 0x19, RZ ;  /* 0x00000019060e7824 */ /* 0x000fca00078e02ff */
[----:B------:R-:W-:Y:S02]  /*3e30*/  SHF.R.S32.HI R12, RZ, 0x1f, R14 ;  /* 0x0000001fff0c7819 */ /* 0x000fe4000001140e */
[----:B------:R-:W-:-:S05]  /*3e40*/  IADD3 R16, P6, PT, R14, R0, RZ ;  /* 0x000000000e107210 */ /* 0x000fca0007fde0ff */
[----:B0-----:R-:W-:Y:S02]  /*3e50*/  IMAD.MOV.U32 R11, RZ, RZ, R16 ;  /* 0x000000ffff0b7224 */ /* 0x001fe400078e0010 */
[----:B------:R-:W-:-:S05]  /*3e60*/  IMAD.X R10, R12, 0x1, R2, P6 ;  /* 0x000000010c0a7824 */ /* 0x000fca00030e0602 */
[-C--:B------:R-:W-:Y:S02]  /*3e70*/  @!P3 LOP3.LUT R11, R11, R10.reuse, RZ, 0x3c, !PT ;  /* 0x0000000a0b0bb212 */ /* 0x080fe400078e3cff */
[----:B--2---:R-:W-:Y:S01]  /*3e80*/  PRMT R74, RZ, 0x7610, R74 ;  /* 0x00007610ff4a7816 */ /* 0x004fe2000000004a */
[----:B---3--:R0:W-:Y:S04]  /*3e90*/  STL [R1+0x250], R46 ;  /* 0x0002502e01007387 */ /* 0x0081e80000100800 */
[----:B0-----:R-:W2:Y:S04]  /*3ea0*/  LDL.LU R46, [R1+0x1064] ;  /* 0x00106400012e7983 */ /* 0x001ea80000300800 */
[----:B------:R-:W-:Y:S04]  /*3eb0*/  STL [R1+0x6c0], R16 ;  /* 0x0006c01001007387 */ /* 0x000fe80000100800 */
[----:B------:R0:W-:Y:S02]  /*3ec0*/  STL [R1+0x6bc], R10 ;  /* 0x0006bc0a01007387 */ /* 0x0001e40000100800 */
[----:B0-----:R-:W-:-:S04]  /*3ed0*/  @!P3 LOP3.LUT R10, R11, R10, RZ, 0x3c, !PT ;  /* 0x0000000a0b0ab212 */ /* 0x001fc800078e3cff */
[----:B------:R-:W-:-:S05]  /*3ee0*/  @!P3 LOP3.LUT R11, R11, R10, RZ, 0x3c, !PT ;  /* 0x0000000a0b0bb212 */ /* 0x000fca00078e3cff */
[----:B------:R0:W3:Y:S01]  /*3ef0*/  @!P3 LDG.E.U8 R74, desc[UR14][R10.64] ;  /* 0x0000000e0a4ab981 */ /* 0x0000e2000c1e1100 */
        /* <DEDUP_REMOVED lines=38> */
[----:B------:R-:W-:Y:S02]  /*4160*/  VIADD R15, R91, 0xffffffd6 ;  /* 0xffffffd65b0f7836 */ /* 0x000fe40000000000 */
[----:B------:R-:W-:-:S03]  /*4170*/  IMAD R14, R6, 0x29, RZ ;  /* 0x00000029060e7824 */ /* 0x000fc600078e02ff */
[----:B------:R-:W-:Y:S02]  /*4180*/  ISETP.GE.U32.AND P1, PT, R15, 0x7fffff57, PT ;  /* 0x7fffff570f00780c */ /* 0x000fe40003f26070 */
        /* <DEDUP_REMOVED lines=306> */
[----:B------:R-:W-:-:S03]  /*54b0*/  IMAD.SHL.U32 R14, R6, 0x2, RZ ;  /* 0x00000002060e7824 */ /* 0x000fc600078e00ff */
        /* <DEDUP_REMOVED lines=517> */
[----:B------:R-:W3:Y:S01]  /*7510*/  @!P0 LDG.E.U8 R74, desc[UR14][R10.64] ;  /* 0x0000000e0a4a8981 */ /* 0x000ee2000c1e1100 */
[----:B------:R-:W-:-:S05]  /*7520*/  VIADD R15, R91, 0xffffffe4 ;  /* 0xffffffe45b0f7836 */ /* 0x000fca0000000000 */
[----:B------:R-:W-:Y:S01]  /*7530*/  ISETP.GE.U32.AND P1, PT, R15, 0x7fffff65, PT ;  /* 0x7fffff650f00780c */ /* 0x000fe20003f26070 */
[----:B------:R-:W-:-:S05]  /*7540*/  VIADD R15, R91, 0xffffffdc ;  /* 0xffffffdc5b0f7836 */ /* 0x000fca0000000000 */
[----:B------:R-:W-:Y:S01]  /*7550*/  ISETP.GE.U32.AND P2, PT, R15, 0x7fffff5d, PT ;  /* 0x7fffff5d0f00780c */ /* 0x000fe20003f46070 */
[----:B------:R-:W-:Y:S01]  /*7560*/  VIADD R15, R91, 0xffffffd4 ;  /* 0xffffffd45b0f7836 */ /* 0x000fe20000000000 */
[----:B------:R-:W-:-:S04]  /*7570*/  IADD3 R14, P6, PT, R14, R3, RZ ;  /* 0x000000030e0e7210 */ /* 0x000fc80007fde0ff */
[----:B------:R-:W-:Y:S01]  /*7580*/  ISETP.GE.U32.AND P5, PT, R15, 0x7fffff55, PT ;  /* 0x7fffff550f00780c */ /* 0x000fe20003fa6070 */
[----:B------:R-:W-:-:S05]  /*7590*/  VIADD R15, R91, 0xffffffcc ;  /* 0xffffffcc5b0f7836 */ /* 0x000fca0000000000 */
[----:B------:R-:W-:Y:S01]  /*75a0*/  ISETP.GE.U32.AND P3, PT, R15, 0x7fffff4d, PT ;  /* 0x7fffff4d0f00780c */ /* 0x000fe20003f66070 */
[----:B------:R-:W-:Y:S01]  /*75b0*/  IMAD.X R15, R12, 0x1, R4, P6 ;  /* 0x000000010c0f7824 */ /* 0x000fe200030e0604 */
[----:B--2---:R-:W-:-:S06]  /*75c0*/  PRMT R46, RZ, 0x7610, R46 ;  /* 0x00007610ff2e7816 */ /* 0x004fcc000000002e */
[----:B------:R0:W2:Y:S04]  /*75d0*/  @!P0 LDG.E.U8 R46, desc[UR14][R14.64] ;  /* 0x0000000e0e2e8981 */ /* 0x0000a8000c1e1100 */
[----:B---3--:R1:W-:Y:S04]  /*75e0*/  STL [R1+0x114], R74 ;  /* 0x0001144a01007387 */ /* 0x0083e80000100800 */
[----:B-1----:R-:W3:Y:S01]  /*75f0*/  LDL.LU R74, [R1+0xf68] ;  /* 0x000f6800014a7983 */ /* 0x002ee20000300800 */
[----:B------:R-:W-:-:S05]  /*7600*/  IMAD R16, R6, 0x1b, RZ ;  /* 0x0000001b06107824 */ /* 0x000fca00078e02ff */
[----:B------:R-:W-:Y:S02]  /*7610*/  SHF.R.S32.HI R10, RZ, 0x1f, R16 ;  /* 0x0000001fff0a7819 */ /* 0x000fe40000011410 */
[----:B------:R-:W-:Y:S01]  /*7620*/  IADD3 R12, P6, PT, R16, R0, RZ ;  /* 0x00000000100c7210 */ /* 0x000fe20007fde0ff */
[----:B------:R0:W-:Y:S04]  /*7630*/  STL [R1+0x410], R14 ;  /* 0x0004100e01007387 */ /* 0x0001e80000100800 */
[----:B------:R1:W-:Y:S01]  /*7640*/  STL [R1+0x3f4], R15 ;  /* 0x0003f40f01007387 */ /* 0x0003e20000100800 */
[----:B0-----:R-:W-:Y:S02]  /*7650*/  IMAD.X R14, R10, 0x1, R2, P6 ;  /* 0x000000010a0e7824 */ /* 0x001fe400030e0602 */
[----:B-1----:R-:W-:-:S05]  /*7660*/  IMAD.MOV.U32 R15, RZ, RZ, R12 ;  /* 0x000000ffff0f7224 */ /* 0x002fca00078e000c */
[-C--:B------:R-:W-:Y:S01]  /*7670*/  @!P1 LOP3.LUT R15, R15, R14.reuse, RZ, 0x3c, !PT ;  /* 0x0000000e0f0f9212 */ /* 0x080fe200078e3cff */
[----:B--2---:R0:W-:Y:S04]  /*7680*/  STL [R1+0x110], R46 ;  /* 0x0001102e01007387 */ /* 0x0041e80000100800 */
[----:B0-----:R-:W2:Y:S04]  /*7690*/  LDL.LU R46, [R1+0xf64] ;  /* 0x000f6400012e7983 */ /* 0x001ea80000300800 */
[----:B------:R-:W-:Y:S04]  /*76a0*/  STL [R1+0x6e0], R12 ;  /* 0x0006e00c01007387 */ /* 0x000fe80000100800 */
[----:B------:R0:W-:Y:S02]  /*76b0*/  STL [R1+0x6dc], R14 ;  /* 0x0006dc0e01007387 */ /* 0x0001e40000100800 */
[----:B0-----:R-:W-:-:S02]  /*76c0*/  @!P1 LOP3.LUT R14, R15, R14, RZ, 0x3c, !PT ;  /* 0x0000000e0f0e9212 */ /* 0x001fc400078e3cff */
[----:B---3--:R-:W-:Y:S02]  /*76d0*/  PRMT R74, RZ, 0x7610, R74 ;  /* 0x00007610ff4a7816 */ /* 0x008fe4000000004a */
        /* <DEDUP_REMOVED lines=14> */
[----:B------:R-:W-:-:S05]  /*77c0*/  VIADD R11, R91, 0xffffffc4 ;  /* 0xffffffc45b0b7836 */ /* 0x000fca0000000000 */
[----:B------:R-:W-:Y:S01]  /*77d0*/  ISETP.GE.U32.AND P0, PT, R11, 0x7fffff45, PT ;  /* 0x7fffff450b00780c */ /* 0x000fe20003f06070 */
        /* <DEDUP_REMOVED lines=188> */
[----:B------:R-:W-:Y:S02]  /*83a0*/  VIADD R12, R91, 0xffffffa4 ;  /* 0xffffffa45b0c7836 */ /* 0x000fe40000000000 */
[----:B------:R-:W-:-:S03]  /*83b0*/  IMAD R11, R6, 0x5b, RZ ;  /* 0x0000005b060b7824 */ /* 0x000fc600078e02ff */
[----:B------:R-:W-:Y:S02]  /*83c0*/  ISETP.GE.U32.AND P3, PT, R12, 0x7fffff25, PT ;  /* 0x7fffff250c00780c */ /* 0x000fe40003f66070 */
[----:B------:R-:W-:Y:S02]  /*83d0*/  SHF.R.S32.HI R10, RZ, 0x1f, R11 ;  /* 0x0000001fff0a7819 */ /* 0x000fe4000001140b */
[----:B------:R-:W-:Y:S01]  /*83e0*/  IADD3 R16, P6, PT, R11, R0, RZ ;  /* 0x000000000b107210 */ /* 0x000fe20007fde0ff */
[----:B---3--:R0:W-:Y:S04]  /*83f0*/  STL [R1+0xc4], R46 ;  /* 0x0000c42e01007387 */ /* 0x0081e80000100800 */
[----:B0-----:R-:W3:Y:S01]  /*8400*/  LDL.LU R46, [R1+0xf24] ;  /* 0x000f2400012e7983 */ /* 0x001ee20000300800 */
[----:B------:R-:W-:-:S02]  /*8410*/  IMAD.MOV.U32 R15, RZ, RZ, R16 ;  /* 0x000000ffff0f7224 */ /* 0x000fc400078e0010 */
[----:B------:R-:W-:Y:S01]  /*8420*/  IMAD.X R14, R10, 0x1, R2, P6 ;  /* 0x000000010a0e7824 */ /* 0x000fe200030e0602 */
[----:B------:R-:W-:Y:S04]  /*8430*/  STL [R1+0xa58], R16 ;  /* 0x000a581001007387 */ /* 0x000fe80000100800 */
[-C--:B------:R-:W-:Y:S01]  /*8440*/  @!P3 LOP3.LUT R15, R15, R14.reuse, RZ, 0x3c, !PT ;  /* 0x0000000e0f0fb212 */ /* 0x080fe200078e3cff */
[----:B------:R0:W-:Y:S03]  /*8450*/  STL [R1+0xa54], R14 ;  /* 0x000a540e01007387 */ /* 0x0001e60000100800 */
[----:B0-----:R-:W-:-:S04]  /*8460*/  @!P3 LOP3.LUT R14, R15, R14, RZ, 0x3c, !PT ;  /* 0x0000000e0f0eb212 */ /* 0x001fc800078e3cff */
[----:B------:R-:W-:Y:S02]  /*8470*/  @!P3 LOP3.LUT R15, R15, R14, RZ, 0x3c, !PT ;  /* 0x0000000e0f0fb212 */ /* 0x000fe400078e3cff */
[----:B---3--:R-:W-:-:S06]  /*8480*/  PRMT R46, RZ, 0x7610, R46 ;  /* 0x00007610ff2e7816 */ /* 0x008fcc000000002e */
        /* <DEDUP_REMOVED lines=15> */
[----:B------:R-:W-:Y:S01]  /*8580*/  ISETP.GE.U32.AND P0, PT, R12, 0x7fffff1d, PT ;  /* 0x7fffff1d0c00780c */ /* 0x000fe20003f06070 */
[----:B------:R-:W-:Y:S01]  /*8590*/  IMAD.MOV.U32 R16, RZ, RZ, R92 ;  /* 0x000000ffff107224 */ /* 0x000fe200078e005c */
[----:B------:R-:W-:Y:S02]  /*85a0*/  SHF.R.S32.HI R10, RZ, 0x1f, R11 ;  /* 0x0000001fff0a7819 */ /* 0x000fe4000001140b */
[----:B------:R-:W-:-:S05]  /*85b0*/  IADD3 R92, P6, PT, R11, R0, RZ ;  /* 0x000000000b5c7210 */ /* 0x000fca0007fde0ff */
[----:B0-----:R-:W-:Y:S02]  /*85c0*/  IMAD.MOV.U32 R15, RZ, RZ, R92 ;  /* 0x000000ffff0f7224 */ /* 0x001fe400078e005c */
[----:B------:R-:W-:-:S05]  /*85d0*/  IMAD.X R14, R10, 0x1, R2, P6 ;  /* 0x000000010a0e7824 */ /* 0x000fca00030e0602 */
[-C--:B------:R-:W-:Y:S02]  /*85e0*/  @!P0 LOP3.LUT R15, R15, R14.reuse, RZ, 0x3c, !PT ;  /* 0x0000000e0f0f8212 */ /* 0x080fe400078e3cff */
[----:B------:R-:W-:Y:S01]  /*85f0*/  PRMT R48, RZ, 0x7610, R48 ;  /* 0x00007610ff307816 */ /* 0x000fe20000000030 */
[----:B---3--:R0:W-:Y:S04]  /*8600*/  STL [R1+0xbc], R74 ;  /* 0x0000bc4a01007387 */ /* 0x0081e80000100800 */
[----:B0-----:R-:W3:Y:S04]  /*8610*/  LDL.LU R74, [R1+0xf1c] ;  /* 0x000f1c00014a7983 */ /* 0x001ee80000300800 */
[----:B------:R-:W-:Y:S04]  /*8620*/  STL [R1+0xac8], R92 ;  /* 0x000ac85c01007387 */ /* 0x000fe80000100800 */
[----:B------:R0:W-:Y:S02]  /*8630*/  STL [R1+0xac4], R14 ;  /* 0x000ac40e01007387 */ /* 0x0001e40000100800 */
        /* <DEDUP_REMOVED lines=14> */
[----:B------:R0:W2:Y:S01]  /*8720*/  @!P0 LDG.E.U8 R47, desc[UR14][R14.64] ;  /* 0x0000000e0e2f8981 */ /* 0x0000a2000c1e1100 */
        /* <DEDUP_REMOVED lines=34> */
[----:B------:R-:W-:Y:S01]  /*8950*/  IMAD.X R14, R10, 0x1, R2, P6 ;  /* 0x000000010a0e7824 */ /* 0x000fe200030e0602 */
[----:B------:R0:W-:Y:S04]  /*8960*/  STL [R1+0xbb8], R92 ;  /* 0x000bb85c01007387 */ /* 0x0001e80000100800 */
[----:B------:R-:W-:Y:S01]  /*8970*/  @!P2 LOP3.LUT R15, R15, R14, RZ, 0x3c, !PT ;  /* 0x0000000e0f0fa212 */ /* 0x000fe200078e3cff */
[----:B0-----:R-:W3:Y:S01]  /*8980*/  LDL.LU R92, [R1+0xf0c] ;  /* 0x000f0c00015c7983 */ /* 0x001ee20000300800 */
[----:B------:R-:W-:-:S03]  /*8990*/  PRMT R90, RZ, 0x7610, R90 ;  /* 0x00007610ff5a7816 */ /* 0x000fc6000000005a */
[----:B--2---:R-:W-:Y:S04]  /*89a0*/  STL [R1+0xe80], R65 ;  /* 0x000e804101007387 */ /* 0x004fe80000100800 */
        /* <DEDUP_REMOVED lines=118> */
[----:B------:R-:W-:Y:S01]  /*9110*/  IMAD.X R14, R10, 0x1, R4, P6 ;  /* 0x000000010a0e7824 */ /* 0x000fe200030e0604 */
[----:B------:R-:W-:Y:S04]  /*9120*/  STL [R1+0x420], R65 ;  /* 0x0004204101007387 */ /* 0x000fe80000100800 */
[-C--:B------:R-:W-:Y:S02]  /*9130*/  @!P1 LOP3.LUT R15, R15, R14.reuse, RZ, 0x3c, !PT ;  /* 0x0000000e0f0f9212 */ /* 0x080fe400078e3cff */
[----:B------:R-:W-:Y:S01]  /*9140*/  PRMT R76, RZ, 0x7610, R76 ;  /* 0x00007610ff4c7816 */ /* 0x000fe2000000004c */
[----:B--2---:R0:W-:Y:S04]  /*9150*/  STL [R1+0x78], R78 ;  /* 0x0000784e01007387 */ /* 0x0041e80000100800 */
[----:B0-----:R-:W2:Y:S04]  /*9160*/  LDL.LU R78, [R1+0xee8] ;  /* 0x000ee800014e7983 */ /* 0x001ea80000300800 */
        /* <DEDUP_REMOVED lines=62> */
[----:B------:R-:W-:Y:S01]  /*9550*/  ISETP.GE.U32.AND P3, PT, R12, 0x7fffff54, PT ;  /* 0x7fffff540c00780c */ /* 0x000fe20003f66070 */
[----:B------:R-:W-:Y:S01]  /*9560*/  IMAD.MOV.U32 R65, RZ, RZ, R77 ;  /* 0x000000ffff417224 */ /* 0x000fe200078e004d */
[----:B------:R-:W-:Y:S02]  /*9570*/  SHF.R.S32.HI R10, RZ, 0x1f, R11 ;  /* 0x0000001fff0a7819 */ /* 0x000fe4000001140b */
[----:B------:R-:W-:-:S05]  /*9580*/  IADD3 R77, P6, PT, R11, R0, RZ ;  /* 0x000000000b4d7210 */ /* 0x000fca0007fde0ff */
[----:B0-----:R-:W-:Y:S01]  /*9590*/  IMAD.X R14, R10, 0x1, R2, P6 ;  /* 0x000000010a0e7824 */ /* 0x001fe200030e0602 */
[----:B------:R-:W-:Y:S01]  /*95a0*/  STL [R1+0x7c0], R77 ;  /* 0x0007c04d01007387 */ /* 0x000fe20000100800 */
[----:B------:R-:W-:Y:S02]  /*95b0*/  PRMT R7, RZ, 0x7610, R7 ;  /* 0x00007610ff077816 */ /* 0x000fe40000000007 */
[----:B------:R-:W-:Y:S02]  /*95c0*/  @!P3 IMAD.MOV.U32 R15, RZ, RZ, R14 ;  /* 0x000000ffff0fb224 */ /* 0x000fe400078e000e */
[C---:B------:R-:W-:Y:S01]  /*95d0*/  VIADD R12, R91.reuse, 0xffffffcb ;  /* 0xffffffcb5b0c7836 */ /* 0x040fe20000000000 */
[----:B--2---:R0:W-:Y:S02]  /*95e0*/  STL [R1+0xe48], R83 ;  /* 0x000e485301007387 */ /* 0x0041e40000100800 */
[----:B0-----:R-:W-:Y:S02]  /*95f0*/  IMAD.MOV.U32 R83, RZ, RZ, R79 ;  /* 0x000000ffff537224 */ /* 0x001fe400078e004f */
[----:B------:R-:W2:Y:S04]  /*9600*/  LDL.LU R79, [R1+0xed4] ;  /* 0x000ed400014f7983 */ /* 0x000ea80000300800 */
[----:B------:R0:W-:Y:S02]  /*9610*/  STL [R1+0x7bc], R14 ;  /* 0x0007bc0e01007387 */ /* 0x0001e40000100800 */
[----:B0-----:R-:W-:Y:S01]  /*9620*/  @!P3 IMAD.MOV.U32 R14, RZ, RZ, R77 ;  /* 0x000000ffff0eb224 */ /* 0x001fe200078e004d */
[----:B------:R-:W-:Y:S01]  /*9630*/  ISETP.GE.U32.AND P0, PT, R12, 0x7fffff4c, PT ;  /* 0x7fffff4c0c00780c */ /* 0x000fe20003f06070 */
[----:B------:R-:W2:Y:S04]  /*9640*/  LDL.LU R77, [R1+0xed0] ;  /* 0x000ed000014d7983 */ /* 0x000ea80000300800 */
[----:B------:R0:W2:Y:S01]  /*9650*/  @!P3 LDG.E.U8 R7, desc[UR14][R14.64] ;  /* 0x0000000e0e07b981 */ /* 0x0000a2000c1e1100 */
[----:B------:R-:W-:-:S05]  /*9660*/  VIADD R12, R91, 0xffffffc3 ;  /* 0xffffffc35b0c7836 */ /* 0x000fca0000000000 */
[----:B------:R-:W-:Y:S01]  /*9670*/  ISETP.GE.U32.AND P1, PT, R12, 0x7fffff44, PT ;  /* 0x7fffff440c00780c */ /* 0x000fe20003f26070 */
[----:B------:R-:W-:-:S05]  /*9680*/  VIADD R12, R91, 0xffffffbb ;  /* 0xffffffbb5b0c7836 */ /* 0x000fca0000000000 */
[----:B------:R-:W-:Y:S01]  /*9690*/  ISETP.GE.U32.AND P2, PT, R12, 0x7fffff3c, PT ;  /* 0x7fffff3c0c00780c */ /* 0x000fe20003f46070 */
[----:B------:R-:W-:-:S05]  /*96a0*/  VIADD R12, R91, 0xffffffb3 ;  /* 0xffffffb35b0c7836 */ /* 0x000fca0000000000 */
[----:B------:R-:W-:Y:S02]  /*96b0*/  ISETP.GE.U32.AND P5, PT, R12, 0x7fffff34, PT ;  /* 0x7fffff340c00780c */ /* 0x000fe40003fa6070 */
[----:B------:R-:W-:-:S05]  /*96c0*/  IADD3 R12, P6, PT, R11, R3, RZ ;  /* 0x000000030b0c7210 */ /* 0x000fca0007fde0ff */
[----:B0-----:R-:W-:Y:S02]  /*96d0*/  IMAD.MOV.U32 R15, RZ, RZ, R12 ;  /* 0x000000ffff0f7224 */ /* 0x001fe400078e000c */
[----:B------:R-:W-:Y:S01]  /*96e0*/  IMAD.X R14, R10, 0x1, R4, P6 ;  /* 0x000000010a0e7824 */ /* 0x000fe200030e0604 */
[----:B------:R-:W-:Y:S04]  /*96f0*/  STL [R1+0x7c8], R12 ;  /* 0x0007c80c01007387 */ /* 0x000fe80000100800 */
[-C--:B------:R-:W-:Y:S02]  /*9700*/  @!P3 LOP3.LUT R15, R15, R14.reuse, RZ, 0x3c, !PT ;  /* 0x0000000e0f0fb212 */ /* 0x080fe400078e3cff */
[----:B------:R-:W-:Y:S01]  /*9710*/  PRMT R13, RZ, 0x7610, R13 ;  /* 0x00007610ff0d7816 */ /* 0x000fe2000000000d */
[----:B--2---:R-:W-:Y:S04]  /*9720*/  STL [R1+0xe4c], R7 ;  /* 0x000e4c0701007387 */ /* 0x004fe80000100800 */
[----:B------:R0:W-:Y:S02]  /*9730*/  STL [R1+0x7c4], R14 ;  /* 0x0007c40e01007387 */ /* 0x0001e40000100800 */
[----:B0-----:R-:W-:-:S04]  /*9740*/  @!P3 LOP3.LUT R14, R15, R14, RZ, 0x3c, !PT ;  /* 0x0000000e0f0eb212 */ /* 0x001fc800078e3cff */
[----:B------:R-:W-:-:S05]  /*9750*/  @!P3 LOP3.LUT R15, R15, R14, RZ, 0x3c, !PT ;  /* 0x0000000e0f0fb212 */ /* 0x000fca00078e3cff */
[----:B------:R0:W2:Y:S01]  /*9760*/  @!P3 LDG.E.U8 R13, desc[UR14][R14.64] ;  /* 0x0000000e0e0db981 */ /* 0x0000a2000c1e1100 */
[----:B------:R-:W-:Y:S02]  /*9770*/  IMAD R11, R6, 0x34, RZ ;  /* 0x00000034060b7824 */ /* 0x000fe400078e02ff */
[----:B------:R-:W-:-:S03]  /*9780*/  IMAD.MOV.U32 R7, RZ, RZ, R75 ;  /* 0x000000ffff077224 */ /* 0x000fc600078e004b */
[----:B------:R-:W-:Y:S02]  /*9790*/  SHF.R.S32.HI R10, RZ, 0x1f, R11 ;  /* 0x0000001fff0a7819 */ /* 0x000fe4000001140b */
[----:B------:R-:W-:-:S05]  /*97a0*/  IADD3 R75, P6, PT, R11, R0, RZ ;  /* 0x000000000b4b7210 */ /* 0x000fca0007fde0ff */
[----:B0-----:R-:W-:Y:S01]  /*97b0*/  IMAD.X R14, R10, 0x1, R2, P6 ;  /* 0x000000010a0e7824 */ /* 0x001fe200030e0602 */
[----:B------:R-:W-:Y:S01]  /*97c0*/  STL [R1+0x820], R75 ;  /* 0x0008204b01007387 */ /* 0x000fe20000100800 */
[----:B------:R-:W-:Y:S02]  /*97d0*/  PRMT R72, RZ, 0x7610, R72 ;  /* 0x00007610ff487816 */ /* 0x000fe40000000048 */
[----:B------:R-:W-:Y:S01]  /*97e0*/  @!P0 IMAD.MOV.U32 R15, RZ, RZ, R14 ;  /* 0x000000ffff0f8224 */ /* 0x000fe200078e000e */
[----:B--2---:R0:W-:Y:S02]  /*97f0*/  STL [R1+0xe50], R13 ;  /* 0x000e500d01007387 */ /* 0x0041e40000100800 */
[----:B0-----:R-:W-:Y:S02]  /*9800*/  IMAD.MOV.U32 R13, RZ, RZ, R9 ;  /* 0x000000ffff0d7224 */ /* 0x001fe400078e0009 */
[----:B------:R-:W2:Y:S04]  /*9810*/  LDL.LU R9, [R1+0xecc] ;  /* 0x000ecc0001097983 */ /* 0x000ea80000300800 */
[----:B------:R0:W-:Y:S02]  /*9820*/  STL [R1+0x81c], R14 ;  /* 0x00081c0e01007387 */ /* 0x0001e40000100800 */
[----:B0-----:R-:W-:-:S02]  /*9830*/  @!P0 IMAD.MOV.U32 R14, RZ, RZ, R75 ;  /* 0x000000ffff0e8224 */ /* 0x001fc400078e004b */
[----:B------:R-:W-:Y:S01]  /*9840*/  VIADD R12, R91, 0xffffffab ;  /* 0xffffffab5b0c7836 */ /* 0x000fe20000000000 */
[----:B------:R-:W2:Y:S04]  /*9850*/  LDL.LU R75, [R1+0xec8] ;  /* 0x000ec800014b7983 */ /* 0x000ea80000300800 */
[----:B------:R0:W2:Y:S01]  /*9860*/  @!P0 LDG.E.U8 R72, desc[UR14][R14.64] ;  /* 0x0000000e0e488981 */ /* 0x0000a2000c1e1100 */
        /* <DEDUP_REMOVED lines=40> */
[----:B------:R-:W-:-:S05]  /*9af0*/  IMAD R11, R6, 0x44, RZ ;  /* 0x00000044060b7824 */ /* 0x000fca00078e02ff */
[----:B------:R-:W-:Y:S02]  /*9b00*/  SHF.R.S32.HI R10, RZ, 0x1f, R11 ;  /* 0x0000001fff0a7819 */ /* 0x000fe4000001140b */
[----:B------:R-:W-:-:S05]  /*9b10*/  IADD3 R66, P6, PT, R11, R0, RZ ;  /* 0x000000000b427210 */ /* 0x000fca0007fde0ff */
[----:B0-----:R-:W-:Y:S02]  /*9b20*/  IMAD.MOV.U32 R15, RZ, RZ, R66 ;  /* 0x000000ffff0f7224 */ /* 0x001fe400078e0042 */
[----:B------:R-:W-:Y:S01]  /*9b30*/  IMAD.X R14, R10, 0x1, R2, P6 ;  /* 0x000000010a0e7824 */ /* 0x000fe200030e0602 */
[----:B------:R0:W-:Y:S04]  /*9b40*/  STL [R1+0x910], R66 ;  /* 0x0009104201007387 */ /* 0x0001e80000100800 */
[----:B------:R-:W-:Y:S02]  /*9b50*/  @!P2 LOP3.LUT R15, R15, R14, RZ, 0x3c, !PT ;  /* 0x0000000e0f0fa212 */ /* 0x000fe400078e3cff */
[----:B------:R-:W-:Y:S02]  /*9b60*/  PRMT R68, RZ, 0x7610, R68 ;  /* 0x00007610ff447816 */ /* 0x000fe40000000044 */
[----:B0-----:R-:W-:-:S02]  /*9b70*/  IADD3 R66, P6, PT, R11, R3, RZ ;  /* 0x000000030b427210 */ /* 0x001fc40007fde0ff */
[----:B------:R-:W-:Y:S01]  /*9b80*/  PRMT R53, RZ, 0x7610, R53 ;  /* 0x00007610ff357816 */ /* 0x000fe20000000035 */
[----:B--2---:R-:W-:Y:S04]  /*9b90*/  STL [R1+0xe60], R67 ;  /* 0x000e604301007387 */ /* 0x004fe80000100800 */
[----:B------:R0:W-:Y:S02]  /*9ba0*/  STL [R1+0x90c], R14 ;  /* 0x00090c0e01007387 */ /* 0x0001e40000100800 */
[----:B0-----:R-:W-:-:S04]  /*9bb0*/  @!P2 LOP3.LUT R14, R15, R14, RZ, 0x3c, !PT ;  /* 0x0000000e0f0ea212 */ /* 0x001fc800078e3cff */
[----:B------:R-:W-:-:S05]  /*9bc0*/  @!P2 LOP3.LUT R15, R15, R14, RZ, 0x3c, !PT ;  /* 0x0000000e0f0fa212 */ /* 0x000fca00078e3cff */
[----:B------:R0:W2:Y:S02]  /*9bd0*/  @!P2 LDG.E.U8 R68, desc[UR14][R14.64] ;  /* 0x0000000e0e44a981 */ /* 0x0000a4000c1e1100 */
[----:B0-----:R-:W-:Y:S02]  /*9be0*/  IMAD.X R15, R10, 0x1, R4, P6 ;  /* 0x000000010a0f7824 */ /* 0x001fe400030e0604 */
[----:B------:R-:W-:-:S05]  /*9bf0*/  @!P2 IMAD.MOV.U32 R14, RZ, RZ, R66 ;  /* 0x000000ffff0ea224 */ /* 0x000fca00078e0042 */
[----:B------:R0:W3:Y:S01]  /*9c00*/  @!P2 LDG.E.U8 R53, desc[UR14][R14.64] ;  /* 0x0000000e0e35a981 */ /* 0x0000e2000c1e1100 */
[----:B------:R-:W-:-:S05]  /*9c10*/  IMAD R11, R6, 0x4c, RZ ;  /* 0x0000004c060b7824 */ /* 0x000fca00078e02ff */
[----:B------:R-:W-:Y:S02]  /*9c20*/  SHF.R.S32.HI R10, RZ, 0x1f, R11 ;  /* 0x0000001fff0a7819 */ /* 0x000fe4000001140b */
[----:B------:R-:W-:Y:S01]  /*9c30*/  IADD3 R67, P6, PT, R11, R0, RZ ;  /* 0x000000000b437210 */ /* 0x000fe20007fde0ff */
[----:B------:R-:W-:Y:S01]  /*9c40*/  STL [R1+0x918], R66 ;  /* 0x0009184201007387 */ /* 0x000fe20000100800 */
[----:B------:R-:W-:-:S03]  /*9c50*/  PRMT R52, RZ, 0x7610, R52 ;  /* 0x00007610ff347816 */ /* 0x000fc60000000034 */
[----:B0-----:R-:W-:Y:S01]  /*9c60*/  @!P5 IMAD.MOV.U32 R14, RZ, RZ, R67 ;  /* 0x000000ffff0ed224 */ /* 0x001fe200078e0043 */
[----:B------:R-:W-:Y:S02]  /*9c70*/  PRMT R51, RZ, 0x7610, R51 ;  /* 0x00007610ff337816 */ /* 0x000fe40000000033 */
[----:B------:R-:W-:Y:S01]  /*9c80*/  PRMT R50, RZ, 0x7610, R50 ;  /* 0x00007610ff327816 */ /* 0x000fe20000000032 */
[----:B--2---:R0:W-:Y:S04]  /*9c90*/  STL [R1+0xe64], R68 ;  /* 0x000e644401007387 */ /* 0x0041e80000100800 */
[----:B------:R1:W-:Y:S01]  /*9ca0*/  STL [R1+0x914], R15 ;  /* 0x0009140f01007387 */ /* 0x0003e20000100800 */
[----:B0-----:R-:W-:Y:S01]  /*9cb0*/  IMAD.X R68, R10, 0x1, R2, P6 ;  /* 0x000000010a447824 */ /* 0x001fe200030e0602 */
[----:B------:R-:W-:Y:S01]  /*9cc0*/  IADD3 R66, P6, PT, R11, R3, RZ ;  /* 0x000000030b427210 */ /* 0x000fe20007fde0ff */
[----:B------:R-:W-:Y:S01]  /*9cd0*/  IMAD R11, R6, 0x54, RZ ;  /* 0x00000054060b7824 */ /* 0x000fe200078e02ff */
[----:B------:R0:W-:Y:S01]  /*9ce0*/  STL [R1+0x988], R67 ;  /* 0x0009884301007387 */ /* 0x0001e20000100800 */
[----:B-1----:R-:W-:-:S03]  /*9cf0*/  @!P5 IMAD.MOV.U32 R15, RZ, RZ, R68 ;  /* 0x000000ffff0fd224 */ /* 0x002fc600078e0044 */
[----:B---3--:R1:W-:Y:S04]  /*9d00*/  STL [R1+0xe68], R53 ;  /* 0x000e683501007387 */ /* 0x0083e80000100800 */
[----:B------:R2:W3:Y:S01]  /*9d10*/  @!P5 LDG.E.U8 R52, desc[UR14][R14.64] ;  /* 0x0000000e0e34d981 */ /* 0x0004e2000c1e1100 */
[----:B0-----:R-:W-:Y:S01]  /*9d20*/  IMAD.X R67, R10, 0x1, R4, P6 ;  /* 0x000000010a437824 */ /* 0x001fe200030e0604 */
[----:B------:R-:W-:Y:S02]  /*9d30*/  SHF.R.S32.HI R10, RZ, 0x1f, R11 ;  /* 0x0000001fff0a7819 */ /* 0x000fe4000001140b */
[----:B-1----:R-:W-:Y:S01]  /*9d40*/  IADD3 R53, P6, PT, R11, R0, RZ ;  /* 0x000000000b357210 */ /* 0x002fe20007fde0ff */
[----:B------:R-:W-:Y:S01]  /*9d50*/  STL [R1+0x984], R68 ;  /* 0x0009844401007387 */ /* 0x000fe20000100800 */
[----:B--2---:R-:W-:-:S02]  /*9d60*/  @!P5 IMAD.MOV.U32 R14, RZ, RZ, R66 ;  /* 0x000000ffff0ed224 */ /* 0x004fc400078e0042 */
[----:B------:R-:W-:Y:S01]  /*9d70*/  @!P5 IMAD.MOV.U32 R15, RZ, RZ, R67 ;  /* 0x000000ffff0fd224 */ /* 0x000fe200078e0043 */
[----:B------:R0:W-:Y:S04]  /*9d80*/  STL [R1+0x990], R66 ;  /* 0x0009904201007387 */ /* 0x0001e80000100800 */
[----:B------:R1:W2:Y:S01]  /*9d90*/  @!P5 LDG.E.U8 R51, desc[UR14][R14.64] ;  /* 0x0000000e0e33d981 */ /* 0x0002a2000c1e1100 */
[----:B0-----:R-:W-:Y:S02]  /*9da0*/  IMAD.X R66, R10, 0x1, R2, P6 ;  /* 0x000000010a427824 */ /* 0x001fe400030e0602 */
[----:B-1----:R-:W-:Y:S02]  /*9db0*/  @!P3 IMAD.MOV.U32 R14, RZ, RZ, R53 ;  /* 0x000000ffff0eb224 */ /* 0x002fe400078e0035 */
[----:B------:R-:W-:-:S05]  /*9dc0*/  @!P3 IMAD.MOV.U32 R15, RZ, RZ, R66 ;  /* 0x000000ffff0fb224 */ /* 0x000fca00078e0042 */
[----:B------:R0:W4:Y:S01]  /*9dd0*/  @!P3 LDG.E.U8 R50, desc[UR14][R14.64] ;  /* 0x0000000e0e32b981 */ /* 0x000122000c1e1100 */
[----:B------:R-:W-:Y:S02]  /*9de0*/  PRMT R49, RZ, 0x7610, R49 ;  /* 0x00007610ff317816 */ /* 0x000fe40000000031 */
[----:B------:R-:W-:Y:S02]  /*9df0*/  PRMT R59, RZ, 0x7610, R59 ;  /* 0x00007610ff3b7816 */ /* 0x000fe4000000003b */
[----:B------:R-:W-:Y:S01]  /*9e00*/  PRMT R58, RZ, 0x7610, R58 ;  /* 0x00007610ff3a7816 */ /* 0x000fe2000000003a */
[----:B---3--:R1:W-:Y:S04]  /*9e10*/  STL [R1+0xe6c], R52 ;  /* 0x000e6c3401007387 */ /* 0x0083e80000100800 */
[----:B------:R-:W-:Y:S01]  /*9e20*/  STL [R1+0x98c], R67 ;  /* 0x00098c4301007387 */ /* 0x000fe20000100800 */
[----:B-1----:R-:W-:Y:S01]  /*9e30*/  IADD3 R52, P6, PT, R11, R3, RZ ;  /* 0x000000030b347210 */ /* 0x002fe20007fde0ff */
[----:B------:R-:W-:-:S02]  /*9e40*/  IMAD R11, R6, 0x5c, RZ ;  /* 0x0000005c060b7824 */ /* 0x000fc400078e02ff */
[----:B------:R1:W-:Y:S04]  /*9e50*/  STL [R1+0x9f8], R53 ;  /* 0x0009f83501007387 */ /* 0x0003e80000100800 */
[----:B--2---:R2:W-:Y:S01]  /*9e60*/  STL [R1+0xe70], R51 ;  /* 0x000e703301007387 */ /* 0x0045e20000100800 */
[----:B0-----:R-:W-:Y:S02]  /*9e70*/  @!P3 IMAD.MOV.U32 R14, RZ, RZ, R52 ;  /* 0x000000ffff0eb224 */ /* 0x001fe400078e0034 */
[----:B-1----:R-:W-:Y:S01]  /*9e80*/  IMAD.X R53, R10, 0x1, R4, P6 ;  /* 0x000000010a357824 */ /* 0x002fe200030e0604 */
[----:B------:R-:W-:Y:S01]  /*9e90*/  SHF.R.S32.HI R10, RZ, 0x1f, R11 ;  /* 0x0000001fff0a7819 */ /* 0x000fe2000001140b */
[----:B------:R-:W-:Y:S01]  /*9ea0*/  STL [R1+0x9f4], R66 ;  /* 0x0009f44201007387 */ /* 0x000fe20000100800 */
[----:B--2---:R-:W-:Y:S01]  /*9eb0*/  IADD3 R51, P6, PT, R11, R0, RZ ;  /* 0x000000000b337210 */ /* 0x004fe20007fde0ff */
[----:B------:R-:W-:-:S02]  /*9ec0*/  @!P3 IMAD.MOV.U32 R15, RZ, RZ, R53 ;  /* 0x000000ffff0fb224 */ /* 0x000fc400078e0035 */
[----:B------:R0:W-:Y:S04]  /*9ed0*/  STL [R1+0xa00], R52 ;  /* 0x000a003401007387 */ /* 0x0001e80000100800 */
[----:B------:R1:W2:Y:S04]  /*9ee0*/  @!P3 LDG.E.U8 R49, desc[UR14][R14.64] ;  /* 0x0000000e0e31b981 */ /* 0x0002a8000c1e1100 */
[----:B----4-:R3:W-:Y:S01]  /*9ef0*/  STL [R1+0xe74], R50 ;  /* 0x000e743201007387 */ /* 0x0107e20000100800 */
[----:B0-----:R-:W-:-:S03]  /*9f00*/  IMAD.X R52, R10, 0x1, R2, P6 ;  /* 0x000000010a347824 */ /* 0x001fc600030e0602 */
[----:B------:R-:W-:Y:S01]  /*9f10*/  STL [R1+0x9fc], R53 ;  /* 0x0009fc3501007387 */ /* 0x000fe20000100800 */
[----:B-1----:R-:W-:Y:S02]  /*9f20*/  @!P0 IMAD.MOV.U32 R14, RZ, RZ, R51 ;  /* 0x000000ffff0e8224 */ /* 0x002fe400078e0033 */
[----:B------:R-:W-:Y:S01]  /*9f30*/  @!P0 IMAD.MOV.U32 R15, RZ, RZ, R52 ;  /* 0x000000ffff0f8224 */ /* 0x000fe200078e0034 */
[----:B---3--:R-:W-:Y:S01]  /*9f40*/  IADD3 R50, P6, PT, R11, R3, RZ ;  /* 0x000000030b327210 */ /* 0x008fe20007fde0ff */
[----:B------:R0:W-:Y:S04]  /*9f50*/  STL [R1+0xa68], R51 ;  /* 0x000a683301007387 */ /* 0x0001e80000100800 */
[----:B------:R1:W3:Y:S01]  /*9f60*/  @!P0 LDG.E.U8 R59, desc[UR14][R14.64] ;  /* 0x0000000e0e3b8981 */ /* 0x0002e2000c1e1100 */
[----:B0-----:R-:W-:-:S02]  /*9f70*/  IMAD.X R51, R10, 0x1, R4, P6 ;  /* 0x000000010a337824 */ /* 0x001fc400030e0604 */
[----:B-1----:R-:W-:Y:S02]  /*9f80*/  @!P0 IMAD.MOV.U32 R14, RZ, RZ, R50 ;  /* 0x000000ffff0e8224 */ /* 0x002fe400078e0032 */
[----:B------:R-:W-:-:S05]  /*9f90*/  @!P0 IMAD.MOV.U32 R15, RZ, RZ, R51 ;  /* 0x000000ffff0f8224 */ /* 0x000fca00078e0033 */
[----:B------:R0:W4:Y:S01]  /*9fa0*/  @!P0 LDG.E.U8 R58, desc[UR14][R14.64] ;  /* 0x0000000e0e3a8981 */ /* 0x000122000c1e1100 */
[----:B------:R-:W-:Y:S02]  /*9fb0*/  VIADD R12, R91, 0xffffff9b ;  /* 0xffffff9b5b0c7836 */ /* 0x000fe40000000000 */
[----:B------:R-:W-:-:S03]  /*9fc0*/  IMAD R11, R6, 0x64, RZ ;  /* 0x00000064060b7824 */ /* 0x000fc600078e02ff */
[----:B------:R-:W-:Y:S02]  /*9fd0*/  ISETP.GE.U32.AND P1, PT, R12, 0x7fffff1c, PT ;  /* 0x7fffff1c0c00780c */ /* 0x000fe40003f26070 */
[----:B------:R-:W-:Y:S02]  /*9fe0*/  SHF.R.S32.HI R10, RZ, 0x1f, R11 ;  /* 0x0000001fff0a7819 */ /* 0x000fe4000001140b */
[----:B------:R-:W-:Y:S02]  /*9ff0*/  PRMT R57, RZ, 0x7610, R57 ;  /* 0x00007610ff397816 */ /* 0x000fe40000000039 */
[----:B------:R-:W-:Y:S01]  /*a000*/  PRMT R56, RZ, 0x7610, R56 ;  /* 0x00007610ff387816 */ /* 0x000fe20000000038 */
[----:B--2---:R1:W-:Y:S04]  /*a010*/  STL [R1+0xe78], R49 ;  /* 0x000e783101007387 */ /* 0x0043e80000100800 */
[----:B------:R-:W-:Y:S04]  /*a020*/  STL [R1+0xa64], R52 ;  /* 0x000a643401007387 */ /* 0x000fe80000100800 */
[----:B------:R-:W-:Y:S01]  /*a030*/  STL [R1+0xa70], R50 ;  /* 0x000a703201007387 */ /* 0x000fe20000100800 */
[----:B-1----:R-:W-:-:S03]  /*a040*/  IADD3 R49, P6, PT, R11, R0, RZ ;  /* 0x000000000b317210 */ /* 0x002fc60007fde0ff */
[----:B---3--:R-:W-:Y:S04]  /*a050*/  STL [R1+0xe7c], R59 ;  /* 0x000e7c3b01007387 */ /* 0x008fe80000100800 */
[----:B------:R1:W-:Y:S01]  /*a060*/  STL [R1+0xa6c], R51 ;  /* 0x000a6c3301007387 */ /* 0x0003e20000100800 */
[----:B0-----:R-:W-:-:S03]  /*a070*/  @!P1 IMAD.MOV.U32 R14, RZ, RZ, R49 ;  /* 0x000000ffff0e9224 */ /* 0x001fc600078e0031 */
[----:B------:R-:W-:Y:S01]  /*a080*/  STL [R1+0xad8], R49 ;  /* 0x000ad83101007387 */ /* 0x000fe20000100800 */
[----:B-1----:R-:W-:Y:S01]  /*a090*/  IMAD.X R51, R10, 0x1, R2, P6 ;  /* 0x000000010a337824 */ /* 0x002fe200030e0602 */
[----:B------:R-:W-:Y:S02]  /*a0a0*/  IADD3 R50, P6, PT, R11, R3, RZ ;  /* 0x000000030b327210 */ /* 0x000fe40007fde0ff */
[----:B----4-:R-:W-:Y:S01]  /*a0b0*/  STL [R1+0xe84], R58 ;  /* 0x000e843a01007387 */ /* 0x010fe20000100800 */
[----:B------:R-:W-:-:S03]  /*a0c0*/  @!P1 IMAD.MOV.U32 R15, RZ, RZ, R51 ;  /* 0x000000ffff0f9224 */ /* 0x000fc600078e0033 */
[----:B------:R0:W-:Y:S04]  /*a0d0*/  STL [R1+0xad4], R51 ;  /* 0x000ad43301007387 */ /* 0x0001e80000100800 */
[----:B------:R1:W2:Y:S01]  /*a0e0*/  @!P1 LDG.E.U8 R57, desc[UR14][R14.64] ;  /* 0x0000000e0e399981 */ /* 0x0002a2000c1e1100 */
[----:B0-----:R-:W-:Y:S02]  /*a0f0*/  IMAD.X R51, R10, 0x1, R4, P6 ;  /* 0x000000010a337824 */ /* 0x001fe400030e0604 */
[----:B-1----:R-:W-:Y:S02]  /*a100*/  @!P1 IMAD.MOV.U32 R14, RZ, RZ, R50 ;  /* 0x000000ffff0e9224 */ /* 0x002fe400078e0032 */
[----:B------:R-:W-:-:S05]  /*a110*/  @!P1 IMAD.MOV.U32 R15, RZ, RZ, R51 ;  /* 0x000000ffff0f9224 */ /* 0x000fca00078e0033 */
[----:B------:R0:W3:Y:S01]  /*a120*/  @!P1 LDG.E.U8 R56, desc[UR14][R14.64] ;  /* 0x0000000e0e389981 */ /* 0x0000e2000c1e1100 */
[----:B------:R-:W-:Y:S02]  /*a130*/  VIADD R12, R91, 0xffffff93 ;  /* 0xffffff935b0c7836 */ /* 0x000fe40000000000 */
[----:B------:R-:W-:-:S03]  /*a140*/  IMAD R11, R6, 0x6c, RZ ;  /* 0x0000006c060b7824 */ /* 0x000fc600078e02ff */
[----:B------:R-:W-:Y:S02]  /*a150*/  ISETP.GE.U32.AND P2, PT, R12, 0x7fffff14, PT ;  /* 0x7fffff140c00780c */ /* 0x000fe40003f46070 */
[----:B------:R-:W-:Y:S02]  /*a160*/  SHF.R.S32.HI R10, RZ, 0x1f, R11 ;  /* 0x0000001fff0a7819 */ /* 0x000fe4000001140b */
[----:B------:R-:W-:Y:S01]  /*a170*/  IADD3 R49, P6, PT, R11, R0, RZ ;  /* 0x000000000b317210 */ /* 0x000fe20007fde0ff */
[----:B------:R-:W-:Y:S01]  /*a180*/  STL [R1+0xae0], R50 ;  /* 0x000ae03201007387 */ /* 0x000fe20000100800 */
[----:B------:R-:W-:-:S07]  /*a190*/  PRMT R55, RZ, 0x7610, R55 ;  /* 0x00007610ff377816 */ /* 0x000fce0000000037 */
[----:B0-----:R-:W-:Y:S01]  /*a1a0*/  @!P2 IMAD.MOV.U32 R14, RZ, RZ, R49 ;  /* 0x000000ffff0ea224 */ /* 0x001fe200078e0031 */
[----:B------:R-:W-:Y:S01]  /*a1b0*/  PRMT R46, RZ, 0x7610, R46 ;  /* 0x00007610ff2e7816 */ /* 0x000fe2000000002e */
[----:B--2---:R-:W-:Y:S04]  /*a1c0*/  STL [R1+0xe88], R57 ;  /* 0x000e883901007387 */ /* 0x004fe80000100800 */
[----:B------:R0:W-:Y:S04]  /*a1d0*/  STL [R1+0xadc], R51 ;  /* 0x000adc3301007387 */ /* 0x0001e80000100800 */
[----:B------:R-:W-:Y:S01]  /*a1e0*/  STL [R1+0xb48], R49 ;  /* 0x000b483101007387 */ /* 0x000fe20000100800 */
[----:B0-----:R-:W-:Y:S01]  /*a1f0*/  IMAD.X R51, R10, 0x1, R2, P6 ;  /* 0x000000010a337824 */ /* 0x001fe200030e0602 */
[----:B------:R-:W-:-:S02]  /*a200*/  IADD3 R50, P6, PT, R11, R3, RZ ;  /* 0x000000030b327210 */ /* 0x000fc40007fde0ff */
[----:B---3--:R-:W-:Y:S01]  /*a210*/  STL [R1+0xe8c], R56 ;  /* 0x000e8c3801007387 */ /* 0x008fe20000100800 */
        /* <DEDUP_REMOVED lines=13> */
[----:B------:R-:W-:Y:S01]  /*a2f0*/  VIADD R12, R91, 0xffffff83 ;  /* 0xffffff835b0c7836 */ /* 0x000fe20000000000 */
[----:B------:R-:W-:-:S04]  /*a300*/  PRMT R54, RZ, 0x7610, R54 ;  /* 0x00007610ff367816 */ /* 0x000fc80000000036 */
[----:B------:R-:W-:Y:S02]  /*a310*/  ISETP.GE.U32.AND P3, PT, R12, 0x7fffff04, PT ;  /* 0x7fffff040c00780c */ /* 0x000fe40003f66070 */
[----:B0-----:R-:W-:Y:S01]  /*a320*/  @!P5 IMAD.MOV.U32 R14, RZ, RZ, R49 ;  /* 0x000000ffff0ed224 */ /* 0x001fe200078e0031 */
[----:B------:R-:W-:Y:S02]  /*a330*/  PRMT R74, RZ, 0x7610, R74 ;  /* 0x00007610ff4a7816 */ /* 0x000fe4000000004a */
[----:B------:R-:W-:Y:S01]  /*a340*/  PRMT R48, RZ, 0x7610, R48 ;  /* 0x00007610ff307816 */ /* 0x000fe20000000030 */
[----:B--2---:R-:W-:Y:S04]  /*a350*/  STL [R1+0xe90], R55 ;  /* 0x000e903701007387 */ /* 0x004fe80000100800 */
[----:B------:R0:W-:Y:S04]  /*a360*/  STL [R1+0xb4c], R51 ;  /* 0x000b4c3301007387 */ /* 0x0001e80000100800 */
[----:B------:R-:W-:Y:S01]  /*a370*/  STL [R1+0xbc8], R49 ;  /* 0x000bc83101007387 */ /* 0x000fe20000100800 */
[----:B0-----:R-:W-:Y:S01]  /*a380*/  IMAD.X R51, R10, 0x1, R2, P6 ;  /* 0x000000010a337824 */ /* 0x001fe200030e0602 */
[----:B------:R-:W-:Y:S01]  /*a390*/  IADD3 R50, P6, PT, R11, R3, RZ ;  /* 0x000000030b327210 */ /* 0x000fe20007fde0ff */
[----:B------:R-:W-:Y:S01]  /*a3a0*/  IMAD R11, R6, 0x7c, RZ ;  /* 0x0000007c060b7824 */ /* 0x000fe200078e02ff */
[----:B---3--:R0:W-:Y:S01]  /*a3b0*/  STL [R1+0xe94], R46 ;  /* 0x000e942e01007387 */ /* 0x0081e20000100800 */
[----:B------:R-:W-:-:S03]  /*a3c0*/  @!P5 IMAD.MOV.U32 R15, RZ, RZ, R51 ;  /* 0x000000ffff0fd224 */ /* 0x000fc600078e0033 */
[----:B------:R-:W-:Y:S04]  /*a3d0*/  STL [R1+0xbc4], R51 ;  /* 0x000bc43301007387 */ /* 0x000fe80000100800 */
[----:B------:R1:W2:Y:S01]  /*a3e0*/  @!P5 LDG.E.U8 R54, desc[UR14][R14.64] ;  /* 0x0000000e0e36d981 */ /* 0x0002a2000c1e1100 */
[----:B0-----:R-:W-:Y:S01]  /*a3f0*/  IMAD.X R46, R10, 0x1, R4, P6 ;  /* 0x000000010a2e7824 */ /* 0x001fe200030e0604 */
[----:B------:R-:W-:Y:S02]  /*a400*/  SHF.R.S32.HI R10, RZ, 0x1f, R11 ;  /* 0x0000001fff0a7819 */ /* 0x000fe4000001140b */
[----:B------:R-:W-:Y:S01]  /*a410*/  IADD3 R49, P6, PT, R11, R0, RZ ;  /* 0x000000000b317210 */ /* 0x000fe20007fde0ff */
[----:B------:R0:W-:Y:S01]  /*a420*/  STL [R1+0xbd0], R50 ;  /* 0x000bd03201007387 */ /* 0x0001e20000100800 */
[----:B-1----:R-:W-:-:S02]  /*a430*/  @!P5 IMAD.MOV.U32 R14, RZ, RZ, R50 ;  /* 0x000000ffff0ed224 */ /* 0x002fc400078e0032 */
[----:B------:R-:W-:Y:S02]  /*a440*/  @!P5 IMAD.MOV.U32 R15, RZ, RZ, R46 ;  /* 0x000000ffff0fd224 */ /* 0x000fe400078e002e */
[----:B0-----:R-:W-:-:S03]  /*a450*/  IMAD.X R50, R10, 0x1, R2, P6 ;  /* 0x000000010a327824 */ /* 0x001fc600030e0602 */
[----:B------:R0:W3:Y:S02]  /*a460*/  @!P5 LDG.E.U8 R74, desc[UR14][R14.64] ;  /* 0x0000000e0e4ad981 */ /* 0x0000e4000c1e1100 */
[----:B0-----:R-:W-:Y:S02]  /*a470*/  @!P3 IMAD.MOV.U32 R14, RZ, RZ, R49 ;  /* 0x000000ffff0eb224 */ /* 0x001fe400078e0031 */
[----:B------:R-:W-:-:S05]  /*a480*/  @!P3 IMAD.MOV.U32 R15, RZ, RZ, R50 ;  /* 0x000000ffff0fb224 */ /* 0x000fca00078e0032 */
[----:B------:R0:W4:Y:S01]  /*a490*/  @!P3 LDG.E.U8 R48, desc[UR14][R14.64] ;  /* 0x0000000e0e30b981 */ /* 0x000122000c1e1100 */
[----:B------:R-:W-:-:S05]  /*a4a0*/  VIADD R12, R91, 0xfffffffa ;  /* 0xfffffffa5b0c7836 */ /* 0x000fca0000000000 */
[----:B------:R-:W-:Y:S02]  /*a4b0*/  ISETP.GE.U32.AND P0, PT, R12, 0x7fffff7b, PT ;  /* 0x7fffff7b0c00780c */ /* 0x000fe40003f06070 */
[----:B------:R-:W-:Y:S02]  /*a4c0*/  PRMT R47, RZ, 0x7610, R47 ;  /* 0x00007610ff2f7816 */ /* 0x000fe4000000002f */
[----:B------:R-:W-:Y:S01]  /*a4d0*/  PRMT R64, RZ, 0x7610, R64 ;  /* 0x00007610ff407816 */ /* 0x000fe20000000040 */
[----:B--2---:R-:W-:Y:S04]  /*a4e0*/  STL [R1+0xe98], R54 ;  /* 0x000e983601007387 */ /* 0x004fe80000100800 */
[----:B------:R1:W-:Y:S04]  /*a4f0*/  STL [R1+0xbcc], R46 ;  /* 0x000bcc2e01007387 */ /* 0x0003e80000100800 */
[----:B------:R-:W-:Y:S01]  /*a500*/  STL [R1+0xc48], R49 ;  /* 0x000c483101007387 */ /* 0x000fe20000100800 */
[----:B-1----:R-:W-:Y:S01]  /*a510*/  IADD3 R46, P6, PT, R11, R3, RZ ;  /* 0x000000030b2e7210 */ /* 0x002fe20007fde0ff */
[----:B------:R-:W-:-:S02]  /*a520*/  IMAD R11, R6, 0x5, RZ ;  /* 0x00000005060b7824 */ /* 0x000fc400078e02ff */
[----:B---3--:R-:W-:Y:S04]  /*a530*/  STL [R1+0xe9c], R74 ;  /* 0x000e9c4a01007387 */ /* 0x008fe80000100800 */
[----:B------:R1:W-:Y:S01]  /*a540*/  STL [R1+0xc44], R50 ;  /* 0x000c443201007387 */ /* 0x0003e20000100800 */
[----:B0-----:R-:W-:-:S03]  /*a550*/  @!P3 IMAD.MOV.U32 R14, RZ, RZ, R46 ;  /* 0x000000ffff0eb224 */ /* 0x001fc600078e002e */
[----:B------:R-:W-:Y:S01]  /*a560*/  STL [R1+0xc50], R46 ;  /* 0x000c502e01007387 */ /* 0x000fe20000100800 */
[----:B-1----:R-:W-:Y:S01]  /*a570*/  IMAD.X R50, R10, 0x1, R4, P6 ;  /* 0x000000010a327824 */ /* 0x002fe200030e0604 */
[----:B------:R-:W-:Y:S02]  /*a580*/  SHF.R.S32.HI R10, RZ, 0x1f, R11 ;  /* 0x0000001fff0a7819 */ /* 0x000fe4000001140b */
[----:B------:R-:W-:Y:S01]  /*a590*/  IADD3 R49, P6, PT, R11, R0, RZ ;  /* 0x000000000b317210 */ /* 0x000fe20007fde0ff */
[----:B------:R-:W-:Y:S01]  /*a5a0*/  @!P3 IMAD.MOV.U32 R15, RZ, RZ, R50 ;  /* 0x000000ffff0fb224 */ /* 0x000fe200078e0032 */
[----:B----4-:R0:W-:Y:S04]  /*a5b0*/  STL [R1+0xea0], R48 ;  /* 0x000ea03001007387 */ /* 0x0101e80000100800 */
[----:B------:R1:W2:Y:S01]  /*a5c0*/  @!P3 LDG.E.U8 R47, desc[UR14][R14.64] ;  /* 0x0000000e0e2fb981 */ /* 0x0002a2000c1e1100 */
[----:B0-----:R-:W-:-:S02]  /*a5d0*/  IMAD.X R48, R10, 0x1, R2, P6 ;  /* 0x000000010a307824 */ /* 0x001fc400030e0602 */
[----:B-1----:R-:W-:Y:S02]  /*a5e0*/  @!P0 IMAD.MOV.U32 R14, RZ, RZ, R49 ;  /* 0x000000ffff0e8224 */ /* 0x002fe400078e0031 */
[----:B------:R-:W-:-:S05]  /*a5f0*/  @!P0 IMAD.MOV.U32 R15, RZ, RZ, R48 ;  /* 0x000000ffff0f8224 */ /* 0x000fca00078e0030 */
[----:B------:R0:W3:Y:S01]  /*a600*/  @!P0 LDG.E.U8 R64, desc[UR14][R14.64] ;  /* 0x0000000e0e408981 */ /* 0x0000e2000c1e1100 */
[----:B------:R-:W-:Y:S01]  /*a610*/  VIADD R12, R91, 0xfffffff2 ;  /* 0xfffffff25b0c7836 */ /* 0x000fe20000000000 */
[----:B------:R-:W-:Y:S01]  /*a620*/  IADD3 R46, P6, PT, R11, R3, RZ ;  /* 0x000000030b2e7210 */ /* 0x000fe20007fde0ff */
[----:B------:R-:W-:Y:S01]  /*a630*/  IMAD R11, R6, 0xd, RZ ;  /* 0x0000000d060b7824 */ /* 0x000fe200078e02ff */
[----:B------:R-:W-:Y:S02]  /*a640*/  STL [R1+0xc4c], R50 ;  /* 0x000c4c3201007387 */ /* 0x000fe40000100800 */
[----:B------:R-:W-:Y:S02]  /*a650*/  ISETP.GE.U32.AND P1, PT, R12, 0x7fffff73, PT ;  /* 0x7fffff730c00780c */ /* 0x000fe40003f26070 */
[----:B------:R-:W-:Y:S01]  /*a660*/  STL [R1+0x310], R49 ;  /* 0x0003103101007387 */ /* 0x000fe20000100800 */
[----:B------:R-:W-:Y:S01]  /*a670*/  PRMT R63, RZ, 0x7610, R63 ;  /* 0x00007610ff3f7816 */ /* 0x000fe2000000003f */
[----:B0-----:R-:W-:Y:S01]  /*a680*/  @!P0 IMAD.MOV.U32 R14, RZ, RZ, R46 ;  /* 0x000000ffff0e8224 */ /* 0x001fe200078e002e */
[----:B------:R-:W-:Y:S01]  /*a690*/  PRMT R62, RZ, 0x7610, R62 ;  /* 0x00007610ff3e7816 */ /* 0x000fe2000000003e */
[----:B--2---:R-:W-:Y:S04]  /*a6a0*/  STL [R1+0xea4], R47 ;  /* 0x000ea42f01007387 */ /* 0x004fe80000100800 */
[----:B------:R0:W-:Y:S04]  /*a6b0*/  STL [R1+0x30c], R48 ;  /* 0x00030c3001007387 */ /* 0x0001e80000100800 */
[----:B------:R-:W-:Y:S01]  /*a6c0*/  STL [R1+0x318], R46 ;  /* 0x0003182e01007387 */ /* 0x000fe20000100800 */
[----:B0-----:R-:W-:Y:S01]  /*a6d0*/  IMAD.X R48, R10, 0x1, R4, P6 ;  /* 0x000000010a307824 */ /* 0x001fe200030e0604 */
[----:B------:R-:W-:-:S02]  /*a6e0*/  SHF.R.S32.HI R10, RZ, 0x1f, R11 ;  /* 0x0000001fff0a7819 */ /* 0x000fc4000001140b */
[----:B------:R-:W-:Y:S01]  /*a6f0*/  IADD3 R47, P6, PT, R11, R0, RZ ;  /* 0x000000000b2f7210 */ /* 0x000fe20007fde0ff */
        /* <DEDUP_REMOVED lines=13> */
[----:B------:R-:W-:Y:S01]  /*a7d0*/  PRMT R61, RZ, 0x7610, R61 ;  /* 0x00007610ff3d7816 */ /* 0x000fe2000000003d */
[----:B0-----:R-:W-:Y:S01]  /*a7e0*/  @!P1 IMAD.MOV.U32 R14, RZ, RZ, R46 ;  /* 0x000000ffff0e9224 */ /* 0x001fe200078e002e */
[----:B------:R-:W-:-:S02]  /*a7f0*/  PRMT R60, RZ, 0x7610, R60 ;  /* 0x00007610ff3c7816 */ /* 0x000fc4000000003c */
        /* <DEDUP_REMOVED lines=11> */
[----:B0-----:R-:W-:Y:S01]  /*a8b0*/  IMAD.X R48, R10, 0x1, R2, P6 ;  /* 0x000000010a307824 */ /* 0x001fe200030e0602 */
[----:B------:R-:W-:Y:S02]  /*a8c0*/  IADD3 R46, P6, PT, R11, R3, RZ ;  /* 0x000000030b2e7210 */ /* 0x000fe40007fde0ff */
[----:B------:R0:W-:Y:S01]  /*a8d0*/  STL [R1+0x428], R47 ;  /* 0x0004282f01007387 */ /* 0x0001e20000100800 */
[----:B-1----:R-:W-:Y:S02]  /*a8e0*/  @!P2 IMAD.MOV.U32 R14, RZ, RZ, R47 ;  /* 0x000000ffff0ea224 */ /* 0x002fe400078e002f */
[----:B------:R-:W-:-:S05]  /*a8f0*/  @!P2 IMAD.MOV.U32 R15, RZ, RZ, R48 ;  /* 0x000000ffff0fa224 */ /* 0x000fca00078e0030 */
[----:B------:R1:W3:Y:S01]  /*a900*/  @!P2 LDG.E.U8 R60, desc[UR14][R14.64] ;  /* 0x0000000e0e3ca981 */ /* 0x0002e2000c1e1100 */
[----:B0-----:R-:W-:Y:S02]  /*a910*/  IMAD.X R47, R10, 0x1, R4, P6 ;  /* 0x000000010a2f7824 */ /* 0x001fe400030e0604 */
[----:B-1----:R-:W-:Y:S02]  /*a920*/  @!P2 IMAD.MOV.U32 R14, RZ, RZ, R46 ;  /* 0x000000ffff0ea224 */ /* 0x002fe400078e002e */
[----:B------:R-:W-:-:S05]  /*a930*/  @!P2 IMAD.MOV.U32 R15, RZ, RZ, R47 ;  /* 0x000000ffff0fa224 */ /* 0x000fca00078e002f */
[----:B------:R0:W4:Y:S01]  /*a940*/  @!P2 LDG.E.U8 R71, desc[UR14][R14.64] ;  /* 0x0000000e0e47a981 */ /* 0x000122000c1e1100 */
[----:B------:R-:W-:Y:S02]  /*a950*/  VIADD R12, R91, 0xffffffe2 ;  /* 0xffffffe25b0c7836 */ /* 0x000fe40000000000 */
[----:B------:R-:W-:-:S03]  /*a960*/  IMAD R11, R6, 0x1d, RZ ;  /* 0x0000001d060b7824 */ /* 0x000fc600078e02ff */
[----:B------:R-:W-:Y:S01]  /*a970*/  ISETP.GE.U32.AND P5, PT, R12, 0x7fffff63, PT ;  /* 0x7fffff630c00780c */ /* 0x000fe20003fa6070 */
[----:B------:R-:W-:Y:S01]  /*a980*/  IMAD.MOV.U32 R66, RZ, RZ, R73 ;  /* 0x000000ffff427224 */ /* 0x000fe200078e0049 */
[----:B------:R-:W-:Y:S01]  /*a990*/  SHF.R.S32.HI R10, RZ, 0x1f, R11 ;  /* 0x0000001fff0a7819 */ /* 0x000fe2000001140b */
[----:B------:R-:W-:Y:S01]  /*a9a0*/  IMAD.MOV.U32 R73, RZ, RZ, R18 ;  /* 0x000000ffff497224 */ /* 0x000fe200078e0012 */
[----:B------:R-:W-:Y:S01]  /*a9b0*/  IADD3 R18, P6, PT, R11, R0, RZ ;  /* 0x000000000b127210 */ /* 0x000fe20007fde0ff */
[----:B------:R-:W-:Y:S01]  /*a9c0*/  VIADD R12, R91, 0xffffffda ;  /* 0xffffffda5b0c7836 */ /* 0x000fe20000000000 */
[----:B------:R-:W-:-:S04]  /*a9d0*/  PRMT R70, RZ, 0x7610, R70 ;  /* 0x00007610ff467816 */ /* 0x000fc80000000046 */
[----:B------:R-:W-:-:S03]  /*a9e0*/  ISETP.GE.U32.AND P3, PT, R12, 0x7fffff5b, PT ;  /* 0x7fffff5b0c00780c */ /* 0x000fc60003f66070 */
[----:B0-----:R-:W-:Y:S01]  /*a9f0*/  @!P5 IMAD.MOV.U32 R14, RZ, RZ, R18 ;  /* 0x000000ffff0ed224 */ /* 0x001fe200078e0012 */
[----:B------:R-:W-:Y:S01]  /*aa00*/  PRMT R93, RZ, 0x7610, R93 ;  /* 0x00007610ff5d7816 */ /* 0x000fe2000000005d */
[----:B------:R-:W-:Y:S01]  /*aa10*/  VIADD R12, R91, 0xffffffd2 ;  /* 0xffffffd25b0c7836 */ /* 0x000fe20000000000 */
[----:B------:R-:W-:-:S04]  /*aa20*/  PRMT R92, RZ, 0x7610, R92 ;  /* 0x00007610ff5c7816 */ /* 0x000fc8000000005c */
[----:B------:R-:W-:Y:S01]  /*aa30*/  ISETP.GE.U32.AND P0, PT, R12, 0x7fffff53, PT ;  /* 0x7fffff530c00780c */ /* 0x000fe20003f06070 */
[C---:B------:R-:W-:Y:S01]  /*aa40*/  VIADD R12, R91.reuse, 0xffffffca ;  /* 0xffffffca5b0c7836 */ /* 0x040fe20000000000 */
[----:B------:R-:W-:Y:S02]  /*aa50*/  PRMT R90, RZ, 0x7610, R90 ;  /* 0x00007610ff5a7816 */ /* 0x000fe4000000005a */
[----:B------:R-:W-:Y:S02]  /*aa60*/  PRMT R89, RZ, 0x7610, R89 ;  /* 0x00007610ff597816 */ /* 0x000fe40000000059 */
[----:B------:R-:W-:Y:S01]  /*aa70*/  ISETP.GE.U32.AND P1, PT, R12, 0x7fffff4b, PT ;  /* 0x7fffff4b0c00780c */ /* 0x000fe20003f26070 */
[----:B------:R-:W-:Y:S01]  /*aa80*/  VIADD R12, R91, 0xffffffc2 ;  /* 0xffffffc25b0c7836 */ /* 0x000fe20000000000 */
[----:B------:R-:W-:Y:S01]  /*aa90*/  PRMT R88, RZ, 0x7610, R88 ;  /* 0x00007610ff587816 */ /* 0x000fe20000000058 */
[----:B------:R-:W-:-:S03]  /*aaa0*/  IMAD.MOV.U32 R67, RZ, RZ, R66 ;  /* 0x000000ffff437224 */ /* 0x000fc600078e0042 */
[----:B------:R-:W-:Y:S01]  /*aab0*/  ISETP.GE.U32.AND P2, PT, R12, 0x7fffff43, PT ;  /* 0x7fffff430c00780c */ /* 0x000fe20003f46070 */
[----:B------:R-:W-:Y:S02]  /*aac0*/  VIADD R12, R91, 0xffffffba ;  /* 0xffffffba5b0c7836 */ /* 0x000fe40000000000 */
[----:B------:R-:W-:Y:S02]  /*aad0*/  IMAD.MOV.U32 R66, RZ, RZ, R72 ;  /* 0x000000ffff427224 */ /* 0x000fe400078e0048 */
[----:B------:R-:W-:Y:S02]  /*aae0*/  IMAD.MOV.U32 R72, RZ, RZ, R13 ;  /* 0x000000ffff487224 */ /* 0x000fe400078e000d */
[----:B------:R-:W-:Y:S01]  /*aaf0*/  IMAD.MOV.U32 R13, RZ, RZ, R17 ;  /* 0x000000ffff0d7224 */ /* 0x000fe200078e0011 */
[----:B------:R-:W-:Y:S02]  /*ab00*/  PRMT R87, RZ, 0x7610, R87 ;  /* 0x00007610ff577816 */ /* 0x000fe40000000057 */
[----:B------:R-:W-:Y:S01]  /*ab10*/  PRMT R86, RZ, 0x7610, R86 ;  /* 0x00007610ff567816 */ /* 0x000fe20000000056 */
[----:B------:R-:W-:Y:S01]  /*ab20*/  IMAD.MOV.U32 R52, RZ, RZ, R67 ;  /* 0x000000ffff347224 */ /* 0x000fe200078e0043 */
[----:B------:R-:W-:Y:S01]  /*ab30*/  PRMT R85, RZ, 0x7610, R85 ;  /* 0x00007610ff557816 */ /* 0x000fe20000000055 */
[----:B------:R-:W-:-:S02]  /*ab40*/  IMAD.MOV.U32 R67, RZ, RZ, R73 ;  /* 0x000000ffff437224 */ /* 0x000fc400078e0049 */
[----:B------:R-:W-:Y:S02]  /*ab50*/  IMAD.MOV.U32 R73, RZ, RZ, R7 ;  /* 0x000000ffff497224 */ /* 0x000fe400078e0007 */
[----:B------:R-:W-:Y:S01]  /*ab60*/  IMAD.MOV.U32 R7, RZ, RZ, R19 ;  /* 0x000000ffff077224 */ /* 0x000fe200078e0013 */
[----:B------:R-:W-:Y:S01]  /*ab70*/  PRMT R82, RZ, 0x7610, R82 ;  /* 0x00007610ff527816 */ /* 0x000fe20000000052 */
[C---:B------:R-:W-:Y:S02]  /*ab80*/  IMAD R19, R6.reuse, 0x55, RZ ;  /* 0x0000005506137824 */ /* 0x040fe400078e02ff */
[----:B------:R-:W-:Y:S02]  /*ab90*/  IMAD.MOV.U32 R68, RZ, RZ, R16 ;  /* 0x000000ffff447224 */ /* 0x000fe400078e0010 */
[----:B------:R-:W-:Y:S01]  /*aba0*/  IMAD.MOV.U32 R53, RZ, RZ, R20 ;  /* 0x000000ffff357224 */ /* 0x000fe200078e0014 */
[----:B------:R-:W-:Y:S01]  /*abb0*/  SHF.R.S32.HI R16, RZ, 0x1f, R19 ;  /* 0x0000001fff107819 */ /* 0x000fe20000011413 */
[----:B------:R-:W-:Y:S01]  /*abc0*/  IMAD R20, R6, 0x5d, RZ ;  /* 0x0000005d06147824 */ /* 0x000fe200078e02ff */
[----:B------:R-:W-:-:S02]  /*abd0*/  PRMT R80, RZ, 0x7610, R80 ;  /* 0x00007610ff507816 */ /* 0x000fc40000000050 */
[----:B------:R-:W-:Y:S02]  /*abe0*/  PRMT R78, RZ, 0x7610, R78 ;  /* 0x00007610ff4e7816 */ /* 0x000fe4000000004e */
[----:B------:R-:W-:Y:S02]  /*abf0*/  PRMT R76, RZ, 0x7610, R76 ;  /* 0x00007610ff4c7816 */ /* 0x000fe4000000004c */
[----:B------:R-:W-:Y:S02]  /*ac00*/  PRMT R84, RZ, 0x7610, R84 ;  /* 0x00007610ff547816 */ /* 0x000fe40000000054 */
[----:B------:R-:W-:Y:S02]  /*ac10*/  PRMT R81, RZ, 0x7610, R81 ;  /* 0x00007610ff517816 */ /* 0x000fe40000000051 */
[----:B------:R-:W-:Y:S02]  /*ac20*/  PRMT R79, RZ, 0x7610, R79 ;  /* 0x00007610ff4f7816 */ /* 0x000fe4000000004f */
[----:B------:R-:W-:-:S02]  /*ac30*/  PRMT R77, RZ, 0x7610, R77 ;  /* 0x00007610ff4d7816 */ /* 0x000fc4000000004d */
[----:B------:R-:W-:Y:S01]  /*ac40*/  PRMT R75, RZ, 0x7610, R75 ;  /* 0x00007610ff4b7816 */ /* 0x000fe2000000004b */
[----:B--2---:R-:W-:Y:S04]  /*ac50*/  STL [R1+0xeb4], R61 ;  /* 0x000eb43d01007387 */ /* 0x004fe80000100800 */
[----:B------:R-:W-:Y:S04]  /*ac60*/  STL [R1+0x424], R48 ;  /* 0x0004243001007387 */ /* 0x000fe80000100800 */
[----:B------:R-:W-:Y:S04]  /*ac70*/  STL [R1+0x698], R46 ;  /* 0x0006982e01007387 */ /* 0x000fe80000100800 */
[----:B---3--:R-:W-:Y:S04]  /*ac80*/  STL [R1+0xeb8], R60 ;  /* 0x000eb83c01007387 */ /* 0x008fe80000100800 */
[----:B------:R0:W-:Y:S04]  /*ac90*/  STL [R1+0x42c], R47 ;  /* 0x00042c2f01007387 */ /* 0x0001e80000100800 */
[----:B------:R-:W-:Y:S01]  /*aca0*/  STL [R1+0x700], R18 ;  /* 0x0007001201007387 */ /* 0x000fe20000100800 */
[----:B0-----:R-:W-:Y:S01]  /*acb0*/  IMAD.X R47, R10, 0x1, R2, P6 ;  /* 0x000000010a2f7824 */ /* 0x001fe200030e0602 */
[----:B------:R-:W-:Y:S01]  /*acc0*/  IADD3 R46, P6, PT, R11, R3, RZ ;  /* 0x000000030b2e7210 */ /* 0x000fe20007fde0ff */
[----:B------:R-:W-:Y:S01]  /*acd0*/  IMAD R11, R6, 0x25, RZ ;  /* 0x00000025060b7824 */ /* 0x000fe200078e02ff */
[----:B----4-:R-:W-:Y:S01]  /*ace0*/  STL [R1+0xebc], R71 ;  /* 0x000ebc4701007387 */ /* 0x010fe20000100800 */
[----:B------:R-:W-:-:S03]  /*acf0*/  @!P5 IMAD.MOV.U32 R15, RZ, RZ, R47 ;  /* 0x000000ffff0fd224 */ /* 0x000fc600078e002f */
[----:B------:R0:W-:Y:S04]  /*ad00*/  STL [R1+0x6fc], R47 ;  /* 0x0006fc2f01007387 */ /* 0x0001e80000100800 */
[----:B------:R1:W2:Y:S01]  /*ad10*/  @!P5 LDG.E.U8 R70, desc[UR14][R14.64] ;  /* 0x0000000e0e46d981 */ /* 0x0002a2000c1e1100 */
[----:B0-----:R-:W-:Y:S01]  /*ad20*/  IMAD.X R47, R10, 0x1, R4, P6 ;  /* 0x000000010a2f7824 */ /* 0x001fe200030e0604 */
[----:B------:R-:W-:Y:S02]  /*ad30*/  SHF.R.S32.HI R10, RZ, 0x1f, R11 ;  /* 0x0000001fff0a7819 */ /* 0x000fe4000001140b */
[----:B------:R-:W-:Y:S01]  /*ad40*/  IADD3 R18, P6, PT, R11, R0, RZ ;  /* 0x000000000b127210 */ /* 0x000fe20007fde0ff */
[----:B------:R-:W-:Y:S01]  /*ad50*/  STL [R1+0x708], R46 ;  /* 0x0007082e01007387 */ /* 0x000fe20000100800 */
[----:B-1----:R-:W-:-:S02]  /*ad60*/  @!P5 IMAD.MOV.U32 R14, RZ, RZ, R46 ;  /* 0x000000ffff0ed224 */ /* 0x002fc400078e002e */
[----:B------:R-:W-:Y:S01]  /*ad70*/  @!P5 IMAD.MOV.U32 R15, RZ, RZ, R47 ;  /* 0x000000ffff0fd224 */ /* 0x000fe200078e002f */
[----:B------:R0:W-:Y:S04]  /*ad80*/  STL [R1+0x704], R47 ;  /* 0x0007042f01007387 */ /* 0x0001e80000100800 */
[----:B------:R1:W3:Y:S01]  /*ad90*/  @!P5 LDG.E.U8 R93, desc[UR14][R14.64] ;  /* 0x0000000e0e5dd981 */ /* 0x0002e2000c1e1100 */
[----:B0-----:R-:W-:Y:S01]  /*ada0*/  IMAD.X R47, R10, 0x1, R2, P6 ;  /* 0x000000010a2f7824 */ /* 0x001fe200030e0602 */
[----:B------:R-:W-:Y:S01]  /*adb0*/  IADD3 R46, P6, PT, R11, R3, RZ ;  /* 0x000000030b2e7210 */ /* 0x000fe20007fde0ff */
[----:B------:R-:W-:Y:S01]  /*adc0*/  IMAD R11, R6, 0x2d, RZ ;  /* 0x0000002d060b7824 */ /* 0x000fe200078e02ff */
[----:B------:R-:W-:Y:S01]  /*add0*/  STL [R1+0x770], R18 ;  /* 0x0007701201007387 */ /* 0x000fe20000100800 */
[----:B-1----:R-:W-:-:S02]  /*ade0*/  @!P3 IMAD.MOV.U32 R14, RZ, RZ, R18 ;  /* 0x000000ffff0eb224 */ /* 0x002fc400078e0012 */
[----:B------:R-:W-:Y:S01]  /*adf0*/  @!P3 IMAD.MOV.U32 R15, RZ, RZ, R47 ;  /* 0x000000ffff0fb224 */ /* 0x000fe200078e002f */
[----:B------:R0:W-:Y:S04]  /*ae00*/  STL [R1+0x76c], R47 ;  /* 0x00076c2f01007387 */ /* 0x0001e80000100800 */
[----:B------:R1:W4:Y:S01]  /*ae10*/  @!P3 LDG.E.U8 R92, desc[UR14][R14.64] ;  /* 0x0000000e0e5cb981 */ /* 0x000322000c1e1100 */
[----:B0-----:R-:W-:Y:S01]  /*ae20*/  IMAD.X R47, R10, 0x1, R4, P6 ;  /* 0x000000010a2f7824 */ /* 0x001fe200030e0604 */
[----:B------:R-:W-:Y:S02]  /*ae30*/  SHF.R.S32.HI R10, RZ, 0x1f, R11 ;  /* 0x0000001fff0a7819 */ /* 0x000fe4000001140b */
[----:B------:R-:W-:Y:S01]  /*ae40*/  IADD3 R18, P6, PT, R11, R0, RZ ;  /* 0x000000000b127210 */ /* 0x000fe20007fde0ff */
[----:B------:R-:W-:Y:S01]  /*ae50*/  STL [R1+0x778], R46 ;  /* 0x0007782e01007387 */ /* 0x000fe20000100800 */
[----:B-1----:R-:W-:-:S02]  /*ae60*/  @!P3 IMAD.MOV.U32 R14, RZ, RZ, R46 ;  /* 0x000000ffff0eb224 */ /* 0x002fc400078e002e */
[----:B------:R-:W-:Y:S01]  /*ae70*/  @!P3 IMAD.MOV.U32 R15, RZ, RZ, R47 ;  /* 0x000000ffff0fb224 */ /* 0x000fe200078e002f */
[----:B------:R0:W-:Y:S04]  /*ae80*/  STL [R1+0x774], R47 ;  /* 0x0007742f01007387 */ /* 0x0001e80000100800 */
[----:B------:R1:W2:Y:S01]  /*ae90*/  @!P3 LDG.E.U8 R90, desc[UR14][R14.64] ;  /* 0x0000000e0e5ab981 */ /* 0x0002a2000c1e1100 */
[----:B0-----:R-:W-:Y:S01]  /*aea0*/  IMAD.X R47, R10, 0x1, R2, P6 ;  /* 0x000000010a2f7824 */ /* 0x001fe200030e0602 */
[----:B------:R-:W-:Y:S01]  /*aeb0*/  IADD3 R46, P6, PT, R11, R3, RZ ;  /* 0x000000030b2e7210 */ /* 0x000fe20007fde0ff */
[----:B------:R-:W-:Y:S01]  /*aec0*/  IMAD R11, R6, 0x35, RZ ;  /* 0x00000035060b7824 */ /* 0x000fe200078e02ff */
[----:B------:R-:W-:Y:S01]  /*aed0*/  STL [R1+0x7d0], R18 ;  /* 0x0007d01201007387 */ /* 0x000fe20000100800 */
[----:B-1----:R-:W-:-:S02]  /*aee0*/  @!P0 IMAD.MOV.U32 R14, RZ, RZ, R18 ;  /* 0x000000ffff0e8224 */ /* 0x002fc400078e0012 */
[----:B------:R-:W-:Y:S01]  /*aef0*/  @!P0 IMAD.MOV.U32 R15, RZ, RZ, R47 ;  /* 0x000000ffff0f8224 */ /* 0x000fe200078e002f */
[----:B------:R0:W-:Y:S04]  /*af00*/  STL [R1+0x7cc], R47 ;  /* 0x0007cc2f01007387 */ /* 0x0001e80000100800 */
[----:B------:R1:W2:Y:S01]  /*af10*/  @!P0 LDG.E.U8 R89, desc[UR14][R14.64] ;  /* 0x0000000e0e598981 */ /* 0x0002a2000c1e1100 */
[----:B0-----:R-:W-:Y:S01]  /*af20*/  IMAD.X R47, R10, 0x1, R4, P6 ;  /* 0x000000010a2f7824 */ /* 0x001fe200030e0604 */
[----:B------:R-:W-:Y:S02]  /*af30*/  SHF.R.S32.HI R10, RZ, 0x1f, R11 ;  /* 0x0000001fff0a7819 */ /* 0x000fe4000001140b */
[----:B------:R-:W-:Y:S01]  /*af40*/  IADD3 R18, P6, PT, R11, R0, RZ ;  /* 0x000000000b127210 */ /* 0x000fe20007fde0ff */
[----:B-1----:R-:W-:Y:S01]  /*af50*/  @!P0 IMAD.MOV.U32 R14, RZ, RZ, R46 ;  /* 0x000000ffff0e8224 */ /* 0x002fe200078e002e */
[----:B------:R0:W-:Y:S01]  /*af60*/  STL [R1+0x7d8], R46 ;  /* 0x0007d82e01007387 */ /* 0x0001e20000100800 */
[----:B------:R-:W-:Y:S01]  /*af70*/  @!P0 IMAD.MOV.U32 R15, RZ, RZ, R47 ;  /* 0x000000ffff0f8224 */ /* 0x000fe200078e002f */
[----:B------:R-:W-:Y:S01]  /*af80*/  ISETP.GE.U32.AND P5, PT, R12, 0x7fffff3b, PT ;  /* 0x7fffff3b0c00780c */ /* 0x000fe20003fa6070 */
[----:B------:R-:W-:Y:S01]  /*af90*/  VIADD R12, R91, 0xffffffb2 ;  /* 0xffffffb25b0c7836 */ /* 0x000fe20000000000 */
[----:B------:R-:W-:Y:S04]  /*afa0*/  STL [R1+0x7d4], R47 ;  /* 0x0007d42f01007387 */ /* 0x000fe80000100800 */
[----:B------:R1:W2:Y:S01]  /*afb0*/  @!P0 LDG.E.U8 R88, desc[UR14][R14.64] ;  /* 0x0000000e0e588981 */ /* 0x0002a2000c1e1100 */
[----:B0-----:R-:W-:Y:S01]  /*afc0*/  IMAD.X R46, R10, 0x1, R2, P6 ;  /* 0x000000010a2e7824 */ /* 0x001fe200030e0602 */
[----:B------:R-:W-:Y:S01]  /*afd0*/  IADD3 R17, P6, PT, R11, R3, RZ ;  /* 0x000000030b117210 */ /* 0x000fe20007fde0ff */
[----:B------:R-:W-:Y:S01]  /*afe0*/  IMAD R11, R6, 0x3d, RZ ;  /* 0x0000003d060b7824 */ /* 0x000fe200078e02ff */
[----:B------:R0:W-:Y:S01]  /*aff0*/  STL [R1+0x830], R18 ;  /* 0x0008301201007387 */ /* 0x0001e20000100800 */
[----:B------:R-:W-:Y:S01]  /*b000*/  ISETP.GE.U32.AND P3, PT, R12, 0x7fffff33, PT ;  /* 0x7fffff330c00780c */ /* 0x000fe20003f66070 */
[----:B-1----:R-:W-:-:S02]  /*b010*/  @!P1 IMAD.MOV.U32 R14, RZ, RZ, R18 ;  /* 0x000000ffff0e9224 */ /* 0x002fc400078e0012 */
[----:B------:R-:W-:Y:S02]  /*b020*/  @!P1 IMAD.MOV.U32 R15, RZ, RZ, R46 ;  /* 0x000000ffff0f9224 */ /* 0x000fe400078e002e */
[----:B0-----:R-:W-:Y:S01]  /*b030*/  IMAD.X R18, R10, 0x1, R4, P6 ;  /* 0x000000010a127824 */ /* 0x001fe200030e0604 */
[----:B------:R-:W-:Y:S01]  /*b040*/  SHF.R.S32.HI R10, RZ, 0x1f, R11 ;  /* 0x0000001fff0a7819 */ /* 0x000fe2000001140b */
[----:B------:R-:W-:Y:S01]  /*b050*/  VIADD R12, R91, 0xffffffaa ;  /* 0xffffffaa5b0c7836 */ /* 0x000fe20000000000 */
[----:B------:R0:W2:Y:S01]  /*b060*/  @!P1 LDG.E.U8 R87, desc[UR14][R14.64] ;  /* 0x0000000e0e579981 */ /* 0x0000a2000c1e1100 */
[----:B------:R-:W-:-:S03]  /*b070*/  IADD3 R47, P6, PT, R11, R0, RZ ;  /* 0x000000000b2f7210 */ /* 0x000fc60007fde0ff */
[----:B------:R-:W-:Y:S01]  /*b080*/  ISETP.GE.U32.AND P0, PT, R12, 0x7fffff2b, PT ;  /* 0x7fffff2b0c00780c */ /* 0x000fe20003f06070 */
[----:B------:R1:W-:Y:S01]  /*b090*/  STL [R1+0x82c], R46 ;  /* 0x00082c2e01007387 */ /* 0x0003e20000100800 */
[----:B------:R-:W-:Y:S02]  /*b0a0*/  IMAD.X R49, R10, 0x1, R2, P6 ;  /* 0x000000010a317824 */ /* 0x000fe400030e0602 */
[----:B0-----:R-:W-:Y:S02]  /*b0b0*/  @!P1 IMAD.MOV.U32 R14, RZ, RZ, R17 ;  /* 0x000000ffff0e9224 */ /* 0x001fe400078e0011 */
[----:B------:R-:W-:Y:S02]  /*b0c0*/  @!P1 IMAD.MOV.U32 R15, RZ, RZ, R18 ;  /* 0x000000ffff0f9224 */ /* 0x000fe400078e0012 */
[----:B------:R-:W-:Y:S01]  /*b0d0*/  VIADD R12, R91, 0xffffffa2 ;  /* 0xffffffa25b0c7836 */ /* 0x000fe20000000000 */
[----:B-1----:R-:W-:Y:S02]  /*b0e0*/  IADD3 R46, P6, PT, R11, R3, RZ ;  /* 0x000000030b2e7210 */ /* 0x002fe40007fde0ff */
[----:B------:R0:W2:Y:S02]  /*b0f0*/  @!P1 LDG.E.U8 R86, desc[UR14][R14.64] ;  /* 0x0000000e0e569981 */ /* 0x0000a4000c1e1100 */
[----:B------:R-:W-:Y:S01]  /*b100*/  ISETP.GE.U32.AND P1, PT, R12, 0x7fffff23, PT ;  /* 0x7fffff230c00780c */ /* 0x000fe20003f26070 */
[----:B------:R-:W-:Y:S01]  /*b110*/  IMAD.X R48, R10, 0x1, R4, P6 ;  /* 0x000000010a307824 */ /* 0x000fe200030e0604 */
[----:B------:R1:W-:Y:S01]  /*b120*/  STL [R1+0x838], R17 ;  /* 0x0008381101007387 */ /* 0x0003e20000100800 */
[----:B0-----:R-:W-:-:S03]  /*b130*/  IMAD R15, R6, 0x45, RZ ;  /* 0x00000045060f7824 */ /* 0x001fc600078e02ff */
[----:B------:R0:W-:Y:S01]  /*b140*/  STL [R1+0x834], R18 ;  /* 0x0008341201007387 */ /* 0x0001e20000100800 */
[----:B------:R-:W-:Y:S01]  /*b150*/  @!P2 IMAD.MOV.U32 R10, RZ, RZ, R47 ;  /* 0x000000ffff0aa224 */ /* 0x000fe200078e002f */
[----:B------:R-:W-:Y:S02]  /*b160*/  SHF.R.S32.HI R12, RZ, 0x1f, R15 ;  /* 0x0000001fff0c7819 */ /* 0x000fe4000001140f */
[----:B-1----:R-:W-:Y:S01]  /*b170*/  IADD3 R17, P6, PT, R15, R0, RZ ;  /* 0x000000000f117210 */ /* 0x002fe20007fde0ff */
[----:B------:R-:W-:Y:S02]  /*b180*/  @!P2 IMAD.MOV.U32 R11, RZ, RZ, R49 ;  /* 0x000000ffff0ba224 */ /* 0x000fe400078e0031 */
[----:B0-----:R-:W-:Y:S01]  /*b190*/  IMAD R18, R6, 0x4d, RZ ;  /* 0x0000004d06127824 */ /* 0x001fe200078e02ff */
[----:B------:R0:W-:Y:S04]  /*b1a0*/  STL [R1+0x8a0], R47 ;  /* 0x0008a02f01007387 */ /* 0x0001e80000100800 */
[----:B------:R1:W-:Y:S01]  /*b1b0*/  STL [R1+0x89c], R49 ;  /* 0x00089c3101007387 */ /* 0x0003e20000100800 */
[----:B------:R-:W-:-:S03]  /*b1c0*/  SHF.R.S32.HI R14, RZ, 0x1f, R18 ;  /* 0x0000001fff0e7819 */ /* 0x000fc60000011412 */
[----:B------:R1:W2:Y:S01]  /*b1d0*/  @!P2 LDG.E.U8 R85, desc[UR14][R10.64] ;  /* 0x0000000e0a55a981 */ /* 0x0002a2000c1e1100 */
[--C-:B0-----:R-:W-:Y:S01]  /*b1e0*/  IMAD.X R47, R12, 0x1, R2.reuse, P6 ;  /* 0x000000010c2f7824 */ /* 0x101fe200030e0602 */
[-C--:B-1----:R-:W-:Y:S01]  /*b1f0*/  IADD3 R49, P6, PT, R18, R0.reuse, RZ ;  /* 0x0000000012317210 */ /* 0x082fe20007fde0ff */
[----:B------:R-:W-:Y:S02]  /*b200*/  @!P5 IMAD.MOV.U32 R10, RZ, RZ, R17 ;  /* 0x000000ffff0ad224 */ /* 0x000fe400078e0011 */
[----:B------:R-:W-:Y:S02]  /*b210*/  @!P5 IMAD.MOV.U32 R11, RZ, RZ, R47 ;  /* 0x000000ffff0bd224 */ /* 0x000fe400078e002f */
[--C-:B------:R-:W-:Y:S01]  /*b220*/  IMAD.X R54, R14, 0x1, R2.reuse, P6 ;  /* 0x000000010e367824 */ /* 0x100fe200030e0602 */
[----:B------:R-:W-:Y:S01]  /*b230*/  IADD3 R50, P6, PT, R19, R0, RZ ;  /* 0x0000000013327210 */ /* 0x000fe20007fde0ff */
[----:B------:R-:W-:Y:S04]  /*b240*/  STL [R1+0x8a8], R46 ;  /* 0x0008a82e01007387 */ /* 0x000fe80000100800 */
[----:B------:R0:W2:Y:S01]  /*b250*/  @!P5 LDG.E.U8 R82, desc[UR14][R10.64] ;  /* 0x0000000e0a52d981 */ /* 0x0000a2000c1e1100 */
[----:B------:R-:W-:-:S03]  /*b260*/  IMAD.X R51, R16, 0x1, R2, P6 ;  /* 0x0000000110337824 */ /* 0x000fc600030e0602 */
[----:B------:R1:W-:Y:S04]  /*b270*/  STL [R1+0x920], R17 ;  /* 0x0009201101007387 */ /* 0x0003e80000100800 */
[----:B------:R-:W-:Y:S01]  /*b280*/  STL [R1+0x8a4], R48 ;  /* 0x0008a43001007387 */ /* 0x000fe20000100800 */
[----:B0-----:R-:W-:Y:S02]  /*b290*/  @!P3 IMAD.MOV.U32 R10, RZ, RZ, R49 ;  /* 0x000000ffff0ab224 */ /* 0x001fe400078e0031 */
[----:B------:R-:W-:Y:S01]  /*b2a0*/  @!P3 IMAD.MOV.U32 R11, RZ, RZ, R54 ;  /* 0x000000ffff0bb224 */ /* 0x000fe200078e0036 */
[----:B------:R0:W-:Y:S01]  /*b2b0*/  STL [R1+0x91c], R47 ;  /* 0x00091c2f01007387 */ /* 0x0001e20000100800 */
[----:B-1----:R-:W-:-:S03]  /*b2c0*/  SHF.R.S32.HI R17, RZ, 0x1f, R20 ;  /* 0x0000001fff117819 */ /* 0x002fc60000011414 */
[----:B------:R1:W2:Y:S01]  /*b2d0*/  @!P3 LDG.E.U8 R80, desc[UR14][R10.64] ;  /* 0x0000000e0a50b981 */ /* 0x0002a2000c1e1100 */
[----:B0-----:R-:W-:-:S03]  /*b2e0*/  IADD3 R47, P6, PT, R20, R0, RZ ;  /* 0x00000000142f7210 */ /* 0x001fc60007fde0ff */
[----:B------:R0:W-:Y:S01]  /*b2f0*/  STL [R1+0x998], R49 ;  /* 0x0009983101007387 */ /* 0x0001e20000100800 */
[----:B-1----:R-:W-:Y:S02]  /*b300*/  @!P0 IMAD.MOV.U32 R10, RZ, RZ, R50 ;  /* 0x000000ffff0a8224 */ /* 0x002fe400078e0032 */
[----:B------:R-:W-:Y:S02]  /*b310*/  @!P0 IMAD.MOV.U32 R11, RZ, RZ, R51 ;  /* 0x000000ffff0b8224 */ /* 0x000fe400078e0033 */
[----:B0-----:R-:W-:-:S03]  /*b320*/  IMAD.X R49, R17, 0x1, R2, P6 ;  /* 0x0000000111317824 */ /* 0x001fc600030e0602 */
[----:B------:R0:W2:Y:S04]  /*b330*/  @!P0 LDG.E.U8 R78, desc[UR14][R10.64] ;  /* 0x0000000e0a4e8981 */ /* 0x0000a8000c1e1100 */
[----:B------:R-:W-:Y:S01]  /*b340*/  STL [R1+0x994], R54 ;  /* 0x0009943601007387 */ /* 0x000fe20000100800 */
[----:B0-----:R-:W-:Y:S02]  /*b350*/  @!P1 IMAD.MOV.U32 R10, RZ, RZ, R47 ;  /* 0x000000ffff0a9224 */ /* 0x001fe400078e002f */
[----:B------:R-:W-:Y:S01]  /*b360*/  @!P1 IMAD.MOV.U32 R11, RZ, RZ, R49 ;  /* 0x000000ffff0b9224 */ /* 0x000fe200078e0031 */
[----:B------:R-:W-:Y:S04]  /*b370*/  STL [R1+0xa08], R50 ;  /* 0x000a083201007387 */ /* 0x000fe80000100800 */
[----:B------:R-:W-:Y:S04]  /*b380*/  STL [R1+0xa04], R51 ;  /* 0x000a043301007387 */ /* 0x000fe80000100800 */
[----:B------:R0:W-:Y:S04]  /*b390*/  STL [R1+0xa78], R47 ;  /* 0x000a782f01007387 */ /* 0x0001e80000100800 */
[----:B------:R1:W2:Y:S01]  /*b3a0*/  @!P1 LDG.E.U8 R76, desc[UR14][R10.64] ;  /* 0x0000000e0a4c9981 */ /* 0x0002a2000c1e1100 */
[----:B0-----:R-:W-:Y:S01]  /*b3b0*/  IADD3 R47, P6, PT, R15, R3, RZ ;  /* 0x000000030f2f7210 */ /* 0x001fe20007fde0ff */
[----:B-1----:R-:W-:-:S02]  /*b3c0*/  @!P2 IMAD.MOV.U32 R10, RZ, RZ, R46 ;  /* 0x000000ffff0aa224 */ /* 0x002fc400078e002e */
[----:B------:R-:W-:Y:S02]  /*b3d0*/  @!P2 IMAD.MOV.U32 R11, RZ, RZ, R48 ;  /* 0x000000ffff0ba224 */ /* 0x000fe400078e0030 */
[----:B------:R-:W-:-:S03]  /*b3e0*/  IMAD.X R48, R12, 0x1, R4, P6 ;  /* 0x000000010c307824 */ /* 0x000fc600030e0604 */
[----:B------:R0:W2:Y:S01]  /*b3f0*/  @!P2 LDG.E.U8 R84, desc[UR14][R10.64] ;  /* 0x0000000e0a54a981 */ /* 0x0000a2000c1e1100 */
[----:B------:R-:W-:-:S05]  /*b400*/  IADD3 R46, P2, PT, R18, R3, RZ ;  /* 0x00000003122e7210 */ /* 0x000fca0007f5e0ff */
[----:B------:R-:W-:Y:S02]  /*b410*/  IMAD.X R12, R14, 0x1, R4, P2 ;  /* 0x000000010e0c7824 */ /* 0x000fe400010e0604 */
[----:B0-----:R-:W-:Y:S02]  /*b420*/  @!P5 IMAD.MOV.U32 R10, RZ, RZ, R47 ;  /* 0x000000ffff0ad224 */ /* 0x001fe400078e002f */
[----:B------:R-:W-:Y:S01]  /*b430*/  @!P5 IMAD.MOV.U32 R11, RZ, RZ, R48 ;  /* 0x000000ffff0bd224 */ /* 0x000fe200078e0030 */
[----:B------:R-:W-:Y:S01]  /*b440*/  IADD3 R18, P2, PT, R19, R3, RZ ;  /* 0x0000000313127210 */ /* 0x000fe20007f5e0ff */
[----:B------:R-:W-:-:S03]  /*b450*/  VIADD R15, R5, 0x19 ;  /* 0x00000019050f7836 */ /* 0x000fc60000000000 */
[----:B------:R0:W2:Y:S01]  /*b460*/  @!P5 LDG.E.U8 R81, desc[UR14][R10.64] ;  /* 0x0000000e0a51d981 */ /* 0x0000a2000c1e1100 */
[----:B------:R-:W-:-:S03]  /*b470*/  IMAD.X R16, R16, 0x1, R4, P2 ;  /* 0x0000000110107824 */ /* 0x000fc600010e0604 */
[----:B------:R-:W-:Y:S01]  /*b480*/  STL [R1+0xa74], R49 ;  /* 0x000a743101007387 */ /* 0x000fe20000100800 */
[----:B0-----:R-:W-:Y:S02]  /*b490*/  @!P3 IMAD.MOV.U32 R10, RZ, RZ, R46 ;  /* 0x000000ffff0ab224 */ /* 0x001fe400078e002e */
[----:B------:R-:W-:Y:S01]  /*b4a0*/  @!P3 IMAD.MOV.U32 R11, RZ, RZ, R12 ;  /* 0x000000ffff0bb224 */ /* 0x000fe200078e000c */
[----:B------:R-:W-:Y:S04]  /*b4b0*/  STL [R1+0x928], R47 ;  /* 0x0009282f01007387 */ /* 0x000fe80000100800 */
[----:B------:R0:W2:Y:S01]  /*b4c0*/  @!P3 LDG.E.U8 R79, desc[UR14][R10.64] ;  /* 0x0000000e0a4fb981 */ /* 0x0000a2000c1e1100 */
[----:B------:R-:W-:-:S03]  /*b4d0*/  IADD3 R14, P3, PT, R20, R3, RZ ;  /* 0x00000003140e7210 */ /* 0x000fc60007f7e0ff */
[----:B------:R1:W-:Y:S02]  /*b4e0*/  STL [R1+0x240], R15 ;  /* 0x0002400f01007387 */ /* 0x0003e40000100800 */
[----:B------:R-:W-:Y:S02]  /*b4f0*/  IMAD.X R17, R17, 0x1, R4, P3 ;  /* 0x0000000111117824 */ /* 0x000fe400018e0604 */
[----:B------:R-:W-:Y:S01]  /*b500*/  STL [R1+0x9a0], R46 ;  /* 0x0009a02e01007387 */ /* 0x000fe20000100800 */
[----:B0-----:R-:W-:Y:S02]  /*b510*/  @!P0 IMAD.MOV.U32 R10, RZ, RZ, R18 ;  /* 0x000000ffff0a8224 */ /* 0x001fe400078e0012 */
[----:B------:R-:W-:Y:S01]  /*b520*/  @!P0 IMAD.MOV.U32 R11, RZ, RZ, R16 ;  /* 0x000000ffff0b8224 */ /* 0x000fe200078e0010 */
[----:B-1----:R-:W-:Y:S01]  /*b530*/  IABS R15, R15 ;  /* 0x0000000f000f7213 */ /* 0x002fe20000000000 */
[----:B------:R-:W-:Y:S04]  /*b540*/  STL [R1+0x924], R48 ;  /* 0x0009243001007387 */ /* 0x000fe80000100800 */
[----:B------:R0:W-:Y:S04]  /*b550*/  STL [R1+0x99c], R12 ;  /* 0x00099c0c01007387 */ /* 0x0001e80000100800 */
[----:B------:R-:W-:Y:S04]  /*b560*/  STL [R1+0xa10], R18 ;  /* 0x000a101201007387 */ /* 0x000fe80000100800 */
[----:B------:R-:W-:Y:S01]  /*b570*/  STL [R1+0xa80], R14 ;  /* 0x000a800e01007387 */ /* 0x000fe20000100800 */
[----:B0-----:R-:W-:-:S03]  /*b580*/  IMAD.HI.U32 R12, R9, R15, RZ ;  /* 0x0000000f090c7227 */ /* 0x001fc600078e00ff */
[----:B------:R-:W-:Y:S01]  /*b590*/  STL [R1+0xa0c], R16 ;  /* 0x000a0c1001007387 */ /* 0x000fe20000100800 */
[----:B------:R-:W-:-:S03]  /*b5a0*/  IMAD.MOV R12, RZ, RZ, -R12 ;  /* 0x000000ffff0c7224 */ /* 0x000fc600078e0a0c */
[----:B------:R0:W2:Y:S04]  /*b5b0*/  @!P0 LDG.E.U8 R77, desc[UR14][R10.64] ;  /* 0x0000000e0a4d8981 */ /* 0x0000a8000c1e1100 */
[----:B------:R1:W-:Y:S01]  /*b5c0*/  STL [R1+0xa7c], R17 ;  /* 0x000a7c1101007387 */ /* 0x0003e20000100800 */
[----:B------:R-:W-:Y:S02]  /*b5d0*/  IMAD R15, R8, R12, R15 ;  /* 0x0000000c080f7224 */ /* 0x000fe400078e020f */
[----:B0-----:R-:W-:Y:S02]  /*b5e0*/  @!P1 IMAD.MOV.U32 R11, RZ, RZ, R17 ;  /* 0x000000ffff0b9224 */ /* 0x001fe400078e0011 */
[----:B------:R-:W-:Y:S02]  /*b5f0*/  @!P1 IMAD.MOV.U32 R10, RZ, RZ, R14 ;  /* 0x000000ffff0a9224 */ /* 0x000fe400078e000e */
[----:B-1----:R-:W-:-:S02]  /*b600*/  VIADD R17, R5, 0x1b ;  /* 0x0000001b05117836 */ /* 0x002fc40000000000 */
[C---:B------:R-:W-:Y:S01]  /*b610*/  VIADD R14, R5.reuse, 0x1a ;  /* 0x0000001a050e7836 */ /* 0x040fe20000000000 */
[----:B------:R0:W2:Y:S01]  /*b620*/  @!P1 LDG.E.U8 R75, desc[UR14][R10.64] ;  /* 0x0000000e0a4b9981 */ /* 0x0000a2000c1e1100 */
[C---:B------:R-:W-:Y:S01]  /*b630*/  VIADD R16, R5.reuse, 0x1c ;  /* 0x0000001c05107836 */ /* 0x040fe20000000000 */
[----:B------:R-:W-:Y:S01]  /*b640*/  IABS R12, R17 ;  /* 0x00000011000c7213 */ /* 0x000fe20000000000 */
[C---:B------:R-:W-:Y:S01]  /*b650*/  VIADD R20, R5.reuse, 0x1d ;  /* 0x0000001d05147836 */ /* 0x040fe20000000000 */
[----:B------:R-:W-:Y:S01]  /*b660*/  STL [R1+0x210], R14 ;  /* 0x0002100e01007387 */ /* 0x000fe20000100800 */
[----:B------:R-:W-:-:S03]  /*b670*/  VIADD R19, R5, 0x1e ;  /* 0x0000001e05137836 */ /* 0x000fc60000000000 */
[----:B------:R-:W-:Y:S01]  /*b680*/  STL [R1+0x230], R17 ;  /* 0x0002301101007387 */ /* 0x000fe20000100800 */
[----:B------:R-:W-:Y:S01]  /*b690*/  IMAD.MOV.U32 R51, RZ, RZ, R13 ;  /* 0x000000ffff337224 */ /* 0x000fe200078e000d */
[----:B0-----:R-:W-:Y:S02]  /*b6a0*/  IABS R11, R16 ;  /* 0x00000010000b7213 */ /* 0x001fe40000000000 */
[----:B------:R0:W-:Y:S01]  /*b6b0*/  STL [R1+0x23c], R16 ;  /* 0x00023c1001007387 */ /* 0x0001e20000100800 */
[----:B------:R-:W-:Y:S02]  /*b6c0*/  IMAD.MOV.U32 R13, RZ, RZ, R83 ;  /* 0x000000ffff0d7224 */ /* 0x000fe400078e0053 */
[----:B------:R-:W-:Y:S01]  /*b6d0*/  IMAD.MOV.U32 R83, RZ, RZ, R21 ;  /* 0x000000ffff537224 */ /* 0x000fe200078e0015 */
[----:B------:R1:W-:Y:S01]  /*b6e0*/  STL [R1+0x21c], R20 ;  /* 0x00021c1401007387 */ /* 0x0003e20000100800 */
[----:B------:R-:W-:Y:S01]  /*b6f0*/  VIADD R18, R5, 0x1f ;  /* 0x0000001f05127836 */ /* 0x000fe20000000000 */
[----:B------:R-:W-:Y:S01]  /*b700*/  IABS R21, R20 ;  /* 0x0000001400157213 */ /* 0x000fe20000000000 */
[C---:B0-----:R-:W-:Y:S01]  /*b710*/  IMAD.HI.U32 R16, R9.reuse, R12, RZ ;  /* 0x0000000c09107227 */ /* 0x041fe200078e00ff */
[----:B------:R0:W-:Y:S03]  /*b720*/  STL [R1+0x218], R19 ;  /* 0x0002181301007387 */ /* 0x0001e60000100800 */
[----:B------:R-:W-:Y:S01]  /*b730*/  IMAD.HI.U32 R17, R9, R11, RZ ;  /* 0x0000000b09117227 */ /* 0x000fe200078e00ff */
[----:B-1----:R-:W-:-:S03]  /*b740*/  IABS R20, R19 ;  /* 0x0000001300147213 */ /* 0x002fc60000000000 */
[----:B------:R-:W-:Y:S02]  /*b750*/  IMAD.MOV R16, RZ, RZ, -R16 ;  /* 0x000000ffff107224 */ /* 0x000fe400078e0a10 */
[----:B------:R-:W-:Y:S01]  /*b760*/  IMAD.MOV R17, RZ, RZ, -R17 ;  /* 0x000000ffff117224 */ /* 0x000fe200078e0a11 */
[----:B0-----:R-:W-:Y:S01]  /*b770*/  IABS R19, R18 ;  /* 0x0000001200137213 */ /* 0x001fe20000000000 */
[----:B------:R-:W-:Y:S02]  /*b780*/  IMAD R12, R8, R16, R12 ;  /* 0x00000010080c7224 */ /* 0x000fe400078e020c */
[----:B------:R-:W-:Y:S01]  /*b790*/  IMAD.HI.U32 R16, R9, R20, RZ ;  /* 0x0000001409107227 */ /* 0x000fe200078e00ff */
[----:B------:R-:W-:-:S03]  /*b7a0*/  IABS R14, R14 ;  /* 0x0000000e000e7213 */ /* 0x000fc60000000000 */
[----:B------:R-:W-:Y:S02]  /*b7b0*/  IMAD R11, R8, R17, R11 ;  /* 0x00000011080b7224 */ /* 0x000fe400078e020b */
[----:B------:R-:W-:Y:S01]  /*b7c0*/  IMAD.HI.U32 R17, R9, R19, RZ ;  /* 0x0000001309117227 */ /* 0x000fe200078e00ff */
[----:B------:R0:W-:Y:S03]  /*b7d0*/  STL [R1+0x220], R18 ;  /* 0x0002201201007387 */ /* 0x0001e60000100800 */
[----:B------:R-:W-:Y:S02]  /*b7e0*/  IMAD.MOV R16, RZ, RZ, -R16 ;  /* 0x000000ffff107224 */ /* 0x000fe400078e0a10 */
[----:B------:R-:W-:Y:S02]  /*b7f0*/  VIADD R46, R5, 0x22 ;  /* 0x00000022052e7836 */ /* 0x000fe40000000000 */
[----:B------:R-:W-:-:S02]  /*b800*/  IMAD.MOV R17, RZ, RZ, -R17 ;  /* 0x000000ffff117224 */ /* 0x000fc400078e0a11 */
[----:B------:R-:W-:Y:S02]  /*b810*/  IMAD R20, R8, R16, R20 ;  /* 0x0000001008147224 */ /* 0x000fe400078e0214 */
[C---:B0-----:R-:W-:Y:S01]  /*b820*/  VIADD R18, R5.reuse, 0x20 ;  /* 0x0000002005127836 */ /* 0x041fe20000000000 */
[----:B------:R-:W-:Y:S01]  /*b830*/  IABS R16, R46 ;  /* 0x0000002e00107213 */ /* 0x000fe20000000000 */
[----:B------:R-:W-:Y:S02]  /*b840*/  VIADD R47, R5, 0x21 ;  /* 0x00000021052f7836 */ /* 0x000fe40000000000 */
[----:B------:R-:W-:Y:S02]  /*b850*/  IMAD.MOV.U32 R58, RZ, RZ, R13 ;  /* 0x000000ffff3a7224 */ /* 0x000fe400078e000d */
[----:B------:R-:W-:Y:S01]  /*b860*/  IMAD.HI.U32 R10, R9, R14, RZ ;  /* 0x0000000e090a7227 */ /* 0x000fe200078e00ff */
[----:B------:R-:W-:Y:S03]  /*b870*/  STL [R1+0x1e8], R18 ;  /* 0x0001e81201007387 */ /* 0x000fe60000100800 */
[----:B------:R-:W-:-:S02]  /*b880*/  IMAD.MOV.U32 R59, RZ, RZ, R83 ;  /* 0x000000ffff3b7224 */ /* 0x000fc400078e0053 */
[----:B------:R-:W-:Y:S02]  /*b890*/  IMAD.MOV.U32 R13, RZ, RZ, R27 ;  /* 0x000000ffff0d7224 */ /* 0x000fe400078e001b */
[----:B------:R-:W-:Y:S02]  /*b8a0*/  IMAD.MOV.U32 R83, RZ, RZ, R26 ;  /* 0x000000ffff537224 */ /* 0x000fe400078e001a */
[C---:B------:R-:W-:Y:S02]  /*b8b0*/  VIADD R27, R5.reuse, 0x23 ;  /* 0x00000023051b7836 */ /* 0x040fe40000000000 */
[----:B------:R-:W-:Y:S02]  /*b8c0*/  IMAD.MOV.U32 R50, RZ, RZ, R25 ;  /* 0x000000ffff327224 */ /* 0x000fe400078e0019 */
[C---:B------:R-:W-:Y:S01]  /*b8d0*/  VIADD R26, R5.reuse, 0x24 ;  /* 0x00000024051a7836 */ /* 0x040fe20000000000 */
[----:B------:R-:W-:Y:S01]  /*b8e0*/  STL [R1+0x20c], R47 ;  /* 0x00020c2f01007387 */ /* 0x000fe20000100800 */
[----:B------:R-:W-:Y:S01]  /*b8f0*/  IMAD R19, R8, R17, R19 ;  /* 0x0000001108137224 */ /* 0x000fe200078e0213 */
[----:B------:R-:W-:Y:S01]  /*b900*/  IABS R17, R47 ;  /* 0x0000002f00117213 */ /* 0x000fe20000000000 */
[----:B------:R-:W-:Y:S01]  /*b910*/  VIADD R25, R5, 0x25 ;  /* 0x0000002505197836 */ /* 0x000fe20000000000 */
[----:B------:R-:W-:Y:S01]  /*b920*/  STL [R1+0x224], R46 ;  /* 0x0002242e01007387 */ /* 0x000fe20000100800 */
[----:B------:R-:W-:-:S02]  /*b930*/  IMAD.MOV R10, RZ, RZ, -R10 ;  /* 0x000000ffff0a7224 */ /* 0x000fc400078e0a0a */
[----:B------:R-:W-:Y:S01]  /*b940*/  IMAD.MOV.U32 R49, RZ, RZ, R23 ;  /* 0x000000ffff317224 */ /* 0x000fe200078e0017 */
[----:B------:R-:W-:Y:S01]  /*b950*/  STL [R1+0x1f8], R27 ;  /* 0x0001f81b01007387 */ /* 0x000fe20000100800 */
[----:B------:R-:W-:-:S03]  /*b960*/  IMAD.HI.U32 R23, R9, R16, RZ ;  /* 0x0000001009177227 */ /* 0x000fc600078e00ff */
[----:B------:R-:W-:Y:S01]  /*b970*/  STL [R1+0x1f4], R26 ;  /* 0x0001f41a01007387 */ /* 0x000fe20000100800 */
[----:B------:R-:W-:Y:S02]  /*b980*/  IMAD.MOV.U32 R57, RZ, RZ, R51 ;  /* 0x000000ffff397224 */ /* 0x000fe400078e0033 */
[----:B------:R-:W-:Y:S01]  /*b990*/  IMAD R14, R8, R10, R14 ;  /* 0x0000000a080e7224 */ /* 0x000fe200078e020e */
[----:B------:R0:W-:Y:S01]  /*b9a0*/  STL [R1+0x200], R25 ;  /* 0x0002001901007387 */ /* 0x0001e20000100800 */
[----:B------:R-:W-:Y:S02]  /*b9b0*/  IMAD.MOV.U32 R51, RZ, RZ, R22 ;  /* 0x000000ffff337224 */ /* 0x000fe400078e0016 */
[----:B------:R-:W-:-:S04]  /*b9c0*/  IMAD.HI.U32 R10, R9, R21, RZ ;  /* 0x00000015090a7227 */ /* 0x000fc800078e00ff */
[----:B------:R-:W-:Y:S01]  /*b9d0*/  IMAD.HI.U32 R22, R9, R17, RZ ;  /* 0x0000001109167227 */ /* 0x000fe200078e00ff */
[----:B0-----:R-:W-:-:S03]  /*b9e0*/  IABS R25, R25 ;  /* 0x0000001900197213 */ /* 0x001fc60000000000 */
[----:B------:R-:W-:Y:S01]  /*b9f0*/  IMAD.MOV R23, RZ, RZ, -R23 ;  /* 0x000000ffff177224 */ /* 0x000fe200078e0a17 */
[----:B------:R-:W-:Y:S01]  /*ba00*/  IABS R18, R18 ;  /* 0x0000001200127213 */ /* 0x000fe20000000000 */
[----:B------:R-:W-:Y:S01]  /*ba10*/  IMAD.MOV.U32 R56, RZ, RZ, R57 ;  /* 0x000000ffff387224 */ /* 0x000fe200078e0039 */
[----:B------:R-:W-:Y:S01]  /*ba20*/  IABS R26, R26 ;  /* 0x0000001a001a7213 */ /* 0x000fe20000000000 */
[----:B------:R-:W-:Y:S02]  /*ba30*/  IMAD.MOV R10, RZ, RZ, -R10 ;  /* 0x000000ffff0a7224 */ /* 0x000fe400078e0a0a */
[----:B------:R-:W-:Y:S02]  /*ba40*/  IMAD.MOV R22, RZ, RZ, -R22 ;  /* 0x000000ffff167224 */ /* 0x000fe400078e0a16 */
[----:B------:R-:W-:Y:S02]  /*ba50*/  IMAD R16, R8, R23, R16 ;  /* 0x0000001708107224 */ /* 0x000fe400078e0210 */
[----:B------:R-:W-:-:S02]  /*ba60*/  IMAD.MOV.U32 R57, RZ, RZ, R58 ;  /* 0x000000ffff397224 */ /* 0x000fc400078e003a */
[----:B------:R-:W-:Y:S02]  /*ba70*/  IMAD.MOV.U32 R58, RZ, RZ, R49 ;  /* 0x000000ffff3a7224 */ /* 0x000fe400078e0031 */
[----:B------:R-:W-:-:S04]  /*ba80*/  IMAD.HI.U32 R23, R9, R25, RZ ;  /* 0x0000001909177227 */ /* 0x000fc800078e00ff */
[----:B------:R-:W-:Y:S02]  /*ba90*/  IMAD.MOV.U32 R49, RZ, RZ, R51 ;  /* 0x000000ffff317224 */ /* 0x000fe400078e0033 */
[----:B------:R-:W-:Y:S02]  /*baa0*/  IMAD.MOV.U32 R51, RZ, RZ, R24 ;  /* 0x000000ffff337224 */ /* 0x000fe400078e0018 */
[C---:B------:R-:W-:Y:S02]  /*bab0*/  IMAD R21, R8.reuse, R10, R21 ;  /* 0x0000000a08157224 */ /* 0x040fe400078e0215 */
[----:B------:R-:W-:Y:S02]  /*bac0*/  IMAD R17, R8, R22, R17 ;  /* 0x0000001608117224 */ /* 0x000fe400078e0211 */
[----:B------:R-:W-:Y:S02]  /*bad0*/  VIADD R24, R5, 0x26 ;  /* 0x0000002605187836 */ /* 0x000fe40000000000 */
[----:B------:R-:W-:-:S04]  /*bae0*/  IMAD.HI.U32 R10, R9, R18, RZ ;  /* 0x00000012090a7227 */ /* 0x000fc800078e00ff */
[----:B------:R-:W-:-:S04]  /*baf0*/  IMAD.HI.U32 R22, R9, R26, RZ ;  /* 0x0000001a09167227 */ /* 0x000fc800078e00ff */
[----:B------:R-:W-:Y:S02]  /*bb00*/  IMAD.MOV R23, RZ, RZ, -R23 ;  /* 0x000000ffff177224 */ /* 0x000fe400078e0a17 */
[C---:B------:R-:W-:Y:S02]  /*bb10*/  VIADD R47, R5.reuse, 0x27 ;  /* 0x00000027052f7836 */ /* 0x040fe40000000000 */
[----:B------:R-:W-:Y:S01]  /*bb20*/  IMAD.MOV.U32 R48, RZ, RZ, R57 ;  /* 0x000000ffff307224 */ /* 0x000fe200078e0039 */
[----:B------:R-:W-:Y:S01]  /*bb30*/  IABS R27, R27 ;  /* 0x0000001b001b7213 */ /* 0x000fe20000000000 */
[----:B------:R-:W-:Y:S01]  /*bb40*/  IMAD.MOV.U32 R74, RZ, RZ, R56 ;  /* 0x000000ffff4a7224 */ /* 0x000fe200078e0038 */
[----:B------:R-:W-:Y:S01]  /*bb50*/  STL [R1+0x1d0], R24 ;  /* 0x0001d01801007387 */ /* 0x000fe20000100800 */
[----:B------:R-:W-:Y:S02]  /*bb60*/  IMAD.MOV R10, RZ, RZ, -R10 ;  /* 0x000000ffff0a7224 */ /* 0x000fe400078e0a0a */
[----:B------:R-:W-:Y:S01]  /*bb70*/  IMAD.MOV R22, RZ, RZ, -R22 ;  /* 0x000000ffff167224 */ /* 0x000fe200078e0a16 */
[----:B------:R0:W-:Y:S01]  /*bb80*/  STL [R1+0x1f0], R47 ;  /* 0x0001f02f01007387 */ /* 0x0001e20000100800 */
[----:B------:R-:W-:Y:S01]  /*bb90*/  IMAD R25, R8, R23, R25 ;  /* 0x0000001708197224 */ /* 0x000fe200078e0219 */
[----:B------:R-:W-:Y:S01]  /*bba0*/  IABS R23, R47 ;  /* 0x0000002f00177213 */ /* 0x000fe20000000000 */
[----:B------:R-:W-:-:S02]  /*bbb0*/  VIADD R46, R5, 0x28 ;  /* 0x00000028052e7836 */ /* 0x000fc40000000000 */
[C---:B------:R-:W-:Y:S02]  /*bbc0*/  IMAD R18, R8.reuse, R10, R18 ;  /* 0x0000000a08127224 */ /* 0x040fe400078e0212 */
[----:B------:R-:W-:Y:S02]  /*bbd0*/  IMAD R26, R8, R22, R26 ;  /* 0x00000016081a7224 */ /* 0x000fe400078e021a */
[----:B0-----:R-:W-:Y:S02]  /*bbe0*/  IMAD.MOV.U32 R47, RZ, RZ, R48 ;  /* 0x000000ffff2f7224 */ /* 0x001fe400078e0030 */
[----:B------:R-:W-:Y:S01]  /*bbf0*/  IMAD.MOV.U32 R48, RZ, RZ, R74 ;  /* 0x000000ffff307224 */ /* 0x000fe200078e004a */
[----:B------:R0:W-:Y:S01]  /*bc00*/  STL [R1+0x204], R46 ;  /* 0x0002042e01007387 */ /* 0x0001e20000100800 */
[----:B------:R-:W-:Y:S01]  /*bc10*/  IMAD.MOV.U32 R74, RZ, RZ, R30 ;  /* 0x000000ffff4a7224 */ /* 0x000fe200078e001e */
[----:B------:R-:W-:Y:S01]  /*bc20*/  IABS R22, R46 ;  /* 0x0000002e00167213 */ /* 0x000fe20000000000 */
[----:B------:R-:W-:-:S04]  /*bc30*/  IMAD.HI.U32 R10, R9, R27, RZ ;  /* 0x0000001b090a7227 */ /* 0x000fc800078e00ff */
[----:B------:R-:W-:Y:S02]  /*bc40*/  IMAD.MOV.U32 R54, RZ, RZ, R66 ;  /* 0x000000ffff367224 */ /* 0x000fe400078e0042 */
[----:B------:R-:W-:Y:S02]  /*bc50*/  IMAD.MOV.U32 R55, RZ, RZ, R58 ;  /* 0x000000ffff377224 */ /* 0x000fe400078e003a */
[----:B0-----:R-:W-:Y:S02]  /*bc60*/  IMAD.MOV.U32 R46, RZ, RZ, R67 ;  /* 0x000000ffff2e7224 */ /* 0x001fe400078e0043 */
[----:B------:R-:W-:Y:S02]  /*bc70*/  IMAD.MOV.U32 R63, RZ, RZ, R47 ;  /* 0x000000ffff3f7224 */ /* 0x000fe400078e002f */
[----:B------:R-:W-:Y:S02]  /*bc80*/  IMAD.MOV.U32 R58, RZ, RZ, R51 ;  /* 0x000000ffff3a7224 */ /* 0x000fe400078e0033 */
[----:B------:R-:W-:Y:S01]  /*bc90*/  IMAD.MOV.U32 R64, RZ, RZ, R48 ;  /* 0x000000ffff407224 */ /* 0x000fe200078e0030 */
[----:B------:R-:W-:Y:S01]  /*bca0*/  IABS R24, R24 ;  /* 0x0000001800187213 */ /* 0x000fe20000000000 */
[----:B------:R-:W-:-:S02]  /*bcb0*/  IMAD.MOV.U32 R47, RZ, RZ, R74 ;  /* 0x000000ffff2f7224 */ /* 0x000fc400078e004a */
[----:B------:R-:W-:Y:S02]  /*bcc0*/  IMAD.MOV R10, RZ, RZ, -R10 ;  /* 0x000000ffff0a7224 */ /* 0x000fe400078e0a0a */
[----:B------:R-:W-:Y:S02]  /*bcd0*/  IMAD.MOV.U32 R48, RZ, RZ, R54 ;  /* 0x000000ffff307224 */ /* 0x000fe400078e0036 */
[----:B------:R-:W-:Y:S02]  /*bce0*/  IMAD.MOV.U32 R56, RZ, RZ, R49 ;  /* 0x000000ffff387224 */ /* 0x000fe400078e0031 */
[----:B------:R-:W-:Y:S02]  /*bcf0*/  IMAD.MOV.U32 R74, RZ, RZ, R46 ;  /* 0x000000ffff4a7224 */ /* 0x000fe400078e002e */
[----:B------:R-:W-:Y:S02]  /*bd00*/  IMAD.MOV.U32 R62, RZ, RZ, R63 ;  /* 0x000000ffff3e7224 */ /* 0x000fe400078e003f */
[----:B------:R-:W-:-:S02]  /*bd10*/  IMAD.MOV.U32 R49, RZ, RZ, R33 ;  /* 0x000000ffff317224 */ /* 0x000fc400078e0021 */
[----:B------:R-:W-:Y:S02]  /*bd20*/  IMAD.MOV.U32 R54, RZ, RZ, R58 ;  /* 0x000000ffff367224 */ /* 0x000fe400078e003a */
[----:B------:R-:W-:Y:S02]  /*bd30*/  IMAD.MOV.U32 R63, RZ, RZ, R64 ;  /* 0x000000ffff3f7224 */ /* 0x000fe400078e0040 */
[----:B------:R-:W-:Y:S02]  /*bd40*/  VIADD R33, R5, 0x29 ;  /* 0x0000002905217836 */ /* 0x000fe40000000000 */
[----:B------:R-:W-:Y:S02]  /*bd50*/  IMAD.MOV.U32 R46, RZ, RZ, R52 ;  /* 0x000000ffff2e7224 */ /* 0x000fe400078e0034 */
[----:B------:R-:W-:Y:S02]  /*bd60*/  IMAD.MOV.U32 R64, RZ, RZ, R47 ;  /* 0x000000ffff407224 */ /* 0x000fe400078e002f */
[----:B------:R-:W-:-:S02]  /*bd70*/  IMAD R27, R8, R10, R27 ;  /* 0x0000000a081b7224 */ /* 0x000fc400078e021b */
[----:B------:R-:W-:Y:S02]  /*bd80*/  IMAD.MOV.U32 R58, RZ, RZ, R73 ;  /* 0x000000ffff3a7224 */ /* 0x000fe400078e0049 */
[----:B------:R-:W-:Y:S02]  /*bd90*/  IMAD.MOV.U32 R47, RZ, RZ, R48 ;  /* 0x000000ffff2f7224 */ /* 0x000fe400078e0030 */
[----:B------:R-:W-:Y:S02]  /*bda0*/  IMAD.MOV.U32 R51, RZ, RZ, R28 ;  /* 0x000000ffff337224 */ /* 0x000fe400078e001c */
[----:B------:R-:W-:Y:S01]  /*bdb0*/  IMAD.HI.U32 R10, R9, R24, RZ ;  /* 0x00000018090a7227 */ /* 0x000fe200078e00ff */
[----:B------:R0:W-:Y:S03]  /*bdc0*/  STL [R1+0x1dc], R33 ;  /* 0x0001dc2101007387 */ /* 0x0001e60000100800 */
[----:B------:R-:W-:-:S02]  /*bdd0*/  IMAD.MOV.U32 R48, RZ, RZ, R74 ;  /* 0x000000ffff307224 */ /* 0x000fc400078e004a */
[----:B------:R-:W-:Y:S02]  /*bde0*/  IMAD.MOV.U32 R74, RZ, RZ, R54 ;  /* 0x000000ffff4a7224 */ /* 0x000fe400078e0036 */
[----:B------:R-:W-:Y:S02]  /*bdf0*/  IMAD.MOV.U32 R54, RZ, RZ, R46 ;  /* 0x000000ffff367224 */ /* 0x000fe400078e002e */
[----:B------:R-:W-:Y:S01]  /*be00*/  IMAD.MOV.U32 R46, RZ, RZ, R58 ;  /* 0x000000ffff2e7224 */ /* 0x000fe200078e003a */
[----:B0-----:R-:W-:Y:S01]  /*be10*/  IABS R33, R33 ;  /* 0x0000002100217213 */ /* 0x001fe20000000000 */
[----:B------:R-:W-:Y:S02]  /*be20*/  IMAD.MOV R10, RZ, RZ, -R10 ;  /* 0x000000ffff0a7224 */ /* 0x000fe400078e0a0a */
[----:B------:R-:W-:Y:S02]  /*be30*/  IMAD.MOV.U32 R58, RZ, RZ, R51 ;  /* 0x000000ffff3a7224 */ /* 0x000fe400078e0033 */
[----:B------:R-:W-:-:S02]  /*be40*/  IMAD.MOV.U32 R51, RZ, RZ, R69 ;  /* 0x000000ffff337224 */ /* 0x000fc400078e0045 */
[----:B------:R-:W-:Y:S01]  /*be50*/  IMAD.MOV.U32 R67, RZ, RZ, R72 ;  /* 0x000000ffff437224 */ /* 0x000fe200078e0048 */
[----:B------:R-:W0:Y:S01]  /*be60*/  S2R R69, SR_TID.X ;  /* 0x0000000000457919 */ /* 0x000e220000002100 */
[----:B------:R-:W-:Y:S02]  /*be70*/  IMAD.MOV.U32 R66, RZ, RZ, R32 ;  /* 0x000000ffff427224 */ /* 0x000fe400078e0020 */
[----:B------:R-:W-:Y:S02]  /*be80*/  IMAD.MOV.U32 R72, RZ, RZ, R31 ;  /* 0x000000ffff487224 */ /* 0x000fe400078e001f */
[----:B------:R-:W-:Y:S02]  /*be90*/  VIADD R32, R5, 0x2a ;  /* 0x0000002a05207836 */ /* 0x000fe40000000000 */
[----:B------:R-:W-:Y:S02]  /*bea0*/  IMAD.MOV.U32 R57, RZ, RZ, R7 ;  /* 0x000000ffff397224 */ /* 0x000fe400078e0007 */
[----:B------:R-:W-:-:S02]  /*beb0*/  IMAD R24, R8, R10, R24 ;  /* 0x0000000a08187224 */ /* 0x000fc400078e0218 */
[----:B------:R-:W-:Y:S02]  /*bec0*/  VIADD R31, R5, 0x2b ;  /* 0x0000002b051f7836 */ /* 0x000fe40000000000 */
[----:B------:R-:W-:Y:S02]  /*bed0*/  IMAD.MOV.U32 R7, RZ, RZ, R29 ;  /* 0x000000ffff077224 */ /* 0x000fe400078e001d */
[C---:B------:R-:W-:Y:S01]  /*bee0*/  IMAD.HI.U32 R10, R9.reuse, R33, RZ ;  /* 0x00000021090a7227 */ /* 0x040fe200078e00ff */
[----:B------:R-:W-:Y:S03]  /*bef0*/  STL [R1+0x1d8], R32 ;  /* 0x0001d82001007387 */ /* 0x000fe60000100800 */
[C---:B------:R-:W-:Y:S01]  /*bf00*/  IMAD.HI.U32 R29, R9.reuse, R22, RZ ;  /* 0x00000016091d7227 */ /* 0x040fe200078e00ff */
[----:B------:R1:W-:Y:S03]  /*bf10*/  STL [R1+0x1e4], R31 ;  /* 0x0001e41f01007387 */ /* 0x0003e60000100800 */
[----:B------:R-:W-:-:S04]  /*bf20*/  IMAD.HI.U32 R28, R9, R23, RZ ;  /* 0x00000017091c7227 */ /* 0x000fc800078e00ff */
[----:B------:R-:W-:Y:S02]  /*bf30*/  IMAD.MOV R10, RZ, RZ, -R10 ;  /* 0x000000ffff0a7224 */ /* 0x000fe400078e0a0a */
[----:B------:R-:W-:Y:S01]  /*bf40*/  IMAD.MOV R29, RZ, RZ, -R29 ;  /* 0x000000ffff1d7224 */ /* 0x000fe200078e0a1d */
[----:B-1----:R-:W-:Y:S01]  /*bf50*/  IABS R31, R31 ;  /* 0x0000001f001f7213 */ /* 0x002fe20000000000 */
[----:B------:R-:W-:Y:S01]  /*bf60*/  IMAD.MOV R28, RZ, RZ, -R28 ;  /* 0x000000ffff1c7224 */ /* 0x000fe200078e0a1c */
[----:B------:R-:W-:Y:S01]  /*bf70*/  IABS R32, R32 ;  /* 0x0000002000207213 */ /* 0x000fe20000000000 */
[C---:B------:R-:W-:Y:S02]  /*bf80*/  IMAD R33, R8.reuse, R10, R33 ;  /* 0x0000000a08217224 */ /* 0x040fe400078e0221 */
[----:B------:R-:W-:Y:S02]  /*bf90*/  IMAD R22, R8, R29, R22 ;  /* 0x0000001d08167224 */ /* 0x000fe400078e0216 */
[----:B------:R-:W-:-:S02]  /*bfa0*/  VIADD R10, R91, 0xffffff9a ;  /* 0xffffff9a5b0a7836 */ /* 0x000fc40000000000 */
[----:B------:R-:W-:-:S04]  /*bfb0*/  IMAD.HI.U32 R29, R9, R31, RZ ;  /* 0x0000001f091d7227 */ /* 0x000fc800078e00ff */
[----:B------:R-:W-:Y:S02]  /*bfc0*/  VIADD R30, R5, 0x2c ;  /* 0x0000002c051e7836 */ /* 0x000fe40000000000 */
[----:B------:R-:W-:Y:S01]  /*bfd0*/  IMAD R23, R8, R28, R23 ;  /* 0x0000001c08177224 */ /* 0x000fe200078e0217 */
[----:B------:R-:W-:Y:S01]  /*bfe0*/  ISETP.GE.U32.AND P0, PT, R10, 0x7fffff1b, PT ;  /* 0x7fffff1b0a00780c */ /* 0x000fe20003f06070 */
[----:B------:R-:W-:Y:S01]  /*bff0*/  IMAD.HI.U32 R28, R9, R32, RZ ;  /* 0x00000020091c7227 */ /* 0x000fe200078e00ff */
[----:B------:R1:W-:Y:S03]  /*c000*/  STL [R1+0x1c4], R30 ;  /* 0x0001c41e01007387 */ /* 0x0003e60000100800 */
[----:B------:R-:W-:Y:S02]  /*c010*/  IMAD.MOV.U32 R52, RZ, RZ, R35 ;  /* 0x000000ffff347224 */ /* 0x000fe400078e0023 */
[----:B------:R-:W-:-:S02]  /*c020*/  IMAD.MOV R29, RZ, RZ, -R29 ;  /* 0x000000ffff1d7224 */ /* 0x000fc400078e0a1d */
[----:B------:R-:W-:Y:S02]  /*c030*/  IMAD R35, R6, 0x65, RZ ;  /* 0x0000006506237824 */ /* 0x000fe400078e02ff */
[----:B------:R-:W-:Y:S01]  /*c040*/  IMAD.MOV R28, RZ, RZ, -R28 ;  /* 0x000000ffff1c7224 */ /* 0x000fe200078e0a1c */
[----:B-1----:R-:W-:Y:S01]  /*c050*/  IABS R30, R30 ;  /* 0x0000001e001e7213 */ /* 0x002fe20000000000 */
[C---:B------:R-:W-:Y:S01]  /*c060*/  IMAD R31, R8.reuse, R29, R31 ;  /* 0x0000001d081f7224 */ /* 0x040fe200078e021f */
[----:B------:R-:W-:Y:S02]  /*c070*/  SHF.R.S32.HI R10, RZ, 0x1f, R35 ;  /* 0x0000001fff0a7819 */ /* 0x000fe40000011423 */
[----:B------:R-:W-:Y:S01]  /*c080*/  IADD3 R29, P1, PT, R35, R0, RZ ;  /* 0x00000000231d7210 */ /* 0x000fe20007f3e0ff */
[----:B------:R-:W-:Y:S01]  /*c090*/  IMAD R32, R8, R28, R32 ;  /* 0x0000001c08207224 */ /* 0x000fe200078e0220 */
[----:B------:R-:W-:-:S04]  /*c0a0*/  @!UP1 UIADD3 UR4, UPT, UPT, -UR4, 0x100000, URZ ;  /* 0x0010000004049890 */ /* 0x000fc8000fffe1ff */
[----:B------:R-:W-:Y:S02]  /*c0b0*/  @!UP1 USHF.L.U32 UR5, UR4, 0xb, URZ ;  /* 0x0000000b04059899 */ /* 0x000fe400080006ff */
[----:B------:R-:W-:Y:S01]  /*c0c0*/  @!UP1 USHF.L.U32 UR4, UR4, 0x1, URZ ;  /* 0x0000000104049899 */ /* 0x000fe200080006ff */
[----:B------:R-:W-:Y:S01]  /*c0d0*/  IMAD.HI.U32 R28, R9, R30, RZ ;  /* 0x0000001e091c7227 */ /* 0x000fe200078e00ff */
[----:B------:R-:W-:-:S03]  /*c0e0*/  PRMT R38, RZ, 0x7610, R38 ;  /* 0x00007610ff267816 */ /* 0x000fc60000000026 */
[C---:B------:R-:W-:Y:S01]  /*c0f0*/  IMAD.X R60, R10.reuse, 0x1, R2, P1 ;  /* 0x000000010a3c7824 */ /* 0x040fe200008e0602 */
[----:B------:R-:W-:Y:S01]  /*c100*/  IADD3 R35, P1, PT, R35, R3, RZ ;  /* 0x0000000323237210 */ /* 0x000fe20007f3e0ff */
[----:B------:R-:W-:Y:S01]  /*c110*/  IMAD.MOV.U32 R73, RZ, RZ, R34 ;  /* 0x000000ffff497224 */ /* 0x000fe200078e0022 */
[----:B------:R1:W-:Y:S01]  /*c120*/  STL [R1+0xae8], R29 ;  /* 0x000ae81d01007387 */ /* 0x0003e20000100800 */
[----:B------:R-:W-:Y:S01]  /*c130*/  IMAD.MOV R34, RZ, RZ, -R28 ;  /* 0x000000ffff227224 */ /* 0x000fe200078e0a1c */
[----:B------:R-:W-:Y:S01]  /*c140*/  VOTEU.ALL UP1, P4 ;  /* 0x0000000000ff7886 */ /* 0x000fe20002020000 */
[----:B------:R-:W-:Y:S01]  /*c150*/  @!P0 IMAD.MOV.U32 R28, RZ, RZ, R29 ;  /* 0x000000ffff1c8224 */ /* 0x000fe200078e001d */
[----:B0-----:R-:W-:Y:S01]  /*c160*/  LOP3.LUT R69, R69, 0x7f, RZ, 0xc0, !PT ;  /* 0x0000007f45457812 */ /* 0x001fe200078ec0ff */
[----:B------:R-:W-:Y:S01]  /*c170*/  IMAD.X R10, R10, 0x1, R4, P1 ;  /* 0x000000010a0a7824 */ /* 0x000fe200008e0604 */
[----:B------:R-:W-:Y:S01]  /*c180*/  STL [R1+0xae4], R60 ;  /* 0x000ae43c01007387 */ /* 0x000fe20000100800 */
[----:B------:R-:W-:Y:S01]  /*c190*/  IMAD R30, R8, R34, R30 ;  /* 0x00000022081e7224 */ /* 0x000fe200078e021e */
[----:B------:R0:W2:Y:S01]  /*c1a0*/  @!UP1 SYNCS.EXCH.64 URZ, [UR6+0x14008], UR4 ;  /* 0x0140080406ff95b2 */ /* 0x0000a20008000100 */
[----:B-1----:R-:W-:Y:S01]  /*c1b0*/  @!P0 IMAD.MOV.U32 R29, RZ, RZ, R60 ;  /* 0x000000ffff1d8224 */ /* 0x002fe200078e003c */
[----:B------:R1:W-:Y:S01]  /*c1c0*/  STL [R1+0xaf0], R35 ;  /* 0x000af02301007387 */ /* 0x0003e20000100800 */
[----:B------:R-:W-:-:S03]  /*c1d0*/  @!P0 IMAD.MOV.U32 R34, RZ, RZ, R35 ;  /* 0x000000ffff228224 */ /* 0x000fc600078e0023 */
[----:B------:R3:W2:Y:S04]  /*c1e0*/  @!P0 LDG.E.U8 R38, desc[UR14][R28.64] ;  /* 0x0000000e1c268981 */ /* 0x0006a8000c1e1100 */
[----:B------:R-:W-:Y:S01]  /*c1f0*/  STS.U8 [R69+UR6], R62 ;  /* 0x0000003e45007988 */ /* 0x000fe20008000006 */
[----:B0-----:R-:W0:Y:S01]  /*c200*/  LDCU UR4, c[0x0][0x3b0] ;  /* 0x00007600ff0477ac */ /* 0x001e220008000800 */
[----:B-1----:R-:W-:Y:S02]  /*c210*/  @!P0 IMAD.MOV.U32 R35, RZ, RZ, R10 ;  /* 0x000000ffff238224 */ /* 0x002fe400078e000a */
[----:B------:R1:W-:Y:S01]  /*c220*/  STL [R1+0xaec], R10 ;  /* 0x000aec0a01007387 */ /* 0x0003e20000100800 */
[----:B------:R-:W0:Y:S01]  /*c230*/  LDCU UR5, c[0x0][0x3b0] ;  /* 0x00007600ff0577ac */ /* 0x000e220008000800 */
[----:B---3--:R-:W-:-:S02]  /*c240*/  PRMT R29, RZ, 0x7610, R29 ;  /* 0x00007610ff1d7816 */ /* 0x008fc4000000001d */
[----:B------:R-:W-:Y:S04]  /*c250*/  STS.U8 [R69+UR6+0x4000], R63 ;  /* 0x0040003f45007988 */ /* 0x000fe80008000006 */
[----:B------:R-:W-:Y:S01]  /*c260*/  STS.U8 [R69+UR6+0x400], R41 ;  /* 0x0004002945007988 */ /* 0x000fe20008000006 */
[----:B-1----:R-:W-:-:S03]  /*c270*/  VIADD R10, R91, 0xffffff92 ;  /* 0xffffff925b0a7836 */ /* 0x002fc60000000000 */
[----:B------:R-:W-:Y:S04]  /*c280*/  STS.U8 [R69+UR6+0x4400], R40 ;  /* 0x0044002845007988 */ /* 0x000fe80008000006 */
[----:B------:R1:W-:Y:S04]  /*c290*/  STS.U8 [R69+UR6+0x800], R37 ;  /* 0x0008002545007988 */ /* 0x0003e80008000006 */
[----:B------:R3:W2:Y:S01]  /*c2a0*/  @!P0 LDG.E.U8 R29, desc[UR14][R34.64] ;  /* 0x0000000e221d8981 */ /* 0x0006a2000c1e1100 */
[----:B------:R-:W-:Y:S01]  /*c2b0*/  ISETP.GE.U32.AND P0, PT, R10, 0x7fffff13, PT ;  /* 0x7fffff130a00780c */ /* 0x000fe20003f06070 */
[----:B-1----:R-:W-:Y:S01]  /*c2c0*/  IMAD R37, R6, 0x6d, RZ ;  /* 0x0000006d06257824 */ /* 0x002fe200078e02ff */
[----:B------:R-:W-:-:S04]  /*c2d0*/  PRMT R28, RZ, 0x7610, R28 ;  /* 0x00007610ff1c7816 */ /* 0x000fc8000000001c */
[----:B------:R-:W-:Y:S02]  /*c2e0*/  SHF.R.S32.HI R10, RZ, 0x1f, R37 ;  /* 0x0000001fff0a7819 */ /* 0x000fe40000011425 */
[----:B---3--:R-:W-:-:S05]  /*c2f0*/  IADD3 R34, P1, PT, R37, R0, RZ ;  /* 0x0000000025227210 */ /* 0x008fca0007f3e0ff */
[C---:B------:R-:W-:Y:S01]  /*c300*/  IMAD.X R35, R10.reuse, 0x1, R2, P1 ;  /* 0x000000010a237824 */ /* 0x040fe200008e0602 */
[----:B------:R-:W-:Y:S01]  /*c310*/  IADD3 R40, P1, PT, R37, R3, RZ ;  /* 0x0000000325287210 */ /* 0x000fe20007f3e0ff */
[----:B------:R1:W-:Y:S04]  /*c320*/  STL [R1+0xb58], R34 ;  /* 0x000b582201007387 */ /* 0x0003e80000100800 */
[----:B------:R1:W3:Y:S04]  /*c330*/  @!P0 LDG.E.U8 R28, desc[UR14][R34.64] ;  /* 0x0000000e221c8981 */ /* 0x0002e8000c1e1100 */
[----:B------:R0:W-:Y:S01]  /*c340*/  STL [R1+0xb54], R35 ;  /* 0x000b542301007387 */ /* 0x0001e20000100800 */
[----:B-1----:R-:W-:-:S03]  /*c350*/  IMAD.X R34, R10, 0x1, R4, P1 ;  /* 0x000000010a227824 */ /* 0x002fc600008e0604 */
[----:B------:R-:W-:Y:S01]  /*c360*/  STL [R1+0xb60], R40 ;  /* 0x000b602801007387 */ /* 0x000fe20000100800 */
[----:B------:R-:W-:Y:S01]  /*c370*/  PRMT R10, RZ, 0x7610, R10 ;  /* 0x00007610ff0a7816 */ /* 0x000fe2000000000a */
[----:B0-----:R-:W-:Y:S02]  /*c380*/  @!P0 IMAD.MOV.U32 R35, RZ, RZ, R34 ;  /* 0x000000ffff238224 */ /* 0x001fe400078e0022 */
[----:B------:R0:W-:Y:S02]  /*c390*/  STL [R1+0xb5c], R34 ;  /* 0x000b5c2201007387 */ /* 0x0001e40000100800 */
[----:B0-----:R-:W-:-:S05]  /*c3a0*/  @!P0 IMAD.MOV.U32 R34, RZ, RZ, R40 ;  /* 0x000000ffff228224 */ /* 0x001fca00078e0028 */
[----:B------:R0:W2:Y:S02]  /*c3b0*/  @!P0 LDG.E.U8 R10, desc[UR14][R34.64] ;  /* 0x0000000e220a8981 */ /* 0x0000a4000c1e1100 */
[----:B0-----:R-:W-:Y:S02]  /*c3c0*/  VIADD R34, R91, 0xffffff8a ;  /* 0xffffff8a5b227836 */ /* 0x001fe40000000000 */
[----:B------:R-:W-:-:S03]  /*c3d0*/  IMAD R35, R6, 0x75, RZ ;  /* 0x0000007506237824 */ /* 0x000fc600078e02ff */
[----:B------:R-:W-:Y:S02]  /*c3e0*/  ISETP.GE.U32.AND P0, PT, R34, 0x7fffff0b, PT ;  /* 0x7fffff0b2200780c */ /* 0x000fe40003f06070 */
[----:B------:R-:W-:Y:S02]  /*c3f0*/  SHF.R.S32.HI R34, RZ, 0x1f, R35 ;  /* 0x0000001fff227819 */ /* 0x000fe40000011423 */
[----:B------:R-:W-:-:S05]  /*c400*/  IADD3 R40, P1, PT, R35, R0, RZ ;  /* 0x0000000023287210 */ /* 0x000fca0007f3e0ff */
[C---:B------:R-:W-:Y:S01]  /*c410*/  IMAD.X R41, R34.reuse, 0x1, R2, P1 ;  /* 0x0000000122297824 */ /* 0x040fe200008e0602 */
[----:B------:R-:W-:Y:S01]  /*c420*/  IADD3 R35, P1, PT, R35, R3, RZ ;  /* 0x0000000323237210 */ /* 0x000fe20007f3e0ff */
[----:B------:R-:W-:Y:S04]  /*c430*/  STL [R1+0xbd8], R40 ;  /* 0x000bd82801007387 */ /* 0x000fe80000100800 */
[----:B------:R-:W-:Y:S01]  /*c440*/  IMAD.X R34, R34, 0x1, R4, P1 ;  /* 0x0000000122227824 */ /* 0x000fe200008e0604 */
[----:B------:R-:W-:Y:S04]  /*c450*/  STL [R1+0xbd4], R41 ;  /* 0x000bd42901007387 */ /* 0x000fe80000100800 */
[----:B------:R0:W-:Y:S04]  /*c460*/  STL [R1+0xbe0], R35 ;  /* 0x000be02301007387 */ /* 0x0001e80000100800 */
[----:B------:R-:W-:Y:S04]  /*c470*/  STS.U8 [R69+UR6+0x4800], R64 ;  /* 0x0048004045007988 */ /* 0x000fe80008000006 */
[----:B------:R-:W-:Y:S01]  /*c480*/  STS.U8 [R69+UR6+0xc00], R47 ;  /* 0x000c002f45007988 */ /* 0x000fe20008000006 */
[----:B0-----:R-:W-:-:S03]  /*c490*/  @!P0 LOP3.LUT R35, R35, R34, RZ, 0x3c, !PT ;  /* 0x0000002223238212 */ /* 0x001fc600078e3cff */
[----:B------:R-:W-:Y:S04]  /*c4a0*/  STS.U8 [R69+UR6+0x4c00], R48 ;  /* 0x004c003045007988 */ /* 0x000fe80008000006 */
[----:B------:R0:W-:Y:S04]  /*c4b0*/  STL [R1+0xbdc], R34 ;  /* 0x000bdc2201007387 */ /* 0x0001e80000100800 */
[----:B------:R-:W-:Y:S04]  /*c4c0*/  STS.U8 [R69+UR6+0x1000], R74 ;  /* 0x0010004a45007988 */ /* 0x000fe80008000006 */
[----:B------:R-:W-:Y:S01]  /*c4d0*/  STS.U8 [R69+UR6+0x5000], R54 ;  /* 0x0050003645007988 */ /* 0x000fe20008000006 */
[----:B0-----:R-:W-:-:S03]  /*c4e0*/  @!P0 LOP3.LUT R34, R35, R34, RZ, 0x3c, !PT ;  /* 0x0000002223228212 */ /* 0x001fc600078e3cff */
[----:B------:R0:W-:Y:S01]  /*c4f0*/  STS.U8 [R69+UR6+0x1400], R36 ;  /* 0x0014002445007988 */ /* 0x0001e20008000006 */
[----:B------:R-:W-:-:S03]  /*c500*/  @!P0 LOP3.LUT R35, R35, R34, RZ, 0x3c, !PT ;  /* 0x0000002223238212 */ /* 0x000fc600078e3cff */
[----:B------:R-:W-:Y:S01]  /*c510*/  STS.U8 [R69+UR6+0x5400], R46 ;  /* 0x0054002e45007988 */ /* 0x000fe20008000006 */
[----:B------:R-:W-:Y:S02]  /*c520*/  PRMT R37, RZ, 0x7610, R37 ;  /* 0x00007610ff257816 */ /* 0x000fe40000000025 */
[----:B0-----:R-:W-:Y:S01]  /*c530*/  PRMT R36, RZ, 0x7610, R36 ;  /* 0x00007610ff247816 */ /* 0x001fe20000000024 */
[----:B------:R-:W-:Y:S04]  /*c540*/  STS.U8 [R69+UR6+0x1800], R55 ;  /* 0x0018003745007988 */ /* 0x000fe80008000006 */
[----:B------:R-:W-:Y:S04]  /*c550*/  STS.U8 [R69+UR6+0x5800], R56 ;  /* 0x0058003845007988 */ /* 0x000fe80008000006 */
[----:B------:R0:W2:Y:S04]  /*c560*/  @!P0 LDG.E.U8 R36, desc[UR14][R34.64] ;  /* 0x0000000e22248981 */ /* 0x0000a8000c1e1100 */
[----:B------:R-:W-:Y:S04]  /*c570*/  STS.U8 [R69+UR6+0x1c00], R57 ;  /* 0x001c003945007988 */ /* 0x000fe80008000006 */
[----:B------:R-:W-:Y:S01]  /*c580*/  STS.U8 [R69+UR6+0x5c00], R58 ;  /* 0x005c003a45007988 */ /* 0x000fe20008000006 */
[----:B0-----:R-:W-:-:S03]  /*c590*/  VIADD R34, R91, 0xffffff82 ;  /* 0xffffff825b227836 */ /* 0x001fc60000000000 */
[----:B------:R0:W-:Y:S04]  /*c5a0*/  STS.U8 [R69+UR6+0x2000], R42 ;  /* 0x0020002a45007988 */ /* 0x0001e80008000006 */
[----:B------:R1:W2:Y:S01]  /*c5b0*/  @!P0 LDG.E.U8 R37, desc[UR14][R40.64] ;  /* 0x0000000e28258981 */ /* 0x0002a2000c1e1100 */
[----:B------:R-:W-:Y:S01]  /*c5c0*/  ISETP.GE.U32.AND P0, PT, R34, 0x7fffff03, PT ;  /* 0x7fffff032200780c */ /* 0x000fe20003f06070 */
[----:B0-----:R-:W-:Y:S01]  /*c5d0*/  IMAD R42, R6, 0x7d, RZ ;  /* 0x0000007d062a7824 */ /* 0x001fe200078e02ff */
[----:B------:R-:W-:-:S04]  /*c5e0*/  PRMT R35, RZ, 0x7610, R35 ;  /* 0x00007610ff237816 */ /* 0x000fc80000000023 */
[----:B------:R-:W-:Y:S02]  /*c5f0*/  SHF.R.S32.HI R34, RZ, 0x1f, R42 ;  /* 0x0000001fff227819 */ /* 0x000fe4000001142a */
[----:B-1----:R-:W-:-:S05]  /*c600*/  IADD3 R40, P1, PT, R42, R0, RZ ;  /* 0x000000002a287210 */ /* 0x002fca0007f3e0ff */
[----:B------:R-:W-:Y:S01]  /*c610*/  IMAD.X R41, R34, 0x1, R2, P1 ;  /* 0x0000000122297824 */ /* 0x000fe200008e0602 */
[----:B------:R-:W-:Y:S01]  /*c620*/  IADD3 R42, P1, PT, R42, R3, RZ ;  /* 0x000000032a2a7210 */ /* 0x000fe20007f3e0ff */
[----:B------:R0:W-:Y:S04]  /*c630*/  STL [R1+0xc58], R40 ;  /* 0x000c582801007387 */ /* 0x0001e80000100800 */
[----:B------:R0:W2:Y:S04]  /*c640*/  @!P0 LDG.E.U8 R35, desc[UR14][R40.64] ;  /* 0x0000000e28238981 */ /* 0x0000a8000c1e1100 */
[----:B------:R1:W-:Y:S01]  /*c650*/  STL [R1+0xc54], R41 ;  /* 0x000c542901007387 */ /* 0x0003e20000100800 */
[----:B0-----:R-:W-:-:S03]  /*c660*/  IMAD.X R40, R34, 0x1, R4, P1 ;  /* 0x0000000122287824 */ /* 0x001fc600008e0604 */
[----:B------:R-:W-:Y:S01]  /*c670*/  STL [R1+0xc60], R42 ;  /* 0x000c602a01007387 */ /* 0x000fe20000100800 */
[----:B------:R-:W-:Y:S01]  /*c680*/  PRMT R34, RZ, 0x7610, R34 ;  /* 0x00007610ff227816 */ /* 0x000fe20000000022 */
[----:B-1----:R-:W-:Y:S02]  /*c690*/  @!P0 IMAD.MOV.U32 R41, RZ, RZ, R40 ;  /* 0x000000ffff298224 */ /* 0x002fe400078e0028 */
[----:B------:R0:W-:Y:S04]  /*c6a0*/  STL [R1+0xc5c], R40 ;  /* 0x000c5c2801007387 */ /* 0x0001e80000100800 */
[----:B------:R-:W-:Y:S01]  /*c6b0*/  STS.U8 [R69+UR6+0x6000], R59 ;  /* 0x0060003b45007988 */ /* 0x000fe20008000006 */
[----:B0-----:R-:W-:Y:S02]  /*c6c0*/  @!P0 IMAD.MOV.U32 R40, RZ, RZ, R42 ;  /* 0x000000ffff288224 */ /* 0x001fe400078e002a */
[----:B------:R-:W-:Y:S01]  /*c6d0*/  VIADD R42, R91, 0xfffffff9 ;  /* 0xfffffff95b2a7836 */ /* 0x000fe20000000000 */
[----:B------:R-:W-:Y:S04]  /*c6e0*/  STS.U8 [R69+UR6+0x2400], R49 ;  /* 0x0024003145007988 */ /* 0x000fe80008000006 */
[----:B------:R0:W2:Y:S01]  /*c6f0*/  @!P0 LDG.E.U8 R34, desc[UR14][R40.64] ;  /* 0x0000000e28228981 */ /* 0x0000a2000c1e1100 */
[----:B------:R-:W-:Y:S01]  /*c700*/  ISETP.GE.U32.AND P0, PT, R42, 0x7fffff7a, PT ;  /* 0x7fffff7a2a00780c */ /* 0x000fe20003f06070 */
[----:B------:R-:W-:-:S02]  /*c710*/  IMAD R42, R6, 0x6, RZ ;  /* 0x00000006062a7824 */ /* 0x000fc400078e02ff */
[----:B------:R-:W-:Y:S04]  /*c720*/  STS.U8 [R69+UR6+0x6400], R50 ;  /* 0x0064003245007988 */ /* 0x000fe80008000006 */
[----:B------:R-:W-:Y:S01]  /*c730*/  STS.U8 [R69+UR6+0x2800], R51 ;  /* 0x0028003345007988 */ /* 0x000fe20008000006 */
[----:B0-----:R-:W-:-:S03]  /*c740*/  IADD3 R40, P1, PT, R42, R0, RZ ;  /* 0x000000002a287210 */ /* 0x001fc60007f3e0ff */
[----:B------:R-:W-:Y:S04]  /*c750*/  STS.U8 [R69+UR6+0x6800], R43 ;  /* 0x0068002b45007988 */ /* 0x000fe80008000006 */
[----:B------:R0:W-:Y:S02]  /*c760*/  STS.U8 [R69+UR6+0x2c00], R39 ;  /* 0x002c002745007988 */ /* 0x0001e40008000006 */
[----:B0-----:R-:W-:-:S05]  /*c770*/  SHF.R.S32.HI R39, RZ, 0x1f, R42 ;  /* 0x0000001fff277819 */ /* 0x001fca000001142a */
[C---:B------:R-:W-:Y:S01]  /*c780*/  IMAD.X R41, R39.reuse, 0x1, R2, P1 ;  /* 0x0000000127297824 */ /* 0x040fe200008e0602 */
[----:B------:R-:W-:Y:S02]  /*c790*/  IADD3 R46, P1, PT, R42, R3, RZ ;  /* 0x000000032a2e7210 */ /* 0x000fe40007f3e0ff */
[----:B------:R-:W-:Y:S01]  /*c7a0*/  PRMT R43, RZ, 0x7610, R43 ;  /* 0x00007610ff2b7816 */ /* 0x000fe2000000002b */
[----:B------:R0:W-:Y:S02]  /*c7b0*/  STL [R1+0x320], R40 ;  /* 0x0003202801007387 */ /* 0x0001e40000100800 */
[----:B------:R-:W-:Y:S01]  /*c7c0*/  IMAD.X R39, R39, 0x1, R4, P1 ;  /* 0x0000000127277824 */ /* 0x000fe200008e0604 */
[----:B------:R-:W-:Y:S01]  /*c7d0*/  PRMT R42, RZ, 0x7610, R42 ;  /* 0x00007610ff2a7816 */ /* 0x000fe2000000002a */
[----:B------:R1:W-:Y:S04]  /*c7e0*/  STL [R1+0x31c], R41 ;  /* 0x00031c2901007387 */ /* 0x0003e80000100800 */
[----:B------:R0:W2:Y:S04]  /*c7f0*/  @!P0 LDG.E.U8 R43, desc[UR14][R40.64] ;  /* 0x0000000e282b8981 */ /* 0x0000a8000c1e1100 */
[----:B------:R-:W-:Y:S04]  /*c800*/  STL [R1+0x328], R46 ;  /* 0x0003282e01007387 */ /* 0x000fe80000100800 */
[----:B------:R4:W-:Y:S01]  /*c810*/  STL [R1+0x324], R39 ;  /* 0x0003242701007387 */ /* 0x0009e20000100800 */
[----:B0-----:R-:W-:-:S02]  /*c820*/  @!P0 IMAD.MOV.U32 R40, RZ, RZ, R46 ;  /* 0x000000ffff288224 */ /* 0x001fc400078e002e */
[----:B-1----:R-:W-:-:S05]  /*c830*/  @!P0 IMAD.MOV.U32 R41, RZ, RZ, R39 ;  /* 0x000000ffff298224 */ /* 0x002fca00078e0027 */
[----:B------:R0:W2:Y:S01]  /*c840*/  @!P0 LDG.E.U8 R42, desc[UR14][R40.64] ;  /* 0x0000000e282a8981 */ /* 0x0000a2000c1e1100 */
[----:B----4-:R-:W-:-:S05]  /*c850*/  VIADD R39, R91, 0xfffffff1 ;  /* 0xfffffff15b277836 */ /* 0x010fca0000000000 */
[----:B------:R-:W-:Y:S01]  /*c860*/  ISETP.GE.U32.AND P0, PT, R39, 0x7fffff72, PT ;  /* 0x7fffff722700780c */ /* 0x000fe20003f06070 */
[----:B0-----:R-:W-:Y:S01]  /*c870*/  IMAD R40, R6, 0xe, RZ ;  /* 0x0000000e06287824 */ /* 0x001fe200078e02ff */
[----:B------:R-:W-:Y:S04]  /*c880*/  STS.U8 [R69+UR6+0x6c00], R52 ;  /* 0x006c003445007988 */ /* 0x000fe80008000006 */
[----:B------:R-:W-:Y:S01]  /*c890*/  STS.U8 [R69+UR6+0x3000], R53 ;  /* 0x0030003545007988 */ /* 0x000fe20008000006 */
[----:B------:R-:W-:Y:S02]  /*c8a0*/  SHF.R.S32.HI R39, RZ, 0x1f, R40 ;  /* 0x0000001fff277819 */ /* 0x000fe40000011428 */
[----:B------:R-:W-:Y:S01]  /*c8b0*/  IADD3 R46, P1, PT, R40, R0, RZ ;  /* 0x00000000282e7210 */ /* 0x000fe20007f3e0ff */
[----:B------:R-:W-:Y:S04]  /*c8c0*/  STS.U8 [R69+UR6+0x7000], R68 ;  /* 0x0070004445007988 */ /* 0x000fe80008000006 */
[----:B------:R-:W-:Y:S01]  /*c8d0*/  STS.U8 [R69+UR6+0x3400], R67 ;  /* 0x0034004345007988 */ /* 0x000fe20008000006 */
[----:B------:R-:W-:-:S03]  /*c8e0*/  IMAD.X R47, R39, 0x1, R2, P1 ;  /* 0x00000001272f7824 */ /* 0x000fc600008e0602 */
[----:B------:R0:W-:Y:S04]  /*c8f0*/  STS.U8 [R69+UR6+0x7400], R45 ;  /* 0x0074002d45007988 */ /* 0x0001e80008000006 */
[----:B------:R1:W-:Y:S01]  /*c900*/  STS.U8 [R69+UR6+0x3800], R44 ;  /* 0x0038002c45007988 */ /* 0x0003e20008000006 */
[----:B------:R-:W-:-:S03]  /*c910*/  PRMT R41, RZ, 0x7610, R41 ;  /* 0x00007610ff297816 */ /* 0x000fc60000000029 */
[----:B------:R4:W-:Y:S01]  /*c920*/  STL [R1+0x3a0], R46 ;  /* 0x0003a02e01007387 */ /* 0x0009e20000100800 */
[----:B0-----:R-:W-:Y:S02]  /*c930*/  @!P0 IMAD.MOV.U32 R45, RZ, RZ, R47 ;  /* 0x000000ffff2d8224 */ /* 0x001fe400078e002f */
[----:B-1----:R-:W-:Y:S01]  /*c940*/  @!P0 IMAD.MOV.U32 R44, RZ, RZ, R46 ;  /* 0x000000ffff2c8224 */ /* 0x002fe200078e002e */
[----:B----4-:R-:W-:Y:S01]  /*c950*/  IADD3 R46, P1, PT, R40, R3, RZ ;  /* 0x00000003282e7210 */ /* 0x010fe20007f3e0ff */
[----:B------:R0:W-:Y:S01]  /*c960*/  STL [R1+0x39c], R47 ;  /* 0x00039c2f01007387 */ /* 0x0001e20000100800 */
[----:B------:R-:W-:-:S03]  /*c970*/  PRMT R40, RZ, 0x7610, R40 ;  /* 0x00007610ff287816 */ /* 0x000fc60000000028 */
[----:B------:R-:W-:Y:S01]  /*c980*/  IMAD.X R39, R39, 0x1, R4, P1 ;  /* 0x0000000127277824 */ /* 0x000fe200008e0604 */
[----:B------:R1:W4:Y:S04]  /*c990*/  @!P0 LDG.E.U8 R41, desc[UR14][R44.64] ;  /* 0x0000000e2c298981 */ /* 0x000328000c1e1100 */
[----:B------:R-:W-:Y:S04]  /*c9a0*/  STL [R1+0x3a8], R46 ;  /* 0x0003a82e01007387 */ /* 0x000fe80000100800 */
[----:B------:R3:W-:Y:S01]  /*c9b0*/  STL [R1+0x3a4], R39 ;  /* 0x0003a42701007387 */ /* 0x0007e20000100800 */
[----:B-1----:R-:W-:-:S02]  /*c9c0*/  @!P0 IMAD.MOV.U32 R44, RZ, RZ, R46 ;  /* 0x000000ffff2c8224 */ /* 0x002fc400078e002e */
[----:B------:R-:W-:Y:S01]  /*c9d0*/  @!P0 IMAD.MOV.U32 R45, RZ, RZ, R39 ;  /* 0x000000ffff2d8224 */ /* 0x000fe200078e0027 */
[----:B0-----:R-:W-:Y:S01]  /*c9e0*/  LOP3.LUT R47, R69, 0x10, RZ, 0x3c, !PT ;  /* 0x00000010452f7812 */ /* 0x001fe200078e3cff */
[----:B------:R-:W-:Y:S01]  /*c9f0*/  STS.U8 [R69+UR6+0x7800], R66 ;  /* 0x0078004245007988 */ /* 0x000fe20008000006 */
[----:B---3--:R-:W-:-:S03]  /*ca00*/  VIADD R39, R91, 0xffffffe9 ;  /* 0xffffffe95b277836 */ /* 0x008fc60000000000 */
[----:B------:R0:W3:Y:S02]  /*ca10*/  @!P0 LDG.E.U8 R40, desc[UR14][R44.64] ;  /* 0x0000000e2c288981 */ /* 0x0000e4000c1e1100 */
[----:B------:R-:W-:Y:S02]  /*ca20*/  ISETP.GE.U32.AND P0, PT, R39, 0x7fffff6a, PT ;  /* 0x7fffff6a2700780c */ /* 0x000fe40003f06070 */
[----:B------:R-:W-:Y:S04]  /*ca30*/  STS.U8 [R69+UR6+0x3c00], R73 ;  /* 0x003c004945007988 */ /* 0x000fe80008000006 */
[----:B------:R-:W2:Y:S01]  /*ca40*/  LDL.LU R59, [R1+0x254] ;  /* 0x00025400013b7983 */ /* 0x000ea20000300800 */
[----:B0-----:R-:W-:-:S03]  /*ca50*/  IMAD R45, R6, 0x16, RZ ;  /* 0x00000016062d7824 */ /* 0x001fc600078e02ff */
[----:B------:R-:W-:Y:S02]  /*ca60*/  STS.U8 [R69+UR6+0x7c00], R72 ;  /* 0x007c004845007988 */ /* 0x000fe40008000006 */
[----:B------:R-:W-:Y:S02]  /*ca70*/  SHF.R.S32.HI R44, RZ, 0x1f, R45 ;  /* 0x0000001fff2c7819 */ /* 0x000fe4000001142d */
[----:B------:R0:W-:Y:S04]  /*ca80*/  STS.U8 [R47+UR6+0x80], R13 ;  /* 0x0000800d2f007988 */ /* 0x0001e80008000006 */
[----:B------:R-:W3:Y:S01]  /*ca90*/  LDL.LU R49, [R1+0x250] ;  /* 0x0002500001317983 */ /* 0x000ee20000300800 */
[----:B0-----:R-:W-:-:S03]  /*caa0*/  IADD3 R13, P1, PT, R45, R0, RZ ;  /* 0x000000002d0d7210 */ /* 0x001fc60007f3e0ff */
[----:B------:R0:W-:Y:S04]  /*cab0*/  STS.U8 [R47+UR6+0x4080], R7 ;  /* 0x004080072f007988 */ /* 0x0001e80008000006 */
[----:B------:R-:W4:Y:S01]  /*cac0*/  LDL.LU R50, [R1+0x24c] ;  /* 0x00024c0001327983 */ /* 0x000f220000300800 */
[----:B------:R-:W-:Y:S01]  /*cad0*/  IMAD.X R46, R44, 0x1, R2, P1 ;  /* 0x000000012c2e7824 */ /* 0x000fe200008e0602 */
[----:B------:R-:W-:Y:S02]  /*cae0*/  PRMT R39, RZ, 0x7610, R39 ;  /* 0x00007610ff277816 */ /* 0x000fe40000000027 */
[----:B------:R1:W-:Y:S04]  /*caf0*/  STS.U8 [R47+UR6+0x480], R83 ;  /* 0x000480532f007988 */ /* 0x0003e80008000006 */
[----:B0-----:R-:W4:Y:S01]  /*cb00*/  LDL.LU R7, [R1+0x248] ;  /* 0x0002480001077983 */ /* 0x001f220000300800 */
[----:B------:R-:W-:-:S03]  /*cb10*/  @!P0 IMAD.MOV.U32 R52, RZ, RZ, R13 ;  /* 0x000000ffff348224 */ /* 0x000fc600078e000d */
[----:B------:R-:W4:Y:S01]  /*cb20*/  LDL.LU R51, [R1+0x9c] ;  /* 0x00009c0001337983 */ /* 0x000f220000300800 */
[----:B------:R-:W-:-:S03]  /*cb30*/  @!P0 IMAD.MOV.U32 R53, RZ, RZ, R46 ;  /* 0x000000ffff358224 */ /* 0x000fc600078e002e */
[----:B-1----:R-:W4:Y:S04]  /*cb40*/  LDL.LU R83, [R1+0x98] ;  /* 0x0000980001537983 */ /* 0x002f280000300800 */
[----:B------:R0:W-:Y:S04]  /*cb50*/  STL [R1+0x6a0], R13 ;  /* 0x0006a00d01007387 */ /* 0x0001e80000100800 */
[----:B------:R-:W-:Y:S04]  /*cb60*/  STL [R1+0x69c], R46 ;  /* 0x00069c2e01007387 */ /* 0x000fe80000100800 */
[----:B------:R-:W4:Y:S04]  /*cb70*/  @!P0 LDG.E.U8 R39, desc[UR14][R52.64] ;  /* 0x0000000e34278981 */ /* 0x000f28000c1e1100 */
[----:B------:R-:W4:Y:S04]  /*cb80*/  LDL.LU R52, [R1+0x244] ;  /* 0x0002440001347983 */ /* 0x000f280000300800 */
[----:B------:R-:W4:Y:S04]  /*cb90*/  LDL.LU R53, [R1+0x238] ;  /* 0x0002380001357983 */ /* 0x000f280000300800 */
[----:B------:R-:W4:Y:S04]  /*cba0*/  LDL.LU R68, [R1+0x234] ;  /* 0x0002340001447983 */ /* 0x000f280000300800 */
[----:B------:R-:W4:Y:S04]  /*cbb0*/  LDL.LU R67, [R1+0x22c] ;  /* 0x00022c0001437983 */ /* 0x000f280000300800 */
[----:B------:R-:W4:Y:S04]  /*cbc0*/  LDL.LU R66, [R1+0x228] ;  /* 0x0002280001427983 */ /* 0x000f280000300800 */
[----:B------:R-:W4:Y:S04]  /*cbd0*/  LDL.LU R73, [R1+0x214] ;  /* 0x0002140001497983 */ /* 0x000f280000300800 */
[----:B------:R-:W4:Y:S04]  /*cbe0*/  LDL.LU R72, [R1+0x208] ;  /* 0x0002080001487983 */ /* 0x000f280000300800 */
[----:B------:R1:W-:Y:S04]  /*cbf0*/  STS.U8 [R47+UR6+0x4480], R65 ;  /* 0x004480412f007988 */ /* 0x0003e80008000006 */
[----:B0-----:R-:W4:Y:S04]  /*cc00*/  LDL.LU R13, [R1+0x1fc] ;  /* 0x0001fc00010d7983 */ /* 0x001f280000300800 */
[----:B-1----:R-:W4:Y:S01]  /*cc10*/  LDL.LU R65, [R1+0x1ec] ;  /* 0x0001ec0001417983 */ /* 0x002f220000300800 */
[----:B------:R-:W-:-:S05]  /*cc20*/  IADD3 R46, P1, PT, R45, R3, RZ ;  /* 0x000000032d2e7210 */ /* 0x000fca0007f3e0ff */
[----:B------:R-:W-:Y:S01]  /*cc30*/  IMAD.X R44, R44, 0x1, R4, P1 ;  /* 0x000000012c2c7824 */ /* 0x000fe200008e0604 */
[----:B------:R0:W-:Y:S01]  /*cc40*/  STL [R1+0x6a8], R46 ;  /* 0x0006a82e01007387 */ /* 0x0001e20000100800 */
[----:B------:R-:W-:Y:S02]  /*cc50*/  PRMT R45, RZ, 0x7610, R45 ;  /* 0x00007610ff2d7816 */ /* 0x000fe4000000002d */
[----:B------:R-:W-:Y:S01]  /*cc60*/  @!P0 IMAD.MOV.U32 R55, RZ, RZ, R44 ;  /* 0x000000ffff378224 */ /* 0x000fe200078e002c */
[----:B------:R1:W-:Y:S01]  /*cc70*/  STL [R1+0x6a4], R44 ;  /* 0x0006a42c01007387 */ /* 0x0003e20000100800 */
[----:B------:R-:W-:Y:S02]  /*cc80*/  @!P0 IMAD.MOV.U32 R54, RZ, RZ, R46 ;  /* 0x000000ffff368224 */ /* 0x000fe400078e002e */
[----:B0-----:R-:W-:-:S03]  /*cc90*/  IMAD R46, R6, 0x1e, RZ ;  /* 0x0000001e062e7824 */ /* 0x001fc600078e02ff */
[----:B------:R-:W4:Y:S01]  /*cca0*/  @!P0 LDG.E.U8 R45, desc[UR14][R54.64] ;  /* 0x0000000e362d8981 */ /* 0x000f22000c1e1100 */
[----:B-1----:R-:W-:Y:S01]  /*ccb0*/  VIADD R44, R91, 0xffffffe1 ;  /* 0xffffffe15b2c7836 */ /* 0x002fe20000000000 */
[----:B------:R-:W-:-:S04]  /*ccc0*/  SHF.R.S32.HI R48, RZ, 0x1f, R46 ;  /* 0x0000001fff307819 */ /* 0x000fc8000001142e */
[----:B------:R-:W-:Y:S02]  /*ccd0*/  ISETP.GE.U32.AND P1, PT, R44, 0x7fffff62, PT ;  /* 0x7fffff622c00780c */ /* 0x000fe40003f26070 */
[----:B------:R-:W-:-:S05]  /*cce0*/  IADD3 R46, P0, PT, R46, R0, RZ ;  /* 0x000000002e2e7210 */ /* 0x000fca0007f1e0ff */
[----:B------:R-:W-:Y:S01]  /*ccf0*/  IMAD.X R48, R48, 0x1, R2, P0 ;  /* 0x0000000130307824 */ /* 0x000fe200000e0602 */
[----:B------:R-:W-:Y:S01]  /*cd00*/  PRMT R44, RZ, 0x7610, R44 ;  /* 0x00007610ff2c7816 */ /* 0x000fe2000000002c */
[----:B--2---:R-:W-:Y:S04]  /*cd10*/  STS.U8 [R47+UR6+0x880], R59 ;  /* 0x0008803b2f007988 */ /* 0x004fe80008000006 */
[----:B---3--:R-:W-:Y:S04]  /*cd20*/  STS.U8 [R47+UR6+0x4880], R49 ;  /* 0x004880312f007988 */ /* 0x008fe80008000006 */
[----:B----4-:R-:W-:Y:S04]  /*cd30*/  STS.U8 [R47+UR6+0xc80], R50 ;  /* 0x000c80322f007988 */ /* 0x010fe80008000006 */
[----:B------:R0:W-:Y:S04]  /*cd40*/  STS.U8 [R47+UR6+0x4c80], R7 ;  /* 0x004c80072f007988 */ /* 0x0001e80008000006 */
[----:B------:R-:W-:Y:S04]  /*cd50*/  STS.U8 [R47+UR6+0x1080], R51 ;  /* 0x001080332f007988 */ /* 0x000fe80008000006 */
[----:B------:R1:W-:Y:S04]  /*cd60*/  STS.U8 [R47+UR6+0x5080], R83 ;  /* 0x005080532f007988 */ /* 0x0003e80008000006 */
[----:B0-----:R-:W2:Y:S04]  /*cd70*/  LDL.LU R7, [R1+0x1e0] ;  /* 0x0001e00001077983 */ /* 0x001ea80000300800 */
[----:B-1----:R-:W3:Y:S01]  /*cd80*/  LDL.LU R83, [R1+0x1d4] ;  /* 0x0001d40001537983 */ /* 0x002ee20000300800 */
[----:B------:R-:W-:-:S03]  /*cd90*/  @!P1 IMAD.MOV.U32 R49, RZ, RZ, R48 ;  /* 0x000000ffff319224 */ /* 0x000fc600078e0030 */
[----:B------:R-:W-:Y:S04]  /*cda0*/  STL [R1+0x710], R46 ;  /* 0x0007102e01007387 */ /* 0x000fe80000100800 */
[----:B------:R0:W-:Y:S04]  /*cdb0*/  STL [R1+0x70c], R48 ;  /* 0x00070c3001007387 */ /* 0x0001e80000100800 */
[----:B------:R-:W-:Y:S04]  /*cdc0*/  STS.U8 [R47+UR6+0x1480], R52 ;  /* 0x001480342f007988 */ /* 0x000fe80008000006 */
[----:B------:R-:W-:Y:S01]  /*cdd0*/  STS.U8 [R47+UR6+0x5480], R53 ;  /* 0x005480352f007988 */ /* 0x000fe20008000006 */
[----:B0-----:R-:W-:-:S03]  /*cde0*/  @!P1 IMAD.MOV.U32 R48, RZ, RZ, R46 ;  /* 0x000000ffff309224 */ /* 0x001fc600078e002e */
[----:B------:R-:W4:Y:S04]  /*cdf0*/  LDL.LU R71, [R1+0x1cc] ;  /* 0x0001cc0001477983 */ /* 0x000f280000300800 */
[----:B------:R-:W-:Y:S04]  /*ce00*/  STS.U8 [R47+UR6+0x1880], R68 ;  /* 0x001880442f007988 */ /* 0x000fe80008000006 */
[----:B------:R-:W4:Y:S04]  /*ce10*/  LDL.LU R60, [R1+0x1c8] ;  /* 0x0001c800013c7983 */ /* 0x000f280000300800 */
[----:B------:R-:W-:Y:S04]  /*ce20*/  STS.U8 [R47+UR6+0x5880], R67 ;  /* 0x005880432f007988 */ /* 0x000fe80008000006 */
[----:B------:R-:W4:Y:S04]  /*ce30*/  LDL.LU R61, [R1+0x1c0] ;  /* 0x0001c000013d7983 */ /* 0x000f280000300800 */
[----:B------:R-:W-:Y:S04]  /*ce40*/  STS.U8 [R47+UR6+0x1c80], R66 ;  /* 0x001c80422f007988 */ /* 0x000fe80008000006 */
[----:B------:R-:W4:Y:S04]  /*ce50*/  LDL.LU R62, [R1+0x1bc] ;  /* 0x0001bc00013e7983 */ /* 0x000f280000300800 */
[----:B------:R-:W-:Y:S04]  /*ce60*/  STS.U8 [R47+UR6+0x5c80], R73 ;  /* 0x005c80492f007988 */ /* 0x000fe80008000006 */
[----:B------:R-:W4:Y:S04]  /*ce70*/  LDL.LU R63, [R1+0x1b8] ;  /* 0x0001b800013f7983 */ /* 0x000f280000300800 */
[----:B------:R-:W4:Y:S04]  /*ce80*/  @!P1 LDG.E.U8 R44, desc[UR14][R48.64] ;  /* 0x0000000e302c9981 */ /* 0x000f28000c1e1100 */
[----:B------:R-:W-:Y:S04]  /*ce90*/  STS.U8 [R47+UR6+0x2080], R72 ;  /* 0x002080482f007988 */ /* 0x000fe80008000006 */
[----:B------:R-:W4:Y:S04]  /*cea0*/  LDL.LU R64, [R1+0x1b4] ;  /* 0x0001b40001407983 */ /* 0x000f280000300800 */
[----:B------:R-:W-:Y:S04]  /*ceb0*/  STS.U8 [R47+UR6+0x6080], R13 ;  /* 0x0060800d2f007988 */ /* 0x000fe80008000006 */
[----:B------:R-:W4:Y:S04]  /*cec0*/  LDL.LU R48, [R1+0x1b0] ;  /* 0x0001b00001307983 */ /* 0x000f280000300800 */
[----:B------:R0:W-:Y:S04]  /*ced0*/  STS.U8 [R47+UR6+0x2480], R65 ;  /* 0x002480412f007988 */ /* 0x0001e80008000006 */
[----:B------:R-:W4:Y:S04]  /*cee0*/  LDL.LU R74, [R1+0x1ac] ;  /* 0x0001ac00014a7983 */ /* 0x000f280000300800 */
[----:B0-----:R-:W4:Y:S04]  /*cef0*/  LDL.LU R65, [R1+0x1a8] ;  /* 0x0001a80001417983 */ /* 0x001f280000300800 */
[----:B------:R-:W4:Y:S04]  /*cf00*/  LDL.LU R54, [R1+0x1a4] ;  /* 0x0001a40001367983 */ /* 0x000f280000300800 */
        /* <DEDUP_REMOVED lines=17> */
[----:B--2---:R0:W-:Y:S04]  /*d020*/  STS.U8 [R47+UR6+0x6480], R7 ;  /* 0x006480072f007988 */ /* 0x0041e80008000006 */
[----:B---3--:R1:W-:Y:S04]  /*d030*/  STS.U8 [R47+UR6+0x2880], R83 ;  /* 0x002880532f007988 */ /* 0x0083e80008000006 */
[----:B0-----:R-:W2:Y:S04]  /*d040*/  LDL.LU R7, [R1+0x160] ;  /* 0x0001600001077983 */ /* 0x001ea80000300800 */
[----:B-1----:R-:W3:Y:S04]  /*d050*/  LDL.LU R83, [R1+0x15c] ;  /* 0x00015c0001537983 */ /* 0x002ee80000300800 */
[----:B----4-:R-:W-:Y:S04]  /*d060*/  STS.U8 [R47+UR6+0x6880], R71 ;  /* 0x006880472f007988 */ /* 0x010fe80008000006 */
[----:B------:R-:W-:Y:S04]  /*d070*/  STS.U8 [R47+UR6+0x2c80], R60 ;  /* 0x002c803c2f007988 */ /* 0x000fe80008000006 */
[----:B------:R-:W-:Y:S04]  /*d080*/  STS.U8 [R47+UR6+0x6c80], R61 ;  /* 0x006c803d2f007988 */ /* 0x000fe80008000006 */
[----:B------:R-:W-:Y:S04]  /*d090*/  STS.U8 [R47+UR6+0x3080], R62 ;  /* 0x0030803e2f007988 */ /* 0x000fe80008000006 */
[----:B------:R-:W-:Y:S04]  /*d0a0*/  STS.U8 [R47+UR6+0x7080], R63 ;  /* 0x0070803f2f007988 */ /* 0x000fe80008000006 */
[----:B------:R-:W-:Y:S04]  /*d0b0*/  STS.U8 [R47+UR6+0x3480], R64 ;  /* 0x003480402f007988 */ /* 0x000fe80008000006 */
[----:B------:R-:W-:Y:S04]  /*d0c0*/  STS.U8 [R47+UR6+0x7480], R48 ;  /* 0x007480302f007988 */ /* 0x000fe80008000006 */
[----:B------:R-:W-:Y:S04]  /*d0d0*/  STS.U8 [R47+UR6+0x3880], R74 ;  /* 0x0038804a2f007988 */ /* 0x000fe80008000006 */
[----:B------:R0:W-:Y:S04]  /*d0e0*/  STS.U8 [R47+UR6+0x7880], R65 ;  /* 0x007880412f007988 */ /* 0x0001e80008000006 */
[----:B0-----:R-:W4:Y:S04]  /*d0f0*/  LDL.LU R65, [R1+0x158] ;  /* 0x0001580001417983 */ /* 0x001f280000300800 */
[----:B------:R-:W-:Y:S04]  /*d100*/  STS.U8 [R47+UR6+0x3c80], R54 ;  /* 0x003c80362f007988 */ /* 0x000fe80008000006 */
[----:B------:R0:W-:Y:S04]  /*d110*/  STS.U8 [R47+UR6+0x7c80], R46 ;  /* 0x007c802e2f007988 */ /* 0x0001e80008000006 */
[----:B------:R-:W4:Y:S04]  /*d120*/  LDL.LU R48, [R1+0x154] ;  /* 0x0001540001307983 */ /* 0x000f280000300800 */
[----:B------:R-:W4:Y:S01]  /*d130*/  LDL.LU R74, [R1+0x150] ;  /* 0x00015000014a7983 */ /* 0x000f220000300800 */
[----:B0-----:R-:W-:-:S03]  /*d140*/  LOP3.LUT R46, R69, 0x20, RZ, 0x3c, !PT ;  /* 0x00000020452e7812 */ /* 0x001fc600078e3cff */
[----:B------:R-:W4:Y:S04]  /*d150*/  LDL.LU R54, [R1+0x14c] ;  /* 0x00014c0001367983 */ /* 0x000f280000300800 */
[----:B------:R0:W-:Y:S04]  /*d160*/  STS.U8 [R46+UR6+0x100], R55 ;  /* 0x000100372e007988 */ /* 0x0001e80008000006 */
[----:B------:R1:W-:Y:S04]  /*d170*/  STS.U8 [R46+UR6+0x4100], R56 ;  /* 0x004100382e007988 */ /* 0x0003e80008000006 */
[----:B------:R0:W-:Y:S04]  /*d180*/  STS.U8 [R46+UR6+0x500], R57 ;  /* 0x000500392e007988 */ /* 0x0001e80008000006 */
[----:B------:R-:W-:Y:S04]  /*d190*/  STS.U8 [R46+UR6+0x4500], R58 ;  /* 0x0045003a2e007988 */ /* 0x000fe80008000006 */
[----:B------:R-:W-:Y:S04]  /*d1a0*/  STS.U8 [R46+UR6+0x900], R59 ;  /* 0x0009003b2e007988 */ /* 0x000fe80008000006 */
[----:B------:R-:W-:Y:S04]  /*d1b0*/  STS.U8 [R46+UR6+0x4900], R49 ;  /* 0x004900312e007988 */ /* 0x000fe80008000006 */
[----:B------:R-:W-:Y:S04]  /*d1c0*/  STS.U8 [R46+UR6+0xd00], R50 ;  /* 0x000d00322e007988 */ /* 0x000fe80008000006 */
[----:B------:R0:W-:Y:S04]  /*d1d0*/  STS.U8 [R46+UR6+0x4d00], R51 ;  /* 0x004d00332e007988 */ /* 0x0001e80008000006 */
[----:B------:R-:W-:Y:S04]  /*d1e0*/  STS.U8 [R46+UR6+0x1100], R52 ;  /* 0x001100342e007988 */ /* 0x000fe80008000006 */
[----:B------:R-:W-:Y:S04]  /*d1f0*/  STS.U8 [R46+UR6+0x5100], R53 ;  /* 0x005100352e007988 */ /* 0x000fe80008000006 */
[----:B------:R-:W-:Y:S04]  /*d200*/  STS.U8 [R46+UR6+0x1500], R68 ;  /* 0x001500442e007988 */ /* 0x000fe80008000006 */
[----:B------:R-:W-:Y:S04]  /*d210*/  STS.U8 [R46+UR6+0x5500], R67 ;  /* 0x005500432e007988 */ /* 0x000fe80008000006 */
[----:B------:R-:W-:Y:S04]  /*d220*/  STS.U8 [R46+UR6+0x1900], R66 ;  /* 0x001900422e007988 */ /* 0x000fe80008000006 */
[----:B------:R-:W-:Y:S04]  /*d230*/  STS.U8 [R46+UR6+0x5900], R73 ;  /* 0x005900492e007988 */ /* 0x000fe80008000006 */
[----:B0-----:R-:W4:Y:S04]  /*d240*/  LDL.LU R55, [R1+0x148] ;  /* 0x0001480001377983 */ /* 0x001f280000300800 */
[----:B------:R-:W-:Y:S04]  /*d250*/  STS.U8 [R46+UR6+0x1d00], R72 ;  /* 0x001d00482e007988 */ /* 0x000fe80008000006 */
[----:B-1----:R-:W4:Y:S04]  /*d260*/  LDL.LU R56, [R1+0x144] ;  /* 0x0001440001387983 */ /* 0x002f280000300800 */
[----:B------:R-:W-:Y:S04]  /*d270*/  STS.U8 [R46+UR6+0x5d00], R13 ;  /* 0x005d000d2e007988 */ /* 0x000fe80008000006 */
[----:B------:R-:W4:Y:S04]  /*d280*/  LDL.LU R57, [R1+0x140] ;  /* 0x0001400001397983 */ /* 0x000f280000300800 */
[----:B------:R-:W4:Y:S04]  /*d290*/  LDL.LU R51, [R1+0x13c] ;  /* 0x00013c0001337983 */ /* 0x000f280000300800 */
[----:B--2---:R0:W-:Y:S04]  /*d2a0*/  STS.U8 [R46+UR6+0x2100], R7 ;  /* 0x002100072e007988 */ /* 0x0041e80008000006 */
[----:B---3--:R1:W-:Y:S04]  /*d2b0*/  STS.U8 [R46+UR6+0x6100], R83 ;  /* 0x006100532e007988 */ /* 0x0083e80008000006 */
[----:B0-----:R-:W2:Y:S04]  /*d2c0*/  LDL.LU R7, [R1+0x138] ;  /* 0x0001380001077983 */ /* 0x001ea80000300800 */
[----:B-1----:R-:W3:Y:S04]  /*d2d0*/  LDL.LU R83, [R1+0xe0] ;  /* 0x0000e00001537983 */ /* 0x002ee80000300800 */
[----:B------:R-:W3:Y:S04]  /*d2e0*/  LDL.LU R58, [R1+0x134] ;  /* 0x00013400013a7983 */ /* 0x000ee80000300800 */
        /* <DEDUP_REMOVED lines=11> */
[----:B----4-:R0:W-:Y:S04]  /*d3a0*/  STS.U8 [R46+UR6+0x2500], R65 ;  /* 0x002500412e007988 */ /* 0x0101e80008000006 */
[----:B0-----:R-:W4:Y:S01]  /*d3b0*/  LDL.LU R65, [R1+0x104] ;  /* 0x0001040001417983 */ /* 0x001f220000300800 */
[----:B------:R-:W-:-:S03]  /*d3c0*/  VIADD R60, R91, 0xffffff81 ;  /* 0xffffff815b3c7836 */ /* 0x000fc60000000000 */
[----:B------:R-:W-:Y:S01]  /*d3d0*/  STS.U8 [R46+UR6+0x6500], R48 ;  /* 0x006500302e007988 */ /* 0x000fe20008000006 */
[----:B------:R-:W-:-:S03]  /*d3e0*/  VIADD R47, R91, 0xffffff88 ;  /* 0xffffff885b2f7836 */ /* 0x000fc60000000000 */
[----:B------:R-:W-:Y:S01]  /*d3f0*/  STS.U8 [R46+UR6+0x2900], R74 ;  /* 0x0029004a2e007988 */ /* 0x000fe20008000006 */
[----:B------:R-:W-:-:S03]  /*d400*/  ISETP.GE.U32.AND P2, PT, R60, 0x7fffff02, PT ;  /* 0x7fffff023c00780c */ /* 0x000fc60003f46070 */
[----:B------:R-:W-:Y:S01]  /*d410*/  STS.U8 [R46+UR6+0x6900], R54 ;  /* 0x006900362e007988 */ /* 0x000fe20008000006 */
[----:B------:R-:W-:Y:S01]  /*d420*/  VIADD R60, R91, 0xffffff89 ;  /* 0xffffff895b3c7836 */ /* 0x000fe20000000000 */
[----:B------:R-:W-:Y:S01]  /*d430*/  ISETP.GE.U32.AND P5, PT, R47, 0x7fffff09, PT ;  /* 0x7fffff092f00780c */ /* 0x000fe20003fa6070 */
[----:B------:R-:W-:-:S03]  /*d440*/  VIADD R47, R91, 0xffffff90 ;  /* 0xffffff905b2f7836 */ /* 0x000fc60000000000 */
[----:B------:R-:W-:Y:S02]  /*d450*/  ISETP.GE.U32.AND P3, PT, R60, 0x7fffff0a, PT ;  /* 0x7fffff0a3c00780c */ /* 0x000fe40003f66070 */
[----:B------:R-:W-:Y:S01]  /*d460*/  ISETP.GE.U32.AND P0, PT, R47, 0x7fffff11, PT ;  /* 0x7fffff112f00780c */ /* 0x000fe20003f06070 */
[----:B------:R-:W-:Y:S04]  /*d470*/  STS.U8 [R46+UR6+0x2d00], R55 ;  /* 0x002d00372e007988 */ /* 0x000fe80008000006 */
[----:B------:R-:W-:Y:S04]  /*d480*/  STS.U8 [R46+UR6+0x6d00], R56 ;  /* 0x006d00382e007988 */ /* 0x000fe80008000006 */
[----:B------:R-:W-:Y:S04]  /*d490*/  STS.U8 [R46+UR6+0x3100], R57 ;  /* 0x003100392e007988 */ /* 0x000fe80008000006 */
[----:B------:R0:W-:Y:S02]  /*d4a0*/  STS.U8 [R46+UR6+0x7100], R51 ;  /* 0x007100332e007988 */ /* 0x0001e40008000006 */
[----:B0-----:R-:W-:-:S02]  /*d4b0*/  LOP3.LUT R51, R69, 0x30, RZ, 0x3c, !PT ;  /* 0x0000003045337812 */ /* 0x001fc400078e3cff */
[----:B--2---:R0:W-:Y:S04]  /*d4c0*/  STS.U8 [R46+UR6+0x3500], R7 ;  /* 0x003500072e007988 */ /* 0x0041e80008000006 */
[----:B---3--:R1:W-:Y:S04]  /*d4d0*/  STS.U8 [R46+UR6+0x7500], R83 ;  /* 0x007500532e007988 */ /* 0x0083e80008000006 */
[----:B0-----:R-:W2:Y:S04]  /*d4e0*/  LDL.LU R7, [R1+0x100] ;  /* 0x0001000001077983 */ /* 0x001ea80000300800 */
[----:B-1----:R-:W3:Y:S04]  /*d4f0*/  LDL.LU R83, [R1+0xfc] ;  /* 0x0000fc0001537983 */ /* 0x002ee80000300800 */
[----:B------:R-:W3:Y:S04]  /*d500*/  LDL.LU R71, [R1+0xf8] ;  /* 0x0000f80001477983 */ /* 0x000ee80000300800 */
[----:B------:R-:W3:Y:S04]  /*d510*/  LDL.LU R60, [R1+0xf4] ;  /* 0x0000f400013c7983 */ /* 0x000ee80000300800 */
[----:B------:R-:W-:Y:S04]  /*d520*/  STS.U8 [R46+UR6+0x3900], R58 ;  /* 0x0039003a2e007988 */ /* 0x000fe80008000006 */
[----:B------:R-:W3:Y:S04]  /*d530*/  LDL.LU R61, [R1+0xf0] ;  /* 0x0000f000013d7983 */ /* 0x000ee80000300800 */
[----:B------:R-:W-:Y:S04]  /*d540*/  STS.U8 [R46+UR6+0x7900], R59 ;  /* 0x0079003b2e007988 */ /* 0x000fe80008000006 */
[----:B------:R-:W3:Y:S04]  /*d550*/  LDL.LU R62, [R1+0xe8] ;  /* 0x0000e800013e7983 */ /* 0x000ee80000300800 */
[----:B------:R-:W-:Y:S04]  /*d560*/  STS.U8 [R46+UR6+0x3d00], R49 ;  /* 0x003d00312e007988 */ /* 0x000fe80008000006 */
[----:B------:R-:W3:Y:S04]  /*d570*/  LDL.LU R63, [R1+0xdc] ;  /* 0x0000dc00013f7983 */ /* 0x000ee80000300800 */
[----:B------:R0:W-:Y:S04]  /*d580*/  STS.U8 [R46+UR6+0x7d00], R50 ;  /* 0x007d00322e007988 */ /* 0x0001e80008000006 */
[----:B------:R-:W3:Y:S04]  /*d590*/  LDL.LU R64, [R1+0xd8] ;  /* 0x0000d80001407983 */ /* 0x000ee80000300800 */
[----:B------:R-:W-:Y:S04]  /*d5a0*/  STS.U8 [R51+UR6+0x180], R52 ;  /* 0x0001803433007988 */ /* 0x000fe80008000006 */
        /* <DEDUP_REMOVED lines=8> */
[----:B0-----:R-:W3:Y:S04]  /*d630*/  LDL.LU R46, [R1+0xc4] ;  /* 0x0000c400012e7983 */ /* 0x001ee80000300800 */
[----:B------:R-:W-:Y:S04]  /*d640*/  STS.U8 [R51+UR6+0x4980], R73 ;  /* 0x0049804933007988 */ /* 0x000fe80008000006 */
[----:B------:R-:W3:Y:S04]  /*d650*/  LDL.LU R55, [R1+0xc0] ;  /* 0x0000c00001377983 */ /* 0x000ee80000300800 */
[----:B------:R-:W-:Y:S04]  /*d660*/  STS.U8 [R51+UR6+0xd80], R72 ;  /* 0x000d804833007988 */ /* 0x000fe80008000006 */
[----:B------:R-:W3:Y:S04]  /*d670*/  LDL.LU R56, [R1+0xbc] ;  /* 0x0000bc0001387983 */ /* 0x000ee80000300800 */
[----:B------:R-:W-:Y:S04]  /*d680*/  STS.U8 [R51+UR6+0x4d80], R13 ;  /* 0x004d800d33007988 */ /* 0x000fe80008000006 */
[----:B------:R-:W3:Y:S04]  /*d690*/  LDL.LU R57, [R1+0xb8] ;  /* 0x0000b80001397983 */ /* 0x000ee80000300800 */
[----:B----4-:R0:W-:Y:S04]  /*d6a0*/  STS.U8 [R51+UR6+0x1180], R65 ;  /* 0x0011804133007988 */ /* 0x0101e80008000006 */
        /* <DEDUP_REMOVED lines=16> */
[----:B------:R0:W-:Y:S04]  /*d7b0*/  STS.U8 [R51+UR6+0x5580], R71 ;  /* 0x0055804733007988 */ /* 0x0001e80008000006 */
[----:B-1----:R-:W3:Y:S04]  /*d7c0*/  LDL.LU R83, [R1+0x68] ;  /* 0x0000680001537983 */ /* 0x002ee80000300800 */
[----:B------:R1:W-:Y:S04]  /*d7d0*/  STS.U8 [R51+UR6+0x1980], R60 ;  /* 0x0019803c33007988 */ /* 0x0003e80008000006 */
[----:B0-----:R-:W2:Y:S04]  /*d7e0*/  LDL.LU R71, [R1+0xebc] ;  /* 0x000ebc0001477983 */ /* 0x001ea80000300800 */
[----:B------:R0:W-:Y:S04]  /*d7f0*/  STS.U8 [R51+UR6+0x5980], R61 ;  /* 0x0059803d33007988 */ /* 0x0001e80008000006 */
[----:B-1----:R-:W2:Y:S04]  /*d800*/  LDL.LU R60, [R1+0xeb8] ;  /* 0x000eb800013c7983 */ /* 0x002ea80000300800 */
        /* <DEDUP_REMOVED lines=22> */
[----:B----4-:R0:W-:Y:S04]  /*d970*/  STS.U8 [R51+UR6+0x7180], R58 ;  /* 0x0071803a33007988 */ /* 0x0101e80008000006 */
[----:B-1----:R-:W4:Y:S04]  /*d980*/  LDL.LU R57, [R1+0xe88] ;  /* 0x000e880001397983 */ /* 0x002f280000300800 */
[----:B------:R1:W-:Y:S04]  /*d990*/  STS.U8 [R51+UR6+0x3580], R65 ;  /* 0x0035804133007988 */ /* 0x0003e80008000006 */
[----:B0-----:R-:W2:Y:S04]  /*d9a0*/  LDL.LU R58, [R1+0xe84] ;  /* 0x000e8400013a7983 */ /* 0x001ea80000300800 */
[----:B-1----:R-:W2:Y:S04]  /*d9b0*/  LDL.LU R65, [R1+0xe80] ;  /* 0x000e800001417983 */ /* 0x002ea80000300800 */
[----:B--2---:R0:W-:Y:S04]  /*d9c0*/  STS.U8 [R51+UR6+0x7580], R65 ;  /* 0x0075804133007988 */ /* 0x0041e80008000006 */
[----:B------:R1:W-:Y:S04]  /*d9d0*/  STS.U8 [R51+UR6+0x3980], R59 ;  /* 0x0039803b33007988 */ /* 0x0003e80008000006 */
[----:B------:R2:W-:Y:S01]  /*d9e0*/  STS.U8 [R51+UR6+0x7980], R49 ;  /* 0x0079803133007988 */ /* 0x0005e20008000006 */
[----:B0-----:R-:W-:-:S03]  /*d9f0*/  LOP3.LUT R65, R69, 0x40, RZ, 0x3c, !PT ;  /* 0x0000004045417812 */ /* 0x001fc600078e3cff */
[----:B------:R0:W-:Y:S04]  /*da00*/  STS.U8 [R51+UR6+0x3d80], R50 ;  /* 0x003d803233007988 */ /* 0x0001e80008000006 */
[----:B-1----:R-:W4:Y:S04]  /*da10*/  LDL.LU R59, [R1+0xe7c] ;  /* 0x000e7c00013b7983 */ /* 0x002f280000300800 */
[----:B--2---:R-:W2:Y:S04]  /*da20*/  LDL.LU R49, [R1+0xe78] ;  /* 0x000e780001317983 */ /* 0x004ea80000300800 */
[----:B0-----:R-:W2:Y:S04]  /*da30*/  LDL.LU R50, [R1+0xe74] ;  /* 0x000e740001327983 */ /* 0x001ea80000300800 */
[----:B------:R0:W-:Y:S04]  /*da40*/  STS.U8 [R51+UR6+0x7d80], R52 ;  /* 0x007d803433007988 */ /* 0x0001e80008000006 */
[----:B------:R1:W-:Y:S04]  /*da50*/  STS.U8 [R65+UR6+0x200], R53 ;  /* 0x0002003541007988 */ /* 0x0003e80008000006 */
[----:B------:R1:W-:Y:S04]  /*da60*/  STS.U8 [R65+UR6+0x4200], R68 ;  /* 0x0042004441007988 */ /* 0x0003e80008000006 */
[----:B0-----:R-:W2:Y:S04]  /*da70*/  LDL.LU R51, [R1+0xe70] ;  /* 0x000e700001337983 */ /* 0x001ea80000300800 */
[----:B------:R-:W2:Y:S04]  /*da80*/  LDL.LU R52, [R1+0xe6c] ;  /* 0x000e6c0001347983 */ /* 0x000ea80000300800 */
[----:B-1----:R-:W2:Y:S04]  /*da90*/  LDL.LU R53, [R1+0xe68] ;  /* 0x000e680001357983 */ /* 0x002ea80000300800 */
[----:B------:R-:W2:Y:S04]  /*daa0*/  LDL.LU R68, [R1+0xe64] ;  /* 0x000e640001447983 */ /* 0x000ea80000300800 */
[----:B------:R0:W-:Y:S04]  /*dab0*/  STS.U8 [R65+UR6+0x600], R67 ;  /* 0x0006004341007988 */ /* 0x0001e80008000006 */
[----:B------:R1:W-:Y:S04]  /*dac0*/  STS.U8 [R65+UR6+0x4600], R66 ;  /* 0x0046004241007988 */ /* 0x0003e80008000006 */
[----:B------:R3:W-:Y:S04]  /*dad0*/  STS.U8 [R65+UR6+0xa00], R73 ;  /* 0x000a004941007988 */ /* 0x0007e80008000006 */
[----:B0-----:R-:W2:Y:S04]  /*dae0*/  LDL.LU R67, [R1+0xe60] ;  /* 0x000e600001437983 */ /* 0x001ea80000300800 */
[----:B-1----:R-:W2:Y:S04]  /*daf0*/  LDL.LU R66, [R1+0xe5c] ;  /* 0x000e5c0001427983 */ /* 0x002ea80000300800 */
[----:B---3--:R-:W3:Y:S04]  /*db00*/  LDL.LU R73, [R1+0xe58] ;  /* 0x000e580001497983 */ /* 0x008ee80000300800 */
[----:B------:R0:W-:Y:S04]  /*db10*/  STS.U8 [R65+UR6+0x4a00], R72 ;  /* 0x004a004841007988 */ /* 0x0001e80008000006 */
[----:B------:R1:W-:Y:S04]  /*db20*/  STS.U8 [R65+UR6+0xe00], R13 ;  /* 0x000e000d41007988 */ /* 0x0003e80008000006 */
[----:B------:R1:W-:Y:S04]  /*db30*/  STS.U8 [R65+UR6+0x4e00], R7 ;  /* 0x004e000741007988 */ /* 0x0003e80008000006 */
[----:B0-----:R-:W2:Y:S04]  /*db40*/  LDL.LU R72, [R1+0xe54] ;  /* 0x000e540001487983 */ /* 0x001ea80000300800 */
[----:B-1----:R-:W2:Y:S04]  /*db50*/  LDL.LU R13, [R1+0xe50] ;  /* 0x000e5000010d7983 */ /* 0x002ea80000300800 */
[----:B------:R-:W2:Y:S04]  /*db60*/  LDL.LU R7, [R1+0xe4c] ;  /* 0x000e4c0001077983 */ /* 0x000ea80000300800 */
[----:B------:R0:W-:Y:S04]  /*db70*/  STS.U8 [R65+UR6+0x1200], R83 ;  /* 0x0012005341007988 */ /* 0x0001e80008000006 */
[----:B0-----:R-:W2:Y:S01]  /*db80*/  LDL.LU R83, [R1+0xe48] ;  /* 0x000e480001537983 */ /* 0x001ea20000300800 */
[----:B------:R-:W-:-:S03]  /*db90*/  LOP3.LUT R69, R69, 0x50, RZ, 0x3c, !PT ;  /* 0x0000005045457812 */ /* 0x000fc600078e3cff */
[----:B--2---:R0:W-:Y:S04]  /*dba0*/  STS.U8 [R65+UR6+0x5200], R83 ;  /* 0x0052005341007988 */ /* 0x0041e80008000006 */
[----:B------:R1:W-:Y:S04]  /*dbb0*/  STS.U8 [R65+UR6+0x1600], R7 ;  /* 0x0016000741007988 */ /* 0x0003e80008000006 */
[----:B------:R2:W-:Y:S04]  /*dbc0*/  STS.U8 [R65+UR6+0x5600], R13 ;  /* 0x0056000d41007988 */ /* 0x0005e80008000006 */
[----:B0-----:R-:W4:Y:S04]  /*dbd0*/  LDL.LU R83, [R1+0xe44] ;  /* 0x000e440001537983 */ /* 0x001f280000300800 */
[----:B-1----:R-:W4:Y:S04]  /*dbe0*/  LDL.LU R7, [R1+0xe40] ;  /* 0x000e400001077983 */ /* 0x002f280000300800 */
[----:B--2---:R-:W2:Y:S04]  /*dbf0*/  LDL.LU R13, [R1+0xe3c] ;  /* 0x000e3c00010d7983 */ /* 0x004ea80000300800 */
[----:B------:R0:W-:Y:S04]  /*dc00*/  STS.U8 [R65+UR6+0x1a00], R72 ;  /* 0x001a004841007988 */ /* 0x0001e80008000006 */
[----:B---3--:R1:W-:Y:S04]  /*dc10*/  STS.U8 [R65+UR6+0x5a00], R73 ;  /* 0x005a004941007988 */ /* 0x0083e80008000006 */
[----:B------:R3:W-:Y:S04]  /*dc20*/  STS.U8 [R65+UR6+0x1e00], R66 ;  /* 0x001e004241007988 */ /* 0x0007e80008000006 */
[----:B0-----:R-:W2:Y:S04]  /*dc30*/  LDL.LU R72, [R1+0xe38] ;  /* 0x000e380001487983 */ /* 0x001ea80000300800 */
[----:B-1----:R-:W2:Y:S04]  /*dc40*/  LDL.LU R73, [R1+0xe34] ;  /* 0x000e340001497983 */ /* 0x002ea80000300800 */
[----:B---3--:R-:W3:Y:S04]  /*dc50*/  LDL.LU R66, [R1+0xe30] ;  /* 0x000e300001427983 */ /* 0x008ee80000300800 */
[----:B------:R0:W-:Y:S04]  /*dc60*/  STS.U8 [R65+UR6+0x5e00], R67 ;  /* 0x005e004341007988 */ /* 0x0001e80008000006 */
[----:B------:R1:W-:Y:S04]  /*dc70*/  STS.U8 [R65+UR6+0x2200], R68 ;  /* 0x0022004441007988 */ /* 0x0003e80008000006 */
[----:B0-----:R-:W2:Y:S04]  /*dc80*/  LDL.LU R67, [R1+0xe2c] ;  /* 0x000e2c0001437983 */ /* 0x001ea80000300800 */
[----:B-1----:R-:W2:Y:S04]  /*dc90*/  LDL.LU R68, [R1+0xe28] ;  /* 0x000e280001447983 */ /* 0x002ea80000300800 */
[----:B------:R0:W-:Y:S04]  /*dca0*/  STS.U8 [R65+UR6+0x6200], R53 ;  /* 0x0062003541007988 */ /* 0x0001e80008000006 */
[----:B------:R1:W-:Y:S04]  /*dcb0*/  STS.U8 [R65+UR6+0x2600], R52 ;  /* 0x0026003441007988 */ /* 0x0003e80008000006 */
[----:B------:R-:W-:Y:S04]  /*dcc0*/  STS.U8 [R65+UR6+0x6600], R51 ;  /* 0x0066003341007988 */ /* 0x000fe80008000006 */
[----:B------:R-:W-:Y:S04]  /*dcd0*/  STS.U8 [R65+UR6+0x2a00], R50 ;  /* 0x002a003241007988 */ /* 0x000fe80008000006 */
[----:B------:R-:W-:Y:S04]  /*dce0*/  STS.U8 [R65+UR6+0x6a00], R49 ;  /* 0x006a003141007988 */ /* 0x000fe80008000006 */
        /* <DEDUP_REMOVED lines=18> */
[----:B0-----:R-:W3:Y:S04]  /*de10*/  LDL.LU R53, [R1+0xe24] ;  /* 0x000e240001357983 */ /* 0x001ee80000300800 */
[----:B-1----:R-:W3:Y:S01]  /*de20*/  LDL.LU R52, [R1+0xe20] ;  /* 0x000e200001347983 */ /* 0x002ee20000300800 */
[----:B----4-:R-:W0:Y:S03]  /*de30*/  S2R R93, SR_TID.X ;  /* 0x00000000005d7919 */ /* 0x010e260000002100 */
[----:B------:R-:W4:Y:S04]  /*de40*/  LDL.LU R51, [R1+0xe1c] ;  /* 0x000e1c0001337983 */ /* 0x000f280000300800 */
[----:B------:R-:W3:Y:S04]  /*de50*/  LDL.LU R50, [R1+0xe18] ;  /* 0x000e180001327983 */ /* 0x000ee80000300800 */
[----:B------:R-:W3:Y:S04]  /*de60*/  LDL.LU R49, [R1+0xe14] ;  /* 0x000e140001317983 */ /* 0x000ee80000300800 */
[----:B------:R-:W3:Y:S04]  /*de70*/  LDL.LU R59, [R1+0xe10] ;  /* 0x000e1000013b7983 */ /* 0x000ee80000300800 */
[----:B------:R-:W3:Y:S04]  /*de80*/  LDL.LU R58, [R1+0xe0c] ;  /* 0x000e0c00013a7983 */ /* 0x000ee80000300800 */
[----:B------:R-:W3:Y:S04]  /*de90*/  LDL.LU R57, [R1+0xe08] ;  /* 0x000e080001397983 */ /* 0x000ee80000300800 */
[----:B------:R-:W3:Y:S01]  /*dea0*/  LDL.LU R56, [R1+0xe04] ;  /* 0x000e040001387983 */ /* 0x000ee20000300800 */
[----:B0-----:R-:W-:-:S03]  /*deb0*/  LOP3.LUT R93, R93, 0x7f, RZ, 0xc0, !PT ;  /* 0x0000007f5d5d7812 */ /* 0x001fc600078ec0ff */
[----:B------:R-:W3:Y:S01]  /*dec0*/  LDL.LU R55, [R1+0xe00] ;  /* 0x000e000001377983 */ /* 0x000ee20000300800 */
[----:B------:R-:W-:-:S03]  /*ded0*/  LOP3.LUT R93, R93, 0x50, RZ, 0x3c, !PT ;  /* 0x000000505d5d7812 */ /* 0x000fc600078e3cff */
[----:B------:R-:W3:Y:S04]  /*dee0*/  LDL.LU R54, [R1+0xdfc] ;  /* 0x000dfc0001367983 */ /* 0x000ee80000300800 */
        /* <DEDUP_REMOVED lines=18> */
[----:B------:R-:W3:Y:S01]  /*e010*/  LDL.LU R65, [R1+0xdf8] ;  /* 0x000df80001417983 */ /* 0x000ee20000300800 */
[----:B0-----:R-:W0:Y:S03]  /*e020*/  S2R R29, SR_TID.X ;  /* 0x00000000001d7919 */ /* 0x001e260000002100 */
[----:B------:R-:W-:Y:S04]  /*e030*/  STS.U8 [R93+UR6+0x3680], R28 ;  /* 0x0036801c5d007988 */ /* 0x000fe80008000006 */
[----:B------:R-:W-:Y:S04]  /*e040*/  STS.U8 [R93+UR6+0x7680], R10 ;  /* 0x0076800a5d007988 */ /* 0x000fe80008000006 */
[----:B------:R-:W-:Y:S04]  /*e050*/  STS.U8 [R93+UR6+0x3a80], R37 ;  /* 0x003a80255d007988 */ /* 0x000fe80008000006 */
[----:B------:R-:W-:Y:S04]  /*e060*/  STS.U8 [R93+UR6+0x7a80], R36 ;  /* 0x007a80245d007988 */ /* 0x000fe80008000006 */
[----:B------:R-:W-:Y:S04]  /*e070*/  STS.U8 [R93+UR6+0x3e80], R35 ;  /* 0x003e80235d007988 */ /* 0x000fe80008000006 */
[----:B------:R1:W-:Y:S04]  /*e080*/  STS.U8 [R93+UR6+0x7e80], R34 ;  /* 0x007e80225d007988 */ /* 0x0003e80008000006 */
[----:B------:R-:W3:Y:S01]  /*e090*/  LDL.LU R64, [R1+0xdf4] ;  /* 0x000df40001407983 */ /* 0x000ee20000300800 */
[----:B0-----:R-:W-:-:S03]  /*e0a0*/  LOP3.LUT R29, R29, 0x7f, RZ, 0xc0, !PT ;  /* 0x0000007f1d1d7812 */ /* 0x001fc600078ec0ff */
[----:B------:R-:W3:Y:S01]  /*e0b0*/  LDL.LU R63, [R1+0xdf0] ;  /* 0x000df000013f7983 */ /* 0x000ee20000300800 */
[----:B-1----:R-:W-:Y:S01]  /*e0c0*/  IMAD R93, R6, 0x1e, RZ ;  /* 0x0000001e065d7824 */ /* 0x002fe200078e02ff */
[----:B------:R-:W-:Y:S02]  /*e0d0*/  LOP3.LUT R29, R29, 0x60, RZ, 0x3c, !PT ;  /* 0x000000601d1d7812 */ /* 0x000fe400078e3cff */
[----:B--2---:R-:W-:-:S03]  /*e0e0*/  PRMT R68, RZ, 0x7610, R68 ;  /* 0x00007610ff447816 */ /* 0x004fc60000000044 */
[----:B------:R-:W-:Y:S01]  /*e0f0*/  STS.U8 [R29+UR6+0x300], R43 ;  /* 0x0003002b1d007988 */ /* 0x000fe20008000006 */
[----:B------:R-:W-:Y:S02]  /*e100*/  IADD3 R28, P6, PT, R93, R3, RZ ;  /* 0x000000035d1c7210 */ /* 0x000fe40007fde0ff */
[----:B------:R-:W-:Y:S01]  /*e110*/  SHF.R.S32.HI R93, RZ, 0x1f, R93 ;  /* 0x0000001fff5d7819 */ /* 0x000fe2000001145d */
[----:B------:R-:W-:Y:S04]  /*e120*/  STS.U8 [R29+UR6+0x4300], R42 ;  /* 0x0043002a1d007988 */ /* 0x000fe80008000006 */
[----:B------:R-:W-:Y:S04]  /*e130*/  STS.U8 [R29+UR6+0x700], R41 ;  /* 0x000700291d007988 */ /* 0x000fe80008000006 */
[----:B------:R-:W-:Y:S04]  /*e140*/  STS.U8 [R29+UR6+0x4700], R40 ;  /* 0x004700281d007988 */ /* 0x000fe80008000006 */
[----:B------:R-:W-:Y:S04]  /*e150*/  STS.U8 [R29+UR6+0xb00], R39 ;  /* 0x000b00271d007988 */ /* 0x000fe80008000006 */
[----:B------:R-:W-:Y:S04]  /*e160*/  STS.U8 [R29+UR6+0x4b00], R45 ;  /* 0x004b002d1d007988 */ /* 0x000fe80008000006 */
[----:B------:R0:W-:Y:S01]  /*e170*/  STS.U8 [R29+UR6+0xf00], R44 ;  /* 0x000f002c1d007988 */ /* 0x0001e20008000006 */
[----:B------:R-:W-:-:S03]  /*e180*/  IMAD R34, R6, 0x7e, RZ ;  /* 0x0000007e06227824 */ /* 0x000fc600078e02ff */
[----:B------:R-:W2:Y:S01]  /*e190*/  LDL.LU R62, [R1+0xdec] ;  /* 0x000dec00013e7983 */ /* 0x000ea20000300800 */
[----:B0-----:R-:W-:-:S03]  /*e1a0*/  IMAD.X R29, R93, 0x1, R4, P6 ;  /* 0x000000015d1d7824 */ /* 0x001fc600030e0604 */
[----:B------:R-:W2:Y:S04]  /*e1b0*/  LDL.LU R61, [R1+0xde8] ;  /* 0x000de800013d7983 */ /* 0x000ea80000300800 */
[----:B------:R0:W2:Y:S01]  /*e1c0*/  @!P1 LDG.E.U8 R68, desc[UR14][R28.64] ;  /* 0x0000000e1c449981 */ /* 0x0000a2000c1e1100 */
[----:B------:R-:W-:Y:S02]  /*e1d0*/  SHF.R.S32.HI R10, RZ, 0x1f, R34 ;  /* 0x0000001fff0a7819 */ /* 0x000fe40000011422 */
[----:B------:R-:W-:Y:S01]  /*e1e0*/  IADD3 R93, P6, PT, R34, R0, RZ ;  /* 0x00000000225d7210 */ /* 0x000fe20007fde0ff */
[----:B------:R-:W3:Y:S04]  /*e1f0*/  LDL.LU R60, [R1+0xde4] ;  /* 0x000de400013c7983 */ /* 0x000ee80000300800 */
[----:B------:R-:W3:Y:S04]  /*e200*/  LDL.LU R71, [R1+0xde0] ;  /* 0x000de00001477983 */ /* 0x000ee80000300800 */
[----:B------:R-:W3:Y:S04]  /*e210*/  LDL.LU R70, [R1+0xddc] ;  /* 0x000ddc0001467983 */ /* 0x000ee80000300800 */
[----:B------:R-:W3:Y:S04]  /*e220*/  LDL.LU R69, [R1+0xdd8] ;  /* 0x000dd80001457983 */ /* 0x000ee80000300800 */
[----:B------:R0:W-:Y:S04]  /*e230*/  STL [R1+0x718], R28 ;  /* 0x0007181c01007387 */ /* 0x0001e80000100800 */
[----:B------:R1:W-:Y:S01]  /*e240*/  STL [R1+0x714], R29 ;  /* 0x0007141d01007387 */ /* 0x0003e20000100800 */
[----:B0-----:R-:W-:-:S02]  /*e250*/  IMAD.X R28, R10, 0x1, R2, P6 ;  /* 0x000000010a1c7824 */ /* 0x001fc400030e0602 */
[----:B-1----:R-:W-:-:S05]  /*e260*/  IMAD.MOV.U32 R29, RZ, RZ, R93 ;  /* 0x000000ffff1d7224 */ /* 0x002fca00078e005d */
        /* <DEDUP_REMOVED lines=9> */
[----:B------:R-:W-:Y:S01]  /*e300*/  IADD3 R93, P6, PT, R34, R3, RZ ;  /* 0x00000003225d7210 */ /* 0x000fe20007fde0ff */
[----:B------:R-:W-:Y:S01]  /*e310*/  IMAD R34, R6, 0x77, RZ ;  /* 0x0000007706227824 */ /* 0x000fe200078e02ff */
[----:B------:R-:W-:-:S03]  /*e320*/  PRMT R7, RZ, 0x7610, R7 ;  /* 0x00007610ff077816 */ /* 0x000fc60000000007 */
[----:B------:R-:W-:Y:S01]  /*e330*/  STL [R1+0xc70], R93 ;  /* 0x000c705d01007387 */ /* 0x000fe20000100800 */
[----:B0-----:R-:W-:Y:S02]  /*e340*/  IMAD.X R29, R10, 0x1, R4, P6 ;  /* 0x000000010a1d7824 */ /* 0x001fe400030e0604 */
[----:B------:R-:W-:Y:S01]  /*e350*/  @!P2 IMAD.MOV.U32 R28, RZ, RZ, R93 ;  /* 0x000000ffff1ca224 */ /* 0x000fe200078e005d */
[----:B------:R-:W-:Y:S02]  /*e360*/  SHF.R.S32.HI R10, RZ, 0x1f, R34 ;  /* 0x0000001fff0a7819 */ /* 0x000fe40000011422 */
[----:B---3--:R-:W-:Y:S02]  /*e370*/  PRMT R66, RZ, 0x7610, R66 ;  /* 0x00007610ff427816 */ /* 0x008fe40000000042 */
[----:B------:R0:W3:Y:S04]  /*e380*/  @!P2 LDG.E.U8 R7, desc[UR14][R28.64] ;  /* 0x0000000e1c07a981 */ /* 0x0000e8000c1e1100 */
[----:B--2---:R1:W-:Y:S04]  /*e390*/  STL [R1+0xbc], R67 ;  /* 0x0000bc4301007387 */ /* 0x0043e80000100800 */
[----:B------:R0:W-:Y:S01]  /*e3a0*/  STL [R1+0xc6c], R29 ;  /* 0x000c6c1d01007387 */ /* 0x0001e20000100800 */
[----:B-1----:R-:W-:-:S05]  /*e3b0*/  IADD3 R67, P6, PT, R34, R0, RZ ;  /* 0x0000000022437210 */ /* 0x002fca0007fde0ff */
[----:B0-----:R-:W-:Y:S02]  /*e3c0*/  IMAD.X R29, R10, 0x1, R2, P6 ;  /* 0x000000010a1d7824 */ /* 0x001fe400030e0602 */
[----:B------:R-:W-:-:S05]  /*e3d0*/  @!P5 IMAD.MOV.U32 R28, RZ, RZ, R67 ;  /* 0x000000ffff1cd224 */ /* 0x000fca00078e0043 */
[----:B------:R0:W2:Y:S01]  /*e3e0*/  @!P5 LDG.E.U8 R66, desc[UR14][R28.64] ;  /* 0x0000000e1c42d981 */ /* 0x0000a2000c1e1100 */
[----:B------:R-:W-:-:S03]  /*e3f0*/  IADD3 R93, P6, PT, R34, R3, RZ ;  /* 0x00000003225d7210 */ /* 0x000fc60007fde0ff */
[----:B------:R1:W-:Y:S04]  /*e400*/  STL [R1+0xbf8], R67 ;  /* 0x000bf84301007387 */ /* 0x0003e80000100800 */
[----:B---3--:R-:W-:Y:S01]  /*e410*/  STL [R1+0xd8c], R7 ;  /* 0x000d8c0701007387 */ /* 0x008fe20000100800 */
[----:B0-----:R-:W-:-:S03]  /*e420*/  IMAD.X R28, R10, 0x1, R4, P6 ;  /* 0x000000010a1c7824 */ /* 0x001fc600030e0604 */
[----:B------:R0:W-:Y:S04]  /*e430*/  STL [R1+0xbf4], R29 ;  /* 0x000bf41d01007387 */ /* 0x0001e80000100800 */
[----:B-1----:R-:W3:Y:S01]  /*e440*/  LDL.LU R67, [R1+0xdd0] ;  /* 0x000dd00001437983 */ /* 0x002ee20000300800 */
[----:B0-----:R-:W-:-:S05]  /*e450*/  IMAD.MOV.U32 R29, RZ, RZ, R93 ;  /* 0x000000ffff1d7224 */ /* 0x001fca00078e005d */
        /* <DEDUP_REMOVED lines=26> */
[----:B------:R-:W-:Y:S01]  /*e600*/  @!P3 LOP3.LUT R29, R29, R28, RZ, 0x3c, !PT ;  /* 0x0000001c1d1db212 */ /* 0x000fe200078e3cff */
[----:B------:R-:W-:Y:S01]  /*e610*/  IMAD R34, R6, 0x6f, RZ ;  /* 0x0000006f06227824 */ /* 0x000fe200078e02ff */
[----:B------:R-:W-:-:S04]  /*e620*/  PRMT R92, RZ, 0x7610, R92 ;  /* 0x00007610ff5c7816 */ /* 0x000fc8000000005c */
[----:B------:R-:W-:Y:S02]  /*e630*/  SHF.R.S32.HI R10, RZ, 0x1f, R34 ;  /* 0x0000001fff0a7819 */ /* 0x000fe40000011422 */
[----:B------:R-:W-:Y:S01]  /*e640*/  PRMT R90, RZ, 0x7610, R90 ;  /* 0x00007610ff5a7816 */ /* 0x000fe2000000005a */
[----:B--2---:R0:W-:Y:S04]  /*e650*/  STL [R1+0xb4], R72 ;  /* 0x0000b44801007387 */ /* 0x0041e80000100800 */
[----:B0-----:R-:W2:Y:S04]  /*e660*/  LDL.LU R72, [R1+0xdc4] ;  /* 0x000dc40001487983 */ /* 0x001ea80000300800 */
[----:B------:R-:W-:Y:S04]  /*e670*/  STL [R1+0xbf0], R93 ;  /* 0x000bf05d01007387 */ /* 0x000fe80000100800 */
[----:B------:R0:W-:Y:S02]  /*e680*/  STL [R1+0xbec], R28 ;  /* 0x000bec1c01007387 */ /* 0x0001e40000100800 */
[----:B0-----:R-:W-:-:S02]  /*e690*/  @!P3 LOP3.LUT R28, R29, R28, RZ, 0x3c, !PT ;  /* 0x0000001c1d1cb212 */ /* 0x001fc400078e3cff */
[----:B------:R-:W-:Y:S02]  /*e6a0*/  IADD3 R93, P6, PT, R34, R0, RZ ;  /* 0x00000000225d7210 */ /* 0x000fe40007fde0ff */
[----:B------:R-:W-:-:S05]  /*e6b0*/  @!P3 LOP3.LUT R29, R29, R28, RZ, 0x3c, !PT ;  /* 0x0000001c1d1db212 */ /* 0x000fca00078e3cff */
[----:B------:R0:W2:Y:S02]  /*e6c0*/  @!P3 LDG.E.U8 R92, desc[UR14][R28.64] ;  /* 0x0000000e1c5cb981 */ /* 0x0000a4000c1e1100 */
[----:B0-----:R-:W-:Y:S02]  /*e6d0*/  IMAD.X R29, R10, 0x1, R2, P6 ;  /* 0x000000010a1d7824 */ /* 0x001fe400030e0602 */
[----:B------:R-:W-:-:S05]  /*e6e0*/  @!P0 IMAD.MOV.U32 R28, RZ, RZ, R93 ;  /* 0x000000ffff1c8224 */ /* 0x000fca00078e005d */
[----:B------:R-:W3:Y:S01]  /*e6f0*/  @!P0 LDG.E.U8 R90, desc[UR14][R28.64] ;  /* 0x0000000e1c5a8981 */ /* 0x000ee2000c1e1100 */
[----:B------:R-:W-:-:S03]  /*e700*/  VIADD R35, R91, 0xffffff91 ;  /* 0xffffff915b237836 */ /* 0x000fc60000000000 */
[----:B------:R-:W-:Y:S02]  /*e710*/  STL [R1+0xb78], R93 ;  /* 0x000b785d01007387 */ /* 0x000fe40000100800 */
[----:B------:R-:W-:Y:S02]  /*e720*/  ISETP.GE.U32.AND P1, PT, R35, 0x7fffff12, PT ;  /* 0x7fffff122300780c */ /* 0x000fe40003f26070 */
[----:B------:R-:W-:Y:S02]  /*e730*/  PRMT R89, RZ, 0x7610, R89 ;  /* 0x00007610ff597816 */ /* 0x000fe40000000059 */
[----:B------:R-:W-:Y:S01]  /*e740*/  PRMT R88, RZ, 0x7610, R88 ;  /* 0x00007610ff587816 */ /* 0x000fe20000000058 */
[----:B--2---:R0:W-:Y:S04]  /*e750*/  STL [R1+0xb0], R92 ;  /* 0x0000b05c01007387 */ /* 0x0041e80000100800 */
[----:B------:R1:W-:Y:S01]  /*e760*/  STL [R1+0xb74], R29 ;  /* 0x000b741d01007387 */ /* 0x0003e20000100800 */
[----:B0-----:R-:W-:Y:S01]  /*e770*/  IADD3 R92, P6, PT, R34, R3, RZ ;  /* 0x00000003225c7210 */ /* 0x001fe20007fde0ff */
[----:B------:R-:W-:-:S04]  /*e780*/  IMAD R34, R6, 0x6e, RZ ;  /* 0x0000006e06227824 */ /* 0x000fc800078e02ff */
[----:B------:R-:W-:Y:S01]  /*e790*/  STL [R1+0xb80], R92 ;  /* 0x000b805c01007387 */ /* 0x000fe20000100800 */
[----:B------:R-:W-:Y:S01]  /*e7a0*/  IMAD.X R93, R10, 0x1, R4, P6 ;  /* 0x000000010a5d7824 */ /* 0x000fe200030e0604 */
[----:B------:R-:W-:Y:S02]  /*e7b0*/  SHF.R.S32.HI R10, RZ, 0x1f, R34 ;  /* 0x0000001fff0a7819 */ /* 0x000fe40000011422 */
[----:B---3--:R0:W-:Y:S01]  /*e7c0*/  STL [R1+0x100], R90 ;  /* 0x0001005a01007387 */ /* 0x0081e20000100800 */
[----:B------:R-:W-:Y:S02]  /*e7d0*/  @!P0 IMAD.MOV.U32 R28, RZ, RZ, R92 ;  /* 0x000000ffff1c8224 */ /* 0x000fe400078e005c */
[----:B-1----:R-:W-:-:S05]  /*e7e0*/  @!P0 IMAD.MOV.U32 R29, RZ, RZ, R93 ;  /* 0x000000ffff1d8224 */ /* 0x002fca00078e005d */
[----:B------:R1:W2:Y:S01]  /*e7f0*/  @!P0 LDG.E.U8 R89, desc[UR14][R28.64] ;  /* 0x0000000e1c598981 */ /* 0x0002a2000c1e1100 */
[----:B0-----:R-:W-:-:S05]  /*e800*/  IADD3 R90, P6, PT, R34, R0, RZ ;  /* 0x00000000225a7210 */ /* 0x001fca0007fde0ff */
[----:B------:R-:W-:Y:S02]  /*e810*/  IMAD.X R92, R10, 0x1, R2, P6 ;  /* 0x000000010a5c7824 */ /* 0x000fe400030e0602 */
[----:B-1----:R-:W-:Y:S02]  /*e820*/  @!P1 IMAD.MOV.U32 R28, RZ, RZ, R90 ;  /* 0x000000ffff1c9224 */ /* 0x002fe400078e005a */
[----:B------:R-:W-:-:S05]  /*e830*/  @!P1 IMAD.MOV.U32 R29, RZ, RZ, R92 ;  /* 0x000000ffff1d9224 */ /* 0x000fca00078e005c */
[----:B------:R-:W3:Y:S01]  /*e840*/  @!P1 LDG.E.U8 R88, desc[UR14][R28.64] ;  /* 0x0000000e1c589981 */ /* 0x000ee2000c1e1100 */
[----:B------:R-:W-:-:S03]  /*e850*/  VIADD R35, R91, 0xffffff98 ;  /* 0xffffff985b237836 */ /* 0x000fc60000000000 */
[----:B------:R-:W-:Y:S04]  /*e860*/  STL [R1+0xb7c], R93 ;  /* 0x000b7c5d01007387 */ /* 0x000fe80000100800 */
[----:B------:R-:W-:Y:S01]  /*e870*/  STL [R1+0xb68], R90 ;  /* 0x000b685a01007387 */ /* 0x000fe20000100800 */
[----:B------:R-:W-:Y:S02]  /*e880*/  ISETP.GE.U32.AND P2, PT, R35, 0x7fffff19, PT ;  /* 0x7fffff192300780c */ /* 0x000fe40003f46070 */
[----:B------:R-:W-:Y:S02]  /*e890*/  PRMT R87, RZ, 0x7610, R87 ;  /* 0x00007610ff577816 */ /* 0x000fe40000000057 */
[----:B------:R-:W-:Y:S01]  /*e8a0*/  PRMT R83, RZ, 0x7610, R83 ;  /* 0x00007610ff537816 */ /* 0x000fe20000000053 */
[----:B--2---:R0:W-:Y:S04]  /*e8b0*/  STL [R1+0xfc], R89 ;  /* 0x0000fc5901007387 */ /* 0x0041e80000100800 */
[----:B------:R-:W-:Y:S01]  /*e8c0*/  STL [R1+0xb64], R92 ;  /* 0x000b645c01007387 */ /* 0x000fe20000100800 */
[----:B0-----:R-:W-:Y:S01]  /*e8d0*/  IADD3 R89, P6, PT, R34, R3, RZ ;  /* 0x0000000322597210 */ /* 0x001fe20007fde0ff */
[----:B------:R-:W-:-:S04]  /*e8e0*/  IMAD R34, R6, 0x67, RZ ;  /* 0x0000006706227824 */ /* 0x000fc800078e02ff */
[----:B------:R-:W-:Y:S01]  /*e8f0*/  STL [R1+0xb70], R89 ;  /* 0x000b705901007387 */ /* 0x000fe20000100800 */
[----:B------:R-:W-:Y:S01]  /*e900*/  IMAD.X R90, R10, 0x1, R4, P6 ;  /* 0x000000010a5a7824 */ /* 0x000fe200030e0604 */
[----:B------:R-:W-:Y:S02]  /*e910*/  SHF.R.S32.HI R10, RZ, 0x1f, R34 ;  /* 0x0000001fff0a7819 */ /* 0x000fe40000011422 */
[----:B---3--:R0:W-:Y:S01]  /*e920*/  STL [R1+0xac], R88 ;  /* 0x0000ac5801007387 */ /* 0x0081e20000100800 */
[----:B------:R-:W-:Y:S02]  /*e930*/  @!P1 IMAD.MOV.U32 R28, RZ, RZ, R89 ;  /* 0x000000ffff1c9224 */ /* 0x000fe400078e0059 */
[----:B------:R-:W-:-:S05]  /*e940*/  @!P1 IMAD.MOV.U32 R29, RZ, RZ, R90 ;  /* 0x000000ffff1d9224 */ /* 0x000fca00078e005a */
        /* <DEDUP_REMOVED lines=43> */
[----:B------:R-:W-:Y:S01]  /*ec00*/  @!P5 IMAD.MOV.U32 R29, RZ, RZ, R83 ;  /* 0x000000ffff1dd224 */ /* 0x000fe200078e0053 */
[----:B------:R1:W-:Y:S04]  /*ec10*/  STL [R1+0xafc], R83 ;  /* 0x000afc5301007387 */ /* 0x0003e80000100800 */
[----:B------:R2:W3:Y:S01]  /*ec20*/  @!P5 LDG.E.U8 R7, desc[UR14][R28.64] ;  /* 0x0000000e1c07d981 */ /* 0x0004e2000c1e1100 */
[----:B0-----:R-:W-:-:S05]  /*ec30*/  IADD3 R78, P6, PT, R34, R0, RZ ;  /* 0x00000000224e7210 */ /* 0x001fca0007fde0ff */
[----:B-1----:R-:W-:Y:S02]  /*ec40*/  IMAD.X R83, R10, 0x1, R2, P6 ;  /* 0x000000010a537824 */ /* 0x002fe400030e0602 */
[----:B--2---:R-:W-:Y:S02]  /*ec50*/  @!P3 IMAD.MOV.U32 R28, RZ, RZ, R78 ;  /* 0x000000ffff1cb224 */ /* 0x004fe400078e004e */
[----:B------:R-:W-:-:S05]  /*ec60*/  @!P3 IMAD.MOV.U32 R29, RZ, RZ, R83 ;  /* 0x000000ffff1db224 */ /* 0x000fca00078e0053 */
[----:B------:R0:W2:Y:S01]  /*ec70*/  @!P3 LDG.E.U8 R76, desc[UR14][R28.64] ;  /* 0x0000000e1c4cb981 */ /* 0x0000a2000c1e1100 */
[----:B------:R-:W-:Y:S01]  /*ec80*/  VIADD R35, R91, 0xffffffa1 ;  /* 0xffffffa15b237836 */ /* 0x000fe20000000000 */
[----:B------:R-:W-:Y:S01]  /*ec90*/  IADD3 R77, P6, PT, R34, R3, RZ ;  /* 0x00000003224d7210 */ /* 0x000fe20007fde0ff */
[----:B------:R-:W-:Y:S01]  /*eca0*/  IMAD R34, R6, 0x5e, RZ ;  /* 0x0000005e06227824 */ /* 0x000fe200078e02ff */
[----:B------:R1:W-:Y:S02]  /*ecb0*/  STL [R1+0xa98], R78 ;  /* 0x000a984e01007387 */ /* 0x0003e40000100800 */
[----:B------:R-:W-:Y:S02]  /*ecc0*/  ISETP.GE.U32.AND P0, PT, R35, 0x7fffff22, PT ;  /* 0x7fffff222300780c */ /* 0x000fe40003f06070 */
[----:B------:R-:W-:Y:S01]  /*ecd0*/  PRMT R75, RZ, 0x7610, R75 ;  /* 0x00007610ff4b7816 */ /* 0x000fe2000000004b */
[----:B0-----:R-:W-:Y:S02]  /*ece0*/  @!P3 IMAD.MOV.U32 R28, RZ, RZ, R77 ;  /* 0x000000ffff1cb224 */ /* 0x001fe400078e004d */
[----:B-1----:R-:W-:Y:S01]  /*ecf0*/  IMAD.X R78, R10, 0x1, R4, P6 ;  /* 0x000000010a4e7824 */ /* 0x002fe200030e0604 */
[----:B------:R-:W-:-:S03]  /*ed00*/  SHF.R.S32.HI R10, RZ, 0x1f, R34 ;  /* 0x0000001fff0a7819 */ /* 0x000fc60000011422 */
[----:B------:R-:W-:Y:S01]  /*ed10*/  @!P3 IMAD.MOV.U32 R29, RZ, RZ, R78 ;  /* 0x000000ffff1db224 */ /* 0x000fe200078e004e */
[----:B------:R-:W-:-:S04]  /*ed20*/  PRMT R74, RZ, 0x7610, R74 ;  /* 0x00007610ff4a7816 */ /* 0x000fc8000000004a */
[----:B------:R0:W4:Y:S04]  /*ed30*/  @!P3 LDG.E.U8 R75, desc[UR14][R28.64] ;  /* 0x0000000e1c4bb981 */ /* 0x000128000c1e1100 */
[----:B---3--:R-:W-:Y:S04]  /*ed40*/  STL [R1+0xd90], R7 ;  /* 0x000d900701007387 */ /* 0x008fe80000100800 */
[----:B------:R-:W-:Y:S04]  /*ed50*/  STL [R1+0xa94], R83 ;  /* 0x000a945301007387 */ /* 0x000fe80000100800 */
[----:B------:R-:W-:Y:S04]  /*ed60*/  STL [R1+0xaa0], R77 ;  /* 0x000aa04d01007387 */ /* 0x000fe80000100800 */
[----:B--2---:R1:W-:Y:S02]  /*ed70*/  STL [R1+0x98], R76 ;  /* 0x0000984c01007387 */ /* 0x0043e40000100800 */
[----:B-1----:R-:W-:-:S05]  /*ed80*/  IADD3 R76, P6, PT, R34, R0, RZ ;  /* 0x00000000224c7210 */ /* 0x002fca0007fde0ff */
[----:B------:R-:W-:Y:S02]  /*ed90*/  IMAD.X R77, R10, 0x1, R2, P6 ;  /* 0x000000010a4d7824 */ /* 0x000fe400030e0602 */
[----:B0-----:R-:W-:Y:S02]  /*eda0*/  @!P0 IMAD.MOV.U32 R28, RZ, RZ, R76 ;  /* 0x000000ffff1c8224 */ /* 0x001fe400078e004c */
[----:B------:R-:W-:-:S05]  /*edb0*/  @!P0 IMAD.MOV.U32 R29, RZ, RZ, R77 ;  /* 0x000000ffff1d8224 */ /* 0x000fca00078e004d */
[----:B------:R0:W2:Y:S01]  /*edc0*/  @!P0 LDG.E.U8 R74, desc[UR14][R28.64] ;  /* 0x0000000e1c4a8981 */ /* 0x0000a2000c1e1100 */
[----:B------:R-:W-:-:S03]  /*edd0*/  VIADD R35, R91, 0xffffffa8 ;  /* 0xffffffa85b237836 */ /* 0x000fc60000000000 */
[----:B------:R-:W-:Y:S04]  /*ede0*/  STL [R1+0xa9c], R78 ;  /* 0x000a9c4e01007387 */ /* 0x000fe80000100800 */
[----:B------:R-:W-:Y:S04]  /*edf0*/  STL [R1+0xa88], R76 ;  /* 0x000a884c01007387 */ /* 0x000fe80000100800 */
[----:B----4-:R1:W-:Y:S01]  /*ee00*/  STL [R1+0x90], R75 ;  /* 0x0000904b01007387 */ /* 0x0103e20000100800 */
[----:B------:R-:W-:-:S03]  /*ee10*/  ISETP.GE.U32.AND P1, PT, R35, 0x7fffff29, PT ;  /* 0x7fffff292300780c */ /* 0x000fc60003f26070 */
[----:B------:R-:W-:Y:S01]  /*ee20*/  STL [R1+0xa84], R77 ;  /* 0x000a844d01007387 */ /* 0x000fe20000100800 */
[----:B-1----:R-:W-:Y:S01]  /*ee30*/  IADD3 R75, P6, PT, R34, R3, RZ ;  /* 0x00000003224b7210 */ /* 0x002fe20007fde0ff */
[----:B------:R-:W-:Y:S01]  /*ee40*/  IMAD R34, R6, 0x57, RZ ;  /* 0x0000005706227824 */ /* 0x000fe200078e02ff */
[----:B------:R-:W-:-:S03]  /*ee50*/  PRMT R48, RZ, 0x7610, R48 ;  /* 0x00007610ff307816 */ /* 0x000fc60000000030 */
[----:B------:R-:W-:Y:S01]  /*ee60*/  STL [R1+0xa90], R75 ;  /* 0x000a904b01007387 */ /* 0x000fe20000100800 */
[----:B------:R-:W-:Y:S01]  /*ee70*/  IMAD.X R76, R10, 0x1, R4, P6 ;  /* 0x000000010a4c7824 */ /* 0x000fe200030e0604 */
[----:B------:R-:W-:Y:S01]  /*ee80*/  SHF.R.S32.HI R10, RZ, 0x1f, R34 ;  /* 0x0000001fff0a7819 */ /* 0x000fe20000011422 */
[----:B0-----:R-:W-:Y:S02]  /*ee90*/  @!P0 IMAD.MOV.U32 R28, RZ, RZ, R75 ;  /* 0x000000ffff1c8224 */ /* 0x001fe400078e004b */
[----:B------:R-:W-:Y:S01]  /*eea0*/  @!P0 IMAD.MOV.U32 R29, RZ, RZ, R76 ;  /* 0x000000ffff1d8224 */ /* 0x000fe200078e004c */
[----:B------:R-:W-:-:S04]  /*eeb0*/  PRMT R47, RZ, 0x7610, R47 ;  /* 0x00007610ff2f7816 */ /* 0x000fc8000000002f */
[----:B------:R0:W3:Y:S04]  /*eec0*/  @!P0 LDG.E.U8 R48, desc[UR14][R28.64] ;  /* 0x0000000e1c308981 */ /* 0x0000e8000c1e1100 */
        /* <DEDUP_REMOVED lines=8> */
[----:B------:R-:W-:Y:S01]  /*ef50*/  STL [R1+0xa28], R74 ;  /* 0x000a284a01007387 */ /* 0x000fe20000100800 */
[----:B------:R-:W-:-:S03]  /*ef60*/  ISETP.GE.U32.AND P2, PT, R35, 0x7fffff2a, PT ;  /* 0x7fffff2a2300780c */ /* 0x000fc60003f46070 */
[----:B---3--:R1:W-:Y:S04]  /*ef70*/  STL [R1+0x4c], R48 ;  /* 0x00004c3001007387 */ /* 0x0083e80000100800 */
        /* <DEDUP_REMOVED lines=38> */
[----:B------:R0:W2:Y:S04]  /*f1e0*/  @!P5 LDG.E.U8 R44, desc[UR14][R28.64] ;  /* 0x0000000e1c2cd981 */ /* 0x0000a8000c1e1100 */
[----:B------:R-:W-:Y:S04]  /*f1f0*/  STL [R1+0xa1c], R47 ;  /* 0x000a1c2f01007387 */ /* 0x000fe80000100800 */
[----:B------:R-:W-:Y:S04]  /*f200*/  STL [R1+0x9b8], R45 ;  /* 0x0009b82d01007387 */ /* 0x000fe80000100800 */
[----:B---3--:R1:W-:Y:S04]  /*f210*/  STL [R1+0x54], R38 ;  /* 0x0000542601007387 */ /* 0x0083e80000100800 */
[----:B------:R-:W-:Y:S01]  /*f220*/  STL [R1+0x9b4], R46 ;  /* 0x0009b42e01007387 */ /* 0x000fe20000100800 */
[----:B-1----:R-:W-:-:S05]  /*f230*/  IADD3 R38, P6, PT, R34, R3, RZ ;  /* 0x0000000322267210 */ /* 0x002fca0007fde0ff */
[----:B------:R-:W-:Y:S01]  /*f240*/  STL [R1+0x9c0], R38 ;  /* 0x0009c02601007387 */ /* 0x000fe20000100800 */
[----:B------:R-:W-:Y:S01]  /*f250*/  PRMT R36, RZ, 0x7610, R36 ;  /* 0x00007610ff247816 */ /* 0x000fe20000000024 */
[----:B0-----:R-:W-:Y:S02]  /*f260*/  @!P5 IMAD.MOV.U32 R28, RZ, RZ, R38 ;  /* 0x000000ffff1cd224 */ /* 0x001fe400078e0026 */
[----:B--2---:R0:W-:Y:S02]  /*f270*/  STL [R1+0x84], R44 ;  /* 0x0000842c01007387 */ /* 0x0041e40000100800 */
[----:B0-----:R-:W-:-:S04]  /*f280*/  IMAD.X R44, R10, 0x1, R4, P6 ;  /* 0x000000010a2c7824 */ /* 0x001fc800030e0604 */
[----:B------:R-:W-:-:S05]  /*f290*/  @!P5 IMAD.MOV.U32 R29, RZ, RZ, R44 ;  /* 0x000000ffff1dd224 */ /* 0x000fca00078e002c */
[----:B------:R-:W2:Y:S01]  /*f2a0*/  @!P5 LDG.E.U8 R36, desc[UR14][R28.64] ;  /* 0x0000000e1c24d981 */ /* 0x000ea2000c1e1100 */
[----:B------:R-:W-:-:S05]  /*f2b0*/  VIADD R35, R91, 0xffffffb1 ;  /* 0xffffffb15b237836 */ /* 0x000fca0000000000 */
[----:B------:R-:W-:Y:S01]  /*f2c0*/  ISETP.GE.U32.AND P3, PT, R35, 0x7fffff32, PT ;  /* 0x7fffff322300780c */ /* 0x000fe20003f66070 */
[----:B------:R-:W-:-:S05]  /*f2d0*/  VIADD R35, R91, 0xffffffb8 ;  /* 0xffffffb85b237836 */ /* 0x000fca0000000000 */
[----:B------:R-:W-:Y:S01]  /*f2e0*/  ISETP.GE.U32.AND P0, PT, R35, 0x7fffff39, PT ;  /* 0x7fffff392300780c */ /* 0x000fe20003f06070 */
[----:B------:R-:W-:Y:S02]  /*f2f0*/  VIADD R35, R91, 0xffffffb9 ;  /* 0xffffffb95b237836 */ /* 0x000fe40000000000 */
[----:B------:R-:W-:-:S03]  /*f300*/  IMAD R34, R6, 0x4e, RZ ;  /* 0x0000004e06227824 */ /* 0x000fc600078e02ff */
[----:B------:R-:W-:Y:S01]  /*f310*/  ISETP.GE.U32.AND P1, PT, R35, 0x7fffff3a, PT ;  /* 0x7fffff3a2300780c */ /* 0x000fe20003f26070 */
[----:B------:R-:W-:Y:S01]  /*f320*/  VIADD R35, R91, 0xffffffc0 ;  /* 0xffffffc05b237836 */ /* 0x000fe20000000000 */
[----:B------:R-:W-:Y:S02]  /*f330*/  SHF.R.S32.HI R10, RZ, 0x1f, R34 ;  /* 0x0000001fff0a7819 */ /* 0x000fe40000011422 */
[----:B------:R-:W-:Y:S02]  /*f340*/  IADD3 R45, P6, PT, R34, R0, RZ ;  /* 0x00000000222d7210 */ /* 0x000fe40007fde0ff */
[----:B------:R-:W-:Y:S01]  /*f350*/  ISETP.GE.U32.AND P2, PT, R35, 0x7fffff41, PT ;  /* 0x7fffff412300780c */ /* 0x000fe20003f46070 */
[----:B------:R-:W-:Y:S01]  /*f360*/  VIADD R35, R91, 0xffffffc1 ;  /* 0xffffffc15b237836 */ /* 0x000fe20000000000 */
[----:B------:R-:W-:Y:S01]  /*f370*/  STL [R1+0x9bc], R44 ;  /* 0x0009bc2c01007387 */ /* 0x000fe20000100800 */
[----:B------:R-:W-:Y:S01]  /*f380*/  IMAD.X R46, R10, 0x1, R2, P6 ;  /* 0x000000010a2e7824 */ /* 0x000fe200030e0602 */
[----:B------:R-:W-:-:S02]  /*f390*/  PRMT R43, RZ, 0x7610, R43 ;  /* 0x00007610ff2b7816 */ /* 0x000fc4000000002b */
[----:B------:R-:W-:Y:S01]  /*f3a0*/  STL [R1+0x9a8], R45 ;  /* 0x0009a82d01007387 */ /* 0x000fe20000100800 */
[----:B------:R-:W-:Y:S01]  /*f3b0*/  ISETP.GE.U32.AND P5, PT, R35, 0x7fffff42, PT ;  /* 0x7fffff422300780c */ /* 0x000fe20003fa6070 */
[----:B------:R-:W-:Y:S02]  /*f3c0*/  @!P3 IMAD.MOV.U32 R35, RZ, RZ, R46 ;  /* 0x000000ffff23b224 */ /* 0x000fe400078e002e */
[----:B--2---:R0:W-:Y:S02]  /*f3d0*/  STL [R1+0x80], R36 ;  /* 0x0000802401007387 */ /* 0x0041e40000100800 */
[----:B0-----:R-:W-:Y:S01]  /*f3e0*/  IADD3 R36, P6, PT, R34, R3, RZ ;  /* 0x0000000322247210 */ /* 0x001fe20007fde0ff */
[----:B------:R-:W-:-:S05]  /*f3f0*/  @!P3 IMAD.MOV.U32 R34, RZ, RZ, R45 ;  /* 0x000000ffff22b224 */ /* 0x000fca00078e002d */
[----:B------:R0:W2:Y:S01]  /*f400*/  @!P3 LDG.E.U8 R43, desc[UR14][R34.64] ;  /* 0x0000000e222bb981 */ /* 0x0000a2000c1e1100 */
[----:B------:R-:W-:Y:S02]  /*f410*/  IMAD R29, R6, 0x47, RZ ;  /* 0x00000047061d7824 */ /* 0x000fe400078e02ff */
[----:B------:R-:W-:Y:S01]  /*f420*/  IMAD.X R44, R10, 0x1, R4, P6 ;  /* 0x000000010a2c7824 */ /* 0x000fe200030e0604 */
[----:B------:R-:W-:Y:S02]  /*f430*/  STL [R1+0x9a4], R46 ;  /* 0x0009a42e01007387 */ /* 0x000fe40000100800 */
[----:B------:R-:W-:Y:S02]  /*f440*/  IADD3 R38, P6, PT, R29, R0, RZ ;  /* 0x000000001d267210 */ /* 0x000fe40007fde0ff */
[----:B------:R-:W-:Y:S01]  /*f450*/  SHF.R.S32.HI R28, RZ, 0x1f, R29 ;  /* 0x0000001fff1c7819 */ /* 0x000fe2000001141d */
[----:B------:R-:W-:Y:S01]  /*f460*/  STL [R1+0x9b0], R36 ;  /* 0x0009b02401007387 */ /* 0x000fe20000100800 */
[----:B------:R-:W-:Y:S01]  /*f470*/  PRMT R7, RZ, 0x7610, R7 ;  /* 0x00007610ff077816 */ /* 0x000fe20000000007 */
[----:B0-----:R-:W-:-:S02]  /*f480*/  @!P3 IMAD.MOV.U32 R34, RZ, RZ, R36 ;  /* 0x000000ffff22b224 */ /* 0x001fc400078e0024 */
[----:B------:R-:W-:Y:S01]  /*f490*/  STL [R1+0x9ac], R44 ;  /* 0x0009ac2c01007387 */ /* 0x000fe20000100800 */
[----:B------:R-:W-:-:S03]  /*f4a0*/  @!P3 IMAD.MOV.U32 R35, RZ, RZ, R44 ;  /* 0x000000ffff23b224 */ /* 0x000fc600078e002c */
[----:B------:R-:W-:Y:S01]  /*f4b0*/  STL [R1+0x940], R38 ;  /* 0x0009402601007387 */ /* 0x000fe20000100800 */
[----:B------:R-:W-:-:S03]  /*f4c0*/  PRMT R10, RZ, 0x7610, R10 ;  /* 0x00007610ff0a7816 */ /* 0x000fc6000000000a */
[----:B------:R0:W3:Y:S02]  /*f4d0*/  @!P3 LDG.E.U8 R7, desc[UR14][R34.64] ;  /* 0x0000000e2207b981 */ /* 0x0000e4000c1e1100 */
[----:B0-----:R-:W-:Y:S02]  /*f4e0*/  @!P0 IMAD.MOV.U32 R34, RZ, RZ, R38 ;  /* 0x000000ffff228224 */ /* 0x001fe400078e0026 */
[----:B--2---:R0:W-:Y:S02]  /*f4f0*/  STL [R1+0x60], R43 ;  /* 0x0000602b01007387 */ /* 0x0041e40000100800 */
[----:B0-----:R-:W-:-:S04]  /*f500*/  IMAD.X R43, R28, 0x1, R2, P6 ;  /* 0x000000011c2b7824 */ /* 0x001fc800030e0602 */
[----:B------:R-:W-:-:S05]  /*f510*/  @!P0 IMAD.MOV.U32 R35, RZ, RZ, R43 ;  /* 0x000000ffff238224 */ /* 0x000fca00078e002b */
[----:B------:R-:W2:Y:S01]  /*f520*/  @!P0 LDG.E.U8 R10, desc[UR14][R34.64] ;  /* 0x0000000e220a8981 */ /* 0x000ea2000c1e1100 */
[----:B------:R-:W-:-:S03]  /*f530*/  IADD3 R29, P3, PT, R29, R3, RZ ;  /* 0x000000031d1d7210 */ /* 0x000fc60007f7e0ff */
[----:B---3--:R-:W-:Y:S02]  /*f540*/  STL [R1+0xd94], R7 ;  /* 0x000d940701007387 */ /* 0x008fe40000100800 */
[----:B------:R-:W-:Y:S02]  /*f550*/  IMAD.X R28, R28, 0x1, R4, P3 ;  /* 0x000000011c1c7824 */ /* 0x000fe400018e0604 */
[----:B------:R-:W-:Y:S04]  /*f560*/  STL [R1+0x93c], R43 ;  /* 0x00093c2b01007387 */ /* 0x000fe80000100800 */
[----:B------:R0:W-:Y:S01]  /*f570*/  STL [R1+0x948], R29 ;  /* 0x0009481d01007387 */ /* 0x0001e20000100800 */
[----:B------:R-:W-:Y:S02]  /*f580*/  PRMT R37, RZ, 0x7610, R37 ;  /* 0x00007610ff257816 */ /* 0x000fe40000000025 */
[-C--:B0-----:R-:W-:Y:S01]  /*f590*/  @!P0 LOP3.LUT R29, R29, R28.reuse, RZ, 0x3c, !PT ;  /* 0x0000001c1d1d8212 */ /* 0x081fe200078e3cff */
[----:B--2---:R-:W-:Y:S04]  /*f5a0*/  STL [R1+0x8c], R10 ;  /* 0x00008c0a01007387 */ /* 0x004fe80000100800 */
[----:B------:R0:W-:Y:S02]  /*f5b0*/  STL [R1+0x944], R28 ;  /* 0x0009441c01007387 */ /* 0x0001e40000100800 */
[----:B0-----:R-:W-:-:S04]  /*f5c0*/  @!P0 LOP3.LUT R28, R29, R28, RZ, 0x3c, !PT ;  /* 0x0000001c1d1c8212 */ /* 0x001fc800078e3cff */
[----:B------:R-:W-:-:S05]  /*f5d0*/  @!P0 LOP3.LUT R29, R29, R28, RZ, 0x3c, !PT ;  /* 0x0000001c1d1d8212 */ /* 0x000fca00078e3cff */
[----:B------:R0:W2:Y:S01]  /*f5e0*/  @!P0 LDG.E.U8 R37, desc[UR14][R28.64] ;  /* 0x0000000e1c258981 */ /* 0x0000a2000c1e1100 */
[----:B------:R-:W-:-:S05]  /*f5f0*/  IMAD R36, R6, 0x46, RZ ;  /* 0x0000004606247824 */ /* 0x000fca00078e02ff */
[----:B------:R-:W-:Y:S02]  /*f600*/  SHF.R.S32.HI R10, RZ, 0x1f, R36 ;  /* 0x0000001fff0a7819 */ /* 0x000fe40000011424 */
[----:B------:R-:W-:Y:S02]  /*f610*/  IADD3 R43, P3, PT, R36, R0, RZ ;  /* 0x00000000242b7210 */ /* 0x000fe40007f7e0ff */
[----:B------:R-:W-:-:S03]  /*f620*/  PRMT R40, RZ, 0x7610, R40 ;  /* 0x00007610ff287816 */ /* 0x000fc60000000028 */
[----:B------:R-:W-:Y:S02]  /*f630*/  IMAD.X R44, R10, 0x1, R2, P3 ;  /* 0x000000010a2c7824 */ /* 0x000fe400018e0602 */
        /* <DEDUP_REMOVED lines=10> */
[----:B------:R-:W-:-:S05]  /*f6e0*/  VIADD R34, R91, 0xffffffc8 ;  /* 0xffffffc85b227836 */ /* 0x000fca0000000000 */
[----:B------:R-:W-:Y:S01]  /*f6f0*/  ISETP.GE.U32.AND P0, PT, R34, 0x7fffff49, PT ;  /* 0x7fffff492200780c */ /* 0x000fe20003f06070 */
[----:B------:R-:W-:Y:S01]  /*f700*/  IMAD R34, R6, 0x3f, RZ ;  /* 0x0000003f06227824 */ /* 0x000fe200078e02ff */
[----:B------:R1:W-:Y:S04]  /*f710*/  STL [R1+0x930], R43 ;  /* 0x0009302b01007387 */ /* 0x0003e80000100800 */
[----:B------:R-:W-:Y:S01]  /*f720*/  SHF.R.S32.HI R10, RZ, 0x1f, R34 ;  /* 0x0000001fff0a7819 */ /* 0x000fe20000011422 */
[----:B------:R-:W-:Y:S01]  /*f730*/  STL [R1+0x938], R37 ;  /* 0x0009382501007387 */ /* 0x000fe20000100800 */
[----:B-1----:R-:W-:-:S03]  /*f740*/  IADD3 R43, P1, PT, R34, R0, RZ ;  /* 0x00000000222b7210 */ /* 0x002fc60007f3e0ff */
[----:B------:R1:W-:Y:S04]  /*f750*/  STL [R1+0x92c], R44 ;  /* 0x00092c2c01007387 */ /* 0x0003e80000100800 */
[----:B------:R4:W-:Y:S01]  /*f760*/  STL [R1+0x934], R38 ;  /* 0x0009342601007387 */ /* 0x0009e20000100800 */
[----:B------:R-:W-:Y:S01]  /*f770*/  PRMT R41, RZ, 0x7610, R41 ;  /* 0x00007610ff297816 */ /* 0x000fe20000000029 */
[----:B-1----:R-:W-:Y:S01]  /*f780*/  IMAD.X R44, R10, 0x1, R2, P1 ;  /* 0x000000010a2c7824 */ /* 0x002fe200008e0602 */
[----:B----4-:R-:W-:Y:S01]  /*f790*/  IADD3 R38, P3, PT, R34, R3, RZ ;  /* 0x0000000322267210 */ /* 0x010fe20007f7e0ff */
[----:B0-----:R-:W-:Y:S02]  /*f7a0*/  @!P2 IMAD.MOV.U32 R28, RZ, RZ, R43 ;  /* 0x000000ffff1ca224 */ /* 0x001fe400078e002b */
[----:B------:R-:W-:Y:S01]  /*f7b0*/  @!P2 IMAD.MOV.U32 R29, RZ, RZ, R44 ;  /* 0x000000ffff1da224 */ /* 0x000fe200078e002c */
[----:B------:R-:W-:-:S04]  /*f7c0*/  PRMT R36, RZ, 0x7610, R36 ;  /* 0x00007610ff247816 */ /* 0x000fc80000000024 */
[----:B------:R0:W4:Y:S01]  /*f7d0*/  @!P2 LDG.E.U8 R41, desc[UR14][R28.64] ;  /* 0x0000000e1c29a981 */ /* 0x000122000c1e1100 */
[----:B------:R-:W-:Y:S01]  /*f7e0*/  PRMT R7, RZ, 0x7610, R7 ;  /* 0x00007610ff077816 */ /* 0x000fe20000000007 */
[----:B0-----:R-:W-:Y:S02]  /*f7f0*/  @!P2 IMAD.MOV.U32 R28, RZ, RZ, R38 ;  /* 0x000000ffff1ca224 */ /* 0x001fe400078e0026 */
[----:B--2---:R0:W-:Y:S04]  /*f800*/  STL [R1+0x48], R35 ;  /* 0x0000482301007387 */ /* 0x0041e80000100800 */
[----:B------:R-:W-:Y:S04]  /*f810*/  STL [R1+0x8c0], R43 ;  /* 0x0008c02b01007387 */ /* 0x000fe80000100800 */
[----:B------:R-:W-:Y:S01]  /*f820*/  STL [R1+0x8c8], R38 ;  /* 0x0008c82601007387 */ /* 0x000fe20000100800 */
[----:B0-----:R-:W-:-:S03]  /*f830*/  IMAD R35, R6, 0x3e, RZ ;  /* 0x0000003e06237824 */ /* 0x001fc600078e02ff */
[----:B------:R-:W-:Y:S04]  /*f840*/  STL [R1+0x8bc], R44 ;  /* 0x0008bc2c01007387 */ /* 0x000fe80000100800 */
[----:B---3--:R0:W-:Y:S01]  /*f850*/  STL [R1+0x64], R40 ;  /* 0x0000642801007387 */ /* 0x0081e20000100800 */
[----:B------:R-:W-:Y:S02]  /*f860*/  SHF.R.S32.HI R34, RZ, 0x1f, R35 ;  /* 0x0000001fff227819 */ /* 0x000fe40000011423 */
[----:B------:R-:W-:Y:S01]  /*f870*/  IADD3 R37, P1, PT, R35, R0, RZ ;  /* 0x0000000023257210 */ /* 0x000fe20007f3e0ff */
[----:B0-----:R-:W-:-:S04]  /*f880*/  IMAD.X R40, R10, 0x1, R4, P3 ;  /* 0x000000010a287824 */ /* 0x001fc800018e0604 */
[----:B------:R-:W-:Y:S02]  /*f890*/  @!P2 IMAD.MOV.U32 R29, RZ, RZ, R40 ;  /* 0x000000ffff1da224 */ /* 0x000fe400078e0028 */
[----:B------:R-:W-:-:S03]  /*f8a0*/  IMAD.X R10, R34, 0x1, R2, P1 ;  /* 0x00000001220a7824 */ /* 0x000fc600008e0602 */
[----:B------:R0:W2:Y:S02]  /*f8b0*/  @!P2 LDG.E.U8 R36, desc[UR14][R28.64] ;  /* 0x0000000e1c24a981 */ /* 0x0000a4000c1e1100 */
[----:B0-----:R-:W-:Y:S02]  /*f8c0*/  @!P5 IMAD.MOV.U32 R28, RZ, RZ, R37 ;  /* 0x000000ffff1cd224 */ /* 0x001fe400078e0025 */
[----:B------:R-:W-:-:S05]  /*f8d0*/  @!P5 IMAD.MOV.U32 R29, RZ, RZ, R10 ;  /* 0x000000ffff1dd224 */ /* 0x000fca00078e000a */
[----:B------:R0:W3:Y:S04]  /*f8e0*/  @!P5 LDG.E.U8 R7, desc[UR14][R28.64] ;  /* 0x0000000e1c07d981 */ /* 0x0000e8000c1e1100 */
[----:B------:R-:W-:Y:S04]  /*f8f0*/  STL [R1+0x8b0], R37 ;  /* 0x0008b02501007387 */ /* 0x000fe80000100800 */
[----:B------:R-:W-:Y:S01]  /*f900*/  STL [R1+0x8c4], R40 ;  /* 0x0008c42801007387 */ /* 0x000fe20000100800 */
[----:B------:R-:W-:-:S03]  /*f910*/  IADD3 R35, P3, PT, R35, R3, RZ ;  /* 0x0000000323237210 */ /* 0x000fc60007f7e0ff */
[----:B------:R-:W-:Y:S02]  /*f920*/  STL [R1+0x8ac], R10 ;  /* 0x0008ac0a01007387 */ /* 0x000fe40000100800 */
[----:B------:R-:W-:Y:S01]  /*f930*/  IMAD.X R34, R34, 0x1, R4, P3 ;  /* 0x0000000122227824 */ /* 0x000fe200018e0604 */
[----:B------:R-:W-:Y:S01]  /*f940*/  PRMT R42, RZ, 0x7610, R42 ;  /* 0x00007610ff2a7816 */ /* 0x000fe2000000002a */
[----:B0-----:R-:W-:Y:S02]  /*f950*/  @!P5 IMAD.MOV.U32 R28, RZ, RZ, R35 ;  /* 0x000000ffff1cd224 */ /* 0x001fe400078e0023 */
[----:B------:R-:W-:Y:S01]  /*f960*/  @!P5 IMAD.MOV.U32 R29, RZ, RZ, R34 ;  /* 0x000000ffff1dd224 */ /* 0x000fe200078e0022 */
[----:B------:R-:W-:-:S04]  /*f970*/  PRMT R39, RZ, 0x7610, R39 ;  /* 0x00007610ff277816 */ /* 0x000fc80000000027 */
[----:B------:R0:W4:Y:S01]  /*f980*/  @!P5 LDG.E.U8 R42, desc[UR14][R28.64] ;  /* 0x0000000e1c2ad981 */ /* 0x000122000c1e1100 */
[----:B------:R-:W-:-:S03]  /*f990*/  PRMT R13, RZ, 0x7610, R13 ;  /* 0x00007610ff0d7816 */ /* 0x000fc6000000000d */
[----:B--2---:R1:W-:Y:S02]  /*f9a0*/  STL [R1+0x70], R36 ;  /* 0x0000702401007387 */ /* 0x0043e40000100800 */
[----:B-1----:R-:W-:-:S05]  /*f9b0*/  IMAD R36, R6, 0x37, RZ ;  /* 0x0000003706247824 */ /* 0x002fca00078e02ff */
[C---:B------:R-:W-:Y:S02]  /*f9c0*/  IADD3 R40, P1, PT, R36.reuse, R0, RZ ;  /* 0x0000000024287210 */ /* 0x040fe40007f3e0ff */
[----:B------:R-:W-:Y:S01]  /*f9d0*/  SHF.R.S32.HI R10, RZ, 0x1f, R36 ;  /* 0x0000001fff0a7819 */ /* 0x000fe20000011424 */
[----:B---3--:R-:W-:Y:S04]  /*f9e0*/  STL [R1+0xd9c], R7 ;  /* 0x000d9c0701007387 */ /* 0x008fe80000100800 */
[----:B------:R-:W-:Y:S01]  /*f9f0*/  STL [R1+0x8b8], R35 ;  /* 0x0008b82301007387 */ /* 0x000fe20000100800 */
[----:B------:R-:W-:-:S03]  /*fa00*/  IADD3 R37, P2, PT, R36, R3, RZ ;  /* 0x0000000324257210 */ /* 0x000fc60007f5e0ff */
[----:B------:R-:W-:Y:S04]  /*fa10*/  STL [R1+0x840], R40 ;  /* 0x0008402801007387 */ /* 0x000fe80000100800 */
[----:B----4-:R1:W-:Y:S01]  /*fa20*/  STL [R1+0x74], R41 ;  /* 0x0000742901007387 */ /* 0x0103e20000100800 */
[----:B0-----:R-:W-:Y:S02]  /*fa30*/  @!P0 IMAD.MOV.U32 R28, RZ, RZ, R40 ;  /* 0x000000ffff1c8224 */ /* 0x001fe400078e0028 */
[C---:B------:R-:W-:Y:S02]  /*fa40*/  IMAD.X R38, R10.reuse, 0x1, R4, P2 ;  /* 0x000000010a267824 */ /* 0x040fe400010e0604 */
[----:B-1----:R-:W-:-:S04]  /*fa50*/  IMAD.X R41, R10, 0x1, R2, P1 ;  /* 0x000000010a297824 */ /* 0x002fc800008e0602 */
[----:B------:R-:W-:-:S05]  /*fa60*/  @!P0 IMAD.MOV.U32 R29, RZ, RZ, R41 ;  /* 0x000000ffff1d8224 */ /* 0x000fca00078e0029 */
[----:B------:R0:W2:Y:S02]  /*fa70*/  @!P0 LDG.E.U8 R39, desc[UR14][R28.64] ;  /* 0x0000000e1c278981 */ /* 0x0000a4000c1e1100 */
[----:B0-----:R-:W-:Y:S02]  /*fa80*/  @!P0 IMAD.MOV.U32 R28, RZ, RZ, R37 ;  /* 0x000000ffff1c8224 */ /* 0x001fe400078e0025 */
[----:B------:R-:W-:-:S05]  /*fa90*/  @!P0 IMAD.MOV.U32 R29, RZ, RZ, R38 ;  /* 0x000000ffff1d8224 */ /* 0x000fca00078e0026 */
[----:B------:R0:W3:Y:S01]  /*faa0*/  @!P0 LDG.E.U8 R13, desc[UR14][R28.64] ;  /* 0x0000000e1c0d8981 */ /* 0x0000e2000c1e1100 */
[----:B------:R-:W-:-:S13]  /*fab0*/  ISETP.GT.U32.AND P2, PT, R8, R50, PT ;  /* 0x000000320800720c */ /* 0x000fda0003f44070 */
[----:B------:R-:W-:Y:S01]  /*fac0*/  @!P2 IMAD.IADD R50, R50, 0x1, -R8 ;  /* 0x000000013232a824 */ /* 0x000fe200078e0a08 */
        /* <DEDUP_REMOVED lines=8> */
[----:B------:R-:W-:Y:S01]  /*fb50*/  ISETP.GT.U32.AND P2, PT, R8, R11, PT ;  /* 0x0000000b0800720c */ /* 0x000fe20003f44070 */
[----:B------:R-:W-:-:S12]  /*fb60*/  VIADD R87, R5, 0x2d ;  /* 0x0000002d05577836 */ /* 0x000fd80000000000 */
[----:B------:R-:W-:Y:S01]  /*fb70*/  @!P2 IMAD.IADD R11, R11, 0x1, -R8 ;  /* 0x000000010b0ba824 */ /* 0x000fe200078e0a08 */
[----:B------:R-:W-:Y:S01]  /*fb80*/  ISETP.GT.U32.AND P2, PT, R8, R17, PT ;  /* 0x000000110800720c */ /* 0x000fe20003f44070 */
[C---:B------:R-:W-:Y:S01]  /*fb90*/  VIADD R89, R5.reuse, 0x2e ;  /* 0x0000002e05597836 */ /* 0x040fe20000000000 */
[----:B0-----:R-:W-:Y:S01]  /*fba0*/  IABS R29, R87 ;  /* 0x00000057001d7213 */ /* 0x001fe20000000000 */
[----:B------:R-:W-:-:S03]  /*fbb0*/  VIADD R93, R5, 0x2f ;  /* 0x0000002f055d7836 */ /* 0x000fc60000000000 */
[----:B------:R-:W-:Y:S01]  /*fbc0*/  IABS R28, R89 ;  /* 0x00000059001c7213 */ /* 0x000fe20000000000 */
[----:B------:R0:W-:Y:S06]  /*fbd0*/  STL [R1+0x8b4], R34 ;  /* 0x0008b42201007387 */ /* 0x0001ec0000100800 */
[----:B------:R-:W-:Y:S01]  /*fbe0*/  @!P2 IMAD.IADD R17, R17, 0x1, -R8 ;  /* 0x000000011111a824 */ /* 0x000fe200078e0a08 */
[----:B------:R-:W-:Y:S01]  /*fbf0*/  ISETP.GT.U32.AND P2, PT, R8, R24, PT ;  /* 0x000000180800720c */ /* 0x000fe20003f44070 */
[----:B------:R-:W-:Y:S01]  /*fc00*/  VIADD R88, R5, 0x30 ;  /* 0x0000003005587836 */ /* 0x000fe20000000000 */
[----:B------:R-:W-:Y:S01]  /*fc10*/  STL [R1+0x848], R37 ;  /* 0x0008482501007387 */ /* 0x000fe20000100800 */
[----:B------:R-:W-:Y:S01]  /*fc20*/  IABS R48, R93 ;  /* 0x0000005d00307213 */ /* 0x000fe20000000000 */
[----:B------:R-:W-:-:S02]  /*fc30*/  IMAD.HI.U32 R10, R9, R29, RZ ;  /* 0x0000001d090a7227 */ /* 0x000fc400078e00ff */
[----:B------:R-:W-:Y:S02]  /*fc40*/  STL [R1+0x83c], R41 ;  /* 0x00083c2901007387 */ /* 0x000fe40000100800 */
[----:B------:R-:W-:Y:S02]  /*fc50*/  VIADD R92, R5, 0x31 ;  /* 0x00000031055c7836 */ /* 0x000fe40000000000 */
[----:B0-----:R-:W-:Y:S01]  /*fc60*/  IMAD.HI.U32 R34, R9, R28, RZ ;  /* 0x0000001c09227227 */ /* 0x001fe200078e00ff */
[----:B------:R-:W-:Y:S01]  /*fc70*/  STL [R1+0x844], R38 ;  /* 0x0008442601007387 */ /* 0x000fe20000100800 */
[----:B------:R-:W-:Y:S02]  /*fc80*/  IABS R47, R88 ;  /* 0x00000058002f7213 */ /* 0x000fe40000000000 */
[----:B------:R-:W-:Y:S01]  /*fc90*/  IMAD.MOV R10, RZ, RZ, -R10 ;  /* 0x000000ffff0a7224 */ /* 0x000fe200078e0a0a */
[----:B------:R-:W-:Y:S01]  /*fca0*/  STL [R1+0xdb0], R87 ;  /* 0x000db05701007387 */ /* 0x000fe20000100800 */
[----:B------:R-:W-:Y:S01]  /*fcb0*/  VIADD R90, R5, 0x32 ;  /* 0x00000032055a7836 */ /* 0x000fe20000000000 */
[----:B------:R-:W-:Y:S01]  /*fcc0*/  IABS R46, R92 ;  /* 0x0000005c002e7213 */ /* 0x000fe20000000000 */
[----:B------:R-:W-:Y:S01]  /*fcd0*/  IMAD.HI.U32 R35, R9, R48, RZ ;  /* 0x0000003009237227 */ /* 0x000fe200078e00ff */
[----:B------:R0:W-:Y:S03]  /*fce0*/  STL.64 [R1+0xda0], R88 ;  /* 0x000da05801007387 */ /* 0x0001e60000100a00 */
[----:B------:R-:W-:Y:S01]  /*fcf0*/  IMAD.MOV R34, RZ, RZ, -R34 ;  /* 0x000000ffff227224 */ /* 0x000fe200078e0a22 */
[----:B------:R-:W-:Y:S01]  /*fd00*/  STL.64 [R1+0xda8], R92 ;  /* 0x000da85c01007387 */ /* 0x000fe20000100a00 */
[----:B------:R-:W-:Y:S01]  /*fd10*/  @!P2 IMAD.IADD R24, R24, 0x1, -R8 ;  /* 0x000000011818a824 */ /* 0x000fe200078e0a08 */
[----:B------:R-:W-:-:S02]  /*fd20*/  ISETP.GT.U32.AND P2, PT, R8, R31, PT ;  /* 0x0000001f0800720c */ /* 0x000fc40003f44070 */
[----:B------:R1:W-:Y:S01]  /*fd30*/  STL [R1+0x40], R42 ;  /* 0x0000402a01007387 */ /* 0x0003e20000100800 */
[C---:B------:R-:W-:Y:S01]  /*fd40*/  IMAD R29, R8.reuse, R10, R29 ;  /* 0x0000000a081d7224 */ /* 0x040fe200078e021d */
[----:B------:R-:W-:Y:S01]  /*fd50*/  IABS R45, R90 ;  /* 0x0000005a002d7213 */ /* 0x000fe20000000000 */
[----:B------:R-:W-:Y:S02]  /*fd60*/  IMAD.MOV R35, RZ, RZ, -R35 ;  /* 0x000000ffff237224 */ /* 0x000fe400078e0a23 */
[C---:B------:R-:W-:Y:S02]  /*fd70*/  VIADD R36, R5.reuse, 0x33 ;  /* 0x0000003305247836 */ /* 0x040fe40000000000 */
[----:B------:R-:W-:Y:S01]  /*fd80*/  VIADD R7, R5, 0x35 ;  /* 0x0000003505077836 */ /* 0x000fe20000000000 */
[C---:B------:R-:W-:Y:S01]  /*fd90*/  ISETP.GT.U32.AND P3, PT, R8.reuse, R53, PT ;  /* 0x000000350800720c */ /* 0x040fe20003f64070 */
[C---:B------:R-:W-:Y:S01]  /*fda0*/  IMAD R28, R8.reuse, R34, R28 ;  /* 0x00000022081c7224 */ /* 0x040fe200078e021c */
[----:B------:R-:W-:Y:S01]  /*fdb0*/  ISETP.GT.U32.AND P5, PT, R8, R49, PT ;  /* 0x000000310800720c */ /* 0x000fe20003fa4070 */
[----:B------:R-:W-:-:S04]  /*fdc0*/  IMAD.HI.U32 R10, R9, R47, RZ ;  /* 0x0000002f090a7227 */ /* 0x000fc800078e00ff */
[----:B------:R-:W-:Y:S01]  /*fdd0*/  VIADD R75, R5, 0x3f ;  /* 0x0000003f054b7836 */ /* 0x000fe20000000000 */
[C---:B------:R-:W-:Y:S01]  /*fde0*/  ISETP.GT.U32.AND P1, PT, R8.reuse, R51, PT ;  /* 0x000000330800720c */ /* 0x040fe20003f24070 */
[C---:B------:R-:W-:Y:S01]  /*fdf0*/  IMAD.HI.U32 R34, R9.reuse, R46, RZ ;  /* 0x0000002e09227227 */ /* 0x040fe200078e00ff */
[----:B0-----:R-:W0:Y:S03]  /*fe00*/  LDC R89, c[0x0][0x3a0] ;  /* 0x0000e800ff597b82 */ /* 0x001e260000000800 */
[----:B------:R-:W-:Y:S02]  /*fe10*/  IMAD R48, R8, R35, R48 ;  /* 0x0000002308307224 */ /* 0x000fe400078e0230 */
[----:B------:R-:W-:Y:S02]  /*fe20*/  IMAD.MOV R10, RZ, RZ, -R10 ;  /* 0x000000ffff0a7224 */ /* 0x000fe400078e0a0a */
[----:B------:R-:W-:-:S04]  /*fe30*/  IMAD.HI.U32 R35, R9, R45, RZ ;  /* 0x0000002d09237227 */ /* 0x000fc800078e00ff */
[----:B------:R-:W-:Y:S01]  /*fe40*/  IMAD.MOV R34, RZ, RZ, -R34 ;  /* 0x000000ffff227224 */ /* 0x000fe200078e0a22 */
[----:B-1----:R-:W-:Y:S01]  /*fe50*/  IABS R42, R7 ;  /* 0x00000007002a7213 */ /* 0x002fe20000000000 */
[C---:B------:R-:W-:Y:S01]  /*fe60*/  IMAD R47, R8.reuse, R10, R47 ;  /* 0x0000000a082f7224 */ /* 0x040fe200078e022f */
[----:B------:R-:W-:Y:S01]  /*fe70*/  IABS R44, R36 ;  /* 0x00000024002c7213 */ /* 0x000fe20000000000 */
[----:B------:R-:W-:Y:S02]  /*fe80*/  IMAD.MOV R35, RZ, RZ, -R35 ;  /* 0x000000ffff237224 */ /* 0x000fe400078e0a23 */
[C---:B------:R-:W-:Y:S02]  /*fe90*/  IMAD R46, R8.reuse, R34, R46 ;  /* 0x00000022082e7224 */ /* 0x040fe400078e022e */
[----:B------:R-:W-:Y:S01]  /*fea0*/  @!P2 IMAD.IADD R31, R31, 0x1, -R8 ;  /* 0x000000011f1fa824 */ /* 0x000fe200078e0a08 */
[C---:B------:R-:W-:Y:S01]  /*feb0*/  ISETP.GT.U32.AND P2, PT, R8.reuse, R47, PT ;  /* 0x0000002f0800720c */ /* 0x040fe20003f44070 */
[----:B------:R-:W-:-:S02]  /*fec0*/  IMAD R45, R8, R35, R45 ;  /* 0x00000023082d7224 */ /* 0x000fc400078e022d */
[----:B------:R-:W-:-:S04]  /*fed0*/  IMAD.HI.U32 R35, R9, R42, RZ ;  /* 0x0000002a09237227 */ /* 0x000fc800078e00ff */
[----:B------:R-:W-:-:S04]  /*fee0*/  IMAD.MOV R35, RZ, RZ, -R35 ;  /* 0x000000ffff237224 */ /* 0x000fc800078e0a23 */
[----:B------:R-:W-:Y:S02]  /*fef0*/  IMAD R42, R8, R35, R42 ;  /* 0x00000023082a7224 */ /* 0x000fe400078e022a */
[----:B------:R-:W-:-:S03]  /*ff00*/  @!P2 IMAD.IADD R47, R47, 0x1, -R8 ;  /* 0x000000012f2fa824 */ /* 0x000fc600078e0a08 */
[----:B------:R-:W-:Y:S01]  /*ff10*/  ISETP.GT.U32.AND P2, PT, R8, R42, PT ;  /* 0x0000002a0800720c */ /* 0x000fe20003f44070 */
[----:B------:R-:W-:-:S12]  /*ff20*/  @!P3 IMAD.IADD R53, R53, 0x1, -R8 ;  /* 0x000000013535b824 */ /* 0x000fd800078e0a08 */
[--C-:B------:R-:W-:Y:S02]  /*ff30*/  @!P2 IMAD.IADD R42, R42, 0x1, -R8.reuse ;  /* 0x000000012a2aa824 */ /* 0x100fe400078e0a08 */
[----:B------:R-:W-:Y:S01]  /*ff40*/  @!P5 IMAD.IADD R49, R49, 0x1, -R8 ;  /* 0x000000013131d824 */ /* 0x000fe200078e0a08 */
[----:B------:R-:W-:Y:S01]  /*ff50*/  ISETP.GT.U32.AND P5, PT, R8, R55, PT ;  /* 0x000000370800720c */ /* 0x000fe20003fa4070 */
[----:B--2---:R-:W-:Y:S04]  /*ff60*/  STL [R1+0x6c], R39 ;  /* 0x00006c2701007387 */ /* 0x004fe80000100800 */
[----:B---3--:R1:W-:Y:S02]  /*ff70*/  STL [R1+0x68], R13 ;  /* 0x0000680d01007387 */ /* 0x0083e40000100800 */
[----:B-1----:R-:W-:-:S02]  /*ff80*/  VIADD R13, R5, 0x34 ;  /* 0x00000034050d7836 */ /* 0x002fc40000000000 */
[----:B------:R1:W-:Y:S03]  /*ff90*/  STL [R1+0x4], R36 ;  /* 0x0000042401007387 */ /* 0x0003e60000100800 */
[----:B------:R-:W-:Y:S01]  /*ffa0*/  IABS R43, R13 ;  /* 0x0000000d002b7213 */ /* 0x000fe20000000000 */
[----:B------:R2:W-:Y:S04]  /*ffb0*/  STL [R1+0x20], R13 ;  /* 0x0000200d01007387 */ /* 0x0005e80000100800 */
[----:B------:R-:W-:-:S04]  /*ffc0*/  IMAD.HI.U32 R34, R9, R43, RZ ;  /* 0x0000002b09227227 */ /* 0x000fc800078e00ff */
[C---:B-1----:R-:W-:Y:S02]  /*ffd0*/  VIADD R36, R5.reuse, 0x36 ;  /* 0x0000003605247836 */ /* 0x042fe40000000000 */
[----:B--2---:R-:W-:Y:S01]  /*ffe0*/  VIADD R13, R5, 0x37 ;  /* 0x00000037050d7836 */ /* 0x004fe20000000000 */
[----:B------:R-:W-:Y:S01]  /*fff0*/  STL [R1+0x2c], R7 ;  /* 0x00002c0701007387 */ /* 0x000fe20000100800 */
[----:B------:R-:W-:-:S03]  /*10000*/  IMAD.MOV R34, RZ, RZ, -R34 ;  /* 0x000000ffff227224 */ /* 0x000fc600078e0a22 */
[----:B------:R-:W-:Y:S01]  /*10010*/  IABS R40, R13 ;  /* 0x0000000d00287213 */ /* 0x000fe20000000000 */
[----:B------:R-:W-:Y:S01]  /*10020*/  STL [R1+0x10], R36 ;  /* 0x0000102401007387 */ /* 0x000fe20000100800 */
[----:B------:R-:W-:-:S03]  /*10030*/  IMAD R43, R8, R34, R43 ;  /* 0x00000022082b7224 */ /* 0x000fc600078e022b */
[----:B------:R1:W-:Y:S01]  /*10040*/  STL [R1+0x1c], R13 ;  /* 0x00001c0d01007387 */ /* 0x0003e20000100800 */
[----:B------:R-:W-:-:S04]  /*10050*/  IMAD.HI.U32 R34, R9, R40, RZ ;  /* 0x0000002809227227 */ /* 0x000fc800078e00ff */
[----:B------:R-:W-:Y:S02]  /*10060*/  IMAD.MOV R34, RZ, RZ, -R34 ;  /* 0x000000ffff227224 */ /* 0x000fe400078e0a22 */
[----:B-1----:R-:W-:-:S05]  /*10070*/  VIADD R13, R5, 0x3a ;  /* 0x0000003a050d7836 */ /* 0x002fca0000000000 */
[----:B------:R-:W-:Y:S01]  /*10080*/  IABS R37, R13 ;  /* 0x0000000d00257213 */ /* 0x000fe20000000000 */
[----:B------:R-:W-:-:S04]  /*10090*/  IMAD R40, R8, R34, R40 ;  /* 0x0000002208287224 */ /* 0x000fc800078e0228 */
[----:B------:R-:W-:-:S04]  /*100a0*/  IMAD.HI.U32 R34, R9, R37, RZ ;  /* 0x0000002509227227 */ /* 0x000fc800078e00ff */
[----:B------:R-:W-:-:S04]  /*100b0*/  IMAD.MOV R34, RZ, RZ, -R34 ;  /* 0x000000ffff227224 */ /* 0x000fc800078e0a22 */
[----:B------:R-:W-:-:S05]  /*100c0*/  IMAD R37, R8, R34, R37 ;  /* 0x0000002208257224 */ /* 0x000fca00078e0225 */
[----:B------:R-:W-:-:S13]  /*100d0*/  ISETP.GT.U32.AND P2, PT, R8, R37, PT ;  /* 0x000000250800720c */ /* 0x000fda0003f44070 */
[--C-:B------:R-:W-:Y:S01]  /*100e0*/  @!P2 IMAD.IADD R37, R37, 0x1, -R8.reuse ;  /* 0x000000012525a824 */ /* 0x100fe200078e0a08 */
[C---:B------:R-:W-:Y:S01]  /*100f0*/  ISETP.GT.U32.AND P2, PT, R8.reuse, R53, PT ;  /* 0x000000350800720c */ /* 0x040fe20003f44070 */
[----:B------:R-:W-:Y:S01]  /*10100*/  @!P5 IMAD.IADD R55, R55, 0x1, -R8 ;  /* 0x000000013737d824 */ /* 0x000fe200078e0a08 */
[----:B------:R-:W-:-:S11]  /*10110*/  ISETP.GT.U32.AND P5, PT, R8, R62, PT ;  /* 0x0000003e0800720c */ /* 0x000fd60003fa4070 */
[--C-:B------:R-:W-:Y:S01]  /*10120*/  @!P2 IMAD.IADD R53, R53, 0x1, -R8.reuse ;  /* 0x000000013535a824 */ /* 0x100fe200078e0a08 */
[----:B------:R-:W-:Y:S01]  /*10130*/  ISETP.GT.U32.AND P2, PT, R8, R49, PT ;  /* 0x000000310800720c */ /* 0x000fe20003f44070 */
[----:B------:R-:W-:Y:S01]  /*10140*/  @!P5 IMAD.IADD R62, R62, 0x1, -R8 ;  /* 0x000000013e3ed824 */ /* 0x000fe200078e0a08 */
[----:B------:R-:W-:-:S11]  /*10150*/  ISETP.GT.U32.AND P5, PT, R8, R69, PT ;  /* 0x000000450800720c */ /* 0x000fd60003fa4070 */
        /* <DEDUP_REMOVED lines=12> */
[----:B------:R-:W-:Y:S01]  /*10220*/  @!P2 IMAD.IADD R69, R69, 0x1, -R8 ;  /* 0x000000014545a824 */ /* 0x000fe200078e0a08 */
[----:B------:R-:W-:Y:S01]  /*10230*/  ISETP.GT.U32.AND P2, PT, R8, R72, PT ;  /* 0x000000480800720c */ /* 0x000fe20003f44070 */
[----:B------:R-:W-:Y:S01]  /*10240*/  IMAD.HI.U32 R10, R9, R44, RZ ;  /* 0x0000002c090a7227 */ /* 0x000fe200078e00ff */
[----:B------:R-:W-:-:S03]  /*10250*/  IABS R41, R36 ;  /* 0x0000002400297213 */ /* 0x000fc60000000000 */
[----:B------:R-:W-:-:S08]  /*10260*/  IMAD.MOV R10, RZ, RZ, -R10 ;  /* 0x000000ffff0a7224 */ /* 0x000fd000078e0a0a */
[----:B------:R-:W-:Y:S01]  /*10270*/  @!P2 IMAD.IADD R72, R72, 0x1, -R8 ;  /* 0x000000014848a824 */ /* 0x000fe200078e0a08 */
[C---:B------:R-:W-:Y:S01]  /*10280*/  ISETP.GT.U32.AND P2, PT, R8.reuse, R21, PT ;  /* 0x000000150800720c */ /* 0x040fe20003f44070 */
[----:B------:R-:W-:Y:S02]  /*10290*/  IMAD R44, R8, R10, R44 ;  /* 0x0000000a082c7224 */ /* 0x000fe400078e022c */
[----:B------:R-:W-:Y:S02]  /*102a0*/  VIADD R36, R5, 0x39 ;  /* 0x0000003905247836 */ /* 0x000fe40000000000 */
[----:B------:R-:W-:Y:S01]  /*102b0*/  @!P5 IMAD.IADD R16, R16, 0x1, -R8 ;  /* 0x000000011010d824 */ /* 0x000fe200078e0a08 */
[----:B------:R-:W-:Y:S01]  /*102c0*/  ISETP.GT.U32.AND P5, PT, R8, R23, PT ;  /* 0x000000170800720c */ /* 0x000fe20003fa4070 */
[----:B------:R-:W-:Y:S01]  /*102d0*/  IMAD.HI.U32 R10, R9, R41, RZ ;  /* 0x00000029090a7227 */ /* 0x000fe200078e00ff */
[----:B------:R-:W-:-:S03]  /*102e0*/  IABS R38, R36 ;  /* 0x0000002400267213 */ /* 0x000fc60000000000 */
[----:B------:R-:W-:Y:S02]  /*102f0*/  IMAD.MOV R10, RZ, RZ, -R10 ;  /* 0x000000ffff0a7224 */ /* 0x000fe400078e0a0a */
[----:B------:R-:W-:Y:S01]  /*10300*/  @!P2 IMAD.IADD R21, R21, 0x1, -R8 ;  /* 0x000000011515a824 */ /* 0x000fe200078e0a08 */
[C---:B------:R-:W-:Y:S01]  /*10310*/  ISETP.GT.U32.AND P2, PT, R8.reuse, R16, PT ;  /* 0x000000100800720c */ /* 0x040fe20003f44070 */
[----:B------:R-:W-:Y:S02]  /*10320*/  IMAD R41, R8, R10, R41 ;  /* 0x0000000a08297224 */ /* 0x000fe400078e0229 */
[----:B------:R-:W-:-:S04]  /*10330*/  IMAD.HI.U32 R10, R9, R38, RZ ;  /* 0x00000026090a7227 */ /* 0x000fc800078e00ff */
[----:B------:R-:W-:Y:S02]  /*10340*/  VIADD R7, R5, 0x38 ;  /* 0x0000003805077836 */ /* 0x000fe40000000000 */
[----:B------:R-:W-:Y:S02]  /*10350*/  IMAD.MOV R10, RZ, RZ, -R10 ;  /* 0x000000ffff0a7224 */ /* 0x000fe400078e0a0a */
[----:B------:R-:W-:Y:S01]  /*10360*/  @!P5 IMAD.IADD R23, R23, 0x1, -R8 ;  /* 0x000000011717d824 */ /* 0x000fe200078e0a08 */
[C---:B------:R-:W-:Y:S01]  /*10370*/  ISETP.GT.U32.AND P5, PT, R8.reuse, R30, PT ;  /* 0x0000001e0800720c */ /* 0x040fe20003fa4070 */
[----:B------:R-:W-:Y:S01]  /*10380*/  IMAD R38, R8, R10, R38 ;  /* 0x0000000a08267224 */ /* 0x000fe200078e0226 */
[----:B------:R-:W-:Y:S01]  /*10390*/  IABS R39, R7 ;  /* 0x0000000700277213 */ /* 0x000fe20000000000 */
[----:B------:R-:W-:Y:S01]  /*103a0*/  @!P2 IMAD.IADD R16, R16, 0x1, -R8 ;  /* 0x000000011010a824 */ /* 0x000fe200078e0a08 */
[----:B------:R-:W-:Y:S02]  /*103b0*/  IABS R10, R75 ;  /* 0x0000004b000a7213 */ /* 0x000fe40000000000 */
[----:B------:R-:W-:Y:S01]  /*103c0*/  ISETP.GT.U32.AND P2, PT, R8, R23, PT ;  /* 0x000000170800720c */ /* 0x000fe20003f44070 */
[----:B------:R1:W-:Y:S01]  /*103d0*/  STL [R1+0x28], R7 ;  /* 0x0000280701007387 */ /* 0x0003e20000100800 */
[----:B------:R-:W-:-:S04]  /*103e0*/  IMAD.HI.U32 R35, R9, R39, RZ ;  /* 0x0000002709237227 */ /* 0x000fc800078e00ff */
[----:B------:R-:W-:Y:S02]  /*103f0*/  VIADD R91, R5, 0x3d ;  /* 0x0000003d055b7836 */ /* 0x000fe40000000000 */
[----:B------:R-:W-:-:S04]  /*10400*/  IMAD.HI.U32 R74, R9, R10, RZ ;  /* 0x0000000a094a7227 */ /* 0x000fc800078e00ff */
[----:B-1----:R-:W-:Y:S01]  /*10410*/  VIADD R7, R5, 0x3b ;  /* 0x0000003b05077836 */ /* 0x002fe20000000000 */
[----:B------:R1:W-:Y:S01]  /*10420*/  STL [R1+0xc], R36 ;  /* 0x00000c2401007387 */ /* 0x0003e20000100800 */
[----:B------:R-:W-:Y:S01]  /*10430*/  IMAD.MOV R35, RZ, RZ, -R35 ;  /* 0x000000ffff237224 */ /* 0x000fe200078e0a23 */
[----:B------:R-:W-:Y:S01]  /*10440*/  IABS R34, R91 ;  /* 0x0000005b00227213 */ /* 0x000fe20000000000 */
[----:B------:R-:W-:Y:S02]  /*10450*/  IMAD.MOV R74, RZ, RZ, -R74 ;  /* 0x000000ffff4a7224 */ /* 0x000fe400078e0a4a */
[----:B------:R-:W-:Y:S01]  /*10460*/  @!P5 IMAD.IADD R30, R30, 0x1, -R8 ;  /* 0x000000011e1ed824 */ /* 0x000fe200078e0a08 */
[C---:B------:R-:W-:Y:S02]  /*10470*/  ISETP.GT.U32.AND P5, PT, R8.reuse, R46, PT ;  /* 0x0000002e0800720c */ /* 0x040fe40003fa4070 */
[----:B-1----:R-:W-:Y:S01]  /*10480*/  IABS R36, R7 ;  /* 0x0000000700247213 */ /* 0x002fe20000000000 */
[----:B------:R-:W-:-:S02]  /*10490*/  IMAD R39, R8, R35, R39 ;  /* 0x0000002308277224 */ /* 0x000fc400078e0227 */
[C---:B------:R-:W-:Y:S02]  /*104a0*/  IMAD R10, R8.reuse, R74, R10 ;  /* 0x0000004a080a7224 */ /* 0x040fe400078e020a */
[----:B------:R-:W-:Y:S01]  /*104b0*/  IMAD.HI.U32 R35, R9, R36, RZ ;  /* 0x0000002409237227 */ /* 0x000fe200078e00ff */
[----:B------:R1:W-:Y:S03]  /*104c0*/  STL [R1+0x18], R13 ;  /* 0x0000180d01007387 */ /* 0x0003e60000100800 */
[----:B------:R-:W-:Y:S01]  /*104d0*/  @!P2 IMAD.IADD R23, R23, 0x1, -R8 ;  /* 0x000000011717a824 */ /* 0x000fe200078e0a08 */
[----:B------:R-:W-:Y:S01]  /*104e0*/  ISETP.GT.U32.AND P2, PT, R8, R30, PT ;  /* 0x0000001e0800720c */ /* 0x000fe20003f44070 */
[----:B------:R-:W-:-:S04]  /*104f0*/  IMAD.HI.U32 R74, R9, R34, RZ ;  /* 0x00000022094a7227 */ /* 0x000fc800078e00ff */
[----:B------:R-:W-:Y:S02]  /*10500*/  @!P1 IMAD.IADD R51, R51, 0x1, -R8 ;  /* 0x0000000133339824 */ /* 0x000fe400078e0a08 */
[----:B------:R-:W-:Y:S02]  /*10510*/  IMAD.MOV R35, RZ, RZ, -R35 ;  /* 0x000000ffff237224 */ /* 0x000fe400078e0a23 */
[C---:B-1----:R-:W-:Y:S01]  /*10520*/  VIADD R13, R5.reuse, 0x3c ;  /* 0x0000003c050d7836 */ /* 0x042fe20000000000 */
[----:B------:R-:W-:Y:S01]  /*10530*/  ISETP.GT.U32.AND P1, PT, R8, R57, PT ;  /* 0x000000390800720c */ /* 0x000fe20003f24070 */
[----:B------:R-:W-:Y:S02]  /*10540*/  IMAD.MOV R74, RZ, RZ, -R74 ;  /* 0x000000ffff4a7224 */ /* 0x000fe400078e0a4a */
[----:B------:R-:W-:Y:S02]  /*10550*/  VIADD R83, R5, 0x3e ;  /* 0x0000003e05537836 */ /* 0x000fe40000000000 */
[----:B------:R-:W-:Y:S01]  /*10560*/  @!P5 IMAD.IADD R46, R46, 0x1, -R8 ;  /* 0x000000012e2ed824 */ /* 0x000fe200078e0a08 */
[C---:B------:R-:W-:Y:S01]  /*10570*/  ISETP.GT.U32.AND P6, PT, R8.reuse, R10, PT ;  /* 0x0000000a0800720c */ /* 0x040fe20003fc4070 */
[C---:B------:R-:W-:Y:S01]  /*10580*/  IMAD R36, R8.reuse, R35, R36 ;  /* 0x0000002308247224 */ /* 0x040fe200078e0224 */
[----:B------:R-:W-:Y:S01]  /*10590*/  IABS R35, R13 ;  /* 0x0000000d00237213 */ /* 0x000fe20000000000 */
[----:B------:R-:W-:Y:S01]  /*105a0*/  IMAD R34, R8, R74, R34 ;  /* 0x0000004a08227224 */ /* 0x000fe200078e0222 */
[----:B------:R-:W-:Y:S01]  /*105b0*/  IABS R74, R83 ;  /* 0x00000053004a7213 */ /* 0x000fe20000000000 */
[--C-:B------:R-:W-:Y:S01]  /*105c0*/  @!P2 IMAD.IADD R30, R30, 0x1, -R8.reuse ;  /* 0x000000011e1ea824 */ /* 0x100fe200078e0a08 */
[C---:B------:R-:W-:Y:S01]  /*105d0*/  ISETP.GT.U32.AND P2, PT, R8.reuse, R46, PT ;  /* 0x0000002e0800720c */ /* 0x040fe20003f44070 */
[C---:B------:R-:W-:Y:S01]  /*105e0*/  IMAD.HI.U32 R76, R9.reuse, R35, RZ ;  /* 0x00000023094c7227 */ /* 0x040fe200078e00ff */
[----:B------:R-:W2:Y:S03]  /*105f0*/  LDL.LU R93, [R1+0x2f8] ;  /* 0x0002f800015d7983 */ /* 0x000ea60000300800 */
[----:B------:R-:W-:Y:S01]  /*10600*/  IMAD.HI.U32 R9, R9, R74, RZ ;  /* 0x0000004a09097227 */ /* 0x000fe200078e00ff */
[----:B------:R-:W3:Y:S03]  /*10610*/  LDL.LU R88, [R1+0x2f0] ;  /* 0x0002f00001587983 */ /* 0x000ee60000300800 */
[----:B------:R-:W-:Y:S01]  /*10620*/  @!P1 IMAD.IADD R57, R57, 0x1, -R8 ;  /* 0x0000000139399824 */ /* 0x000fe200078e0a08 */
[C---:B------:R-:W-:Y:S01]  /*10630*/  ISETP.GT.U32.AND P1, PT, R8.reuse, R64, PT ;  /* 0x000000400800720c */ /* 0x040fe20003f24070 */
[----:B------:R-:W-:Y:S01]  /*10640*/  IMAD.MOV R9, RZ, RZ, -R9 ;  /* 0x000000ffff097224 */ /* 0x000fe200078e0a09 */
[----:B------:R-:W4:Y:S03]  /*10650*/  LDL.LU R87, [R1+0x2bc] ;  /* 0x0002bc0001577983 */ /* 0x000f260000300800 */
[----:B------:R-:W-:-:S02]  /*10660*/  IMAD R9, R8, R9, R74 ;  /* 0x0000000908097224 */ /* 0x000fc400078e024a */
[----:B0-----:R-:W-:Y:S02]  /*10670*/  VIADD R74, R89, 0xffffffc9 ;  /* 0xffffffc9594a7836 */ /* 0x001fe40000000000 */
[--C-:B------:R-:W-:Y:S02]  /*10680*/  @!P2 IMAD.IADD R46, R46, 0x1, -R8.reuse ;  /* 0x000000012e2ea824 */ /* 0x100fe400078e0a08 */
[----:B------:R-:W-:Y:S01]  /*10690*/  IMAD R78, R6, 0x36, RZ ;  /* 0x00000036064e7824 */ /* 0x000fe200078e02ff */
[----:B------:R-:W-:Y:S01]  /*106a0*/  ISETP.GE.U32.AND P2, PT, R74, 0x7fffff4a, PT ;  /* 0x7fffff4a4a00780c */ /* 0x000fe20003f46070 */
[--C-:B------:R-:W-:Y:S02]  /*106b0*/  @!P6 IMAD.IADD R10, R10, 0x1, -R8.reuse ;  /* 0x000000010a0ae824 */ /* 0x100fe400078e0a08 */
[----:B------:R-:W-:Y:S01]  /*106c0*/  @!P1 IMAD.IADD R64, R64, 0x1, -R8 ;  /* 0x0000000140409824 */ /* 0x000fe200078e0a08 */
[----:B------:R-:W-:Y:S02]  /*106d0*/  ISETP.GT.U32.AND P1, PT, R8, R71, PT ;  /* 0x000000470800720c */ /* 0x000fe40003f24070 */
[----:B------:R-:W-:-:S02]  /*106e0*/  SHF.R.S32.HI R74, RZ, 0x1f, R78 ;  /* 0x0000001fff4a7819 */ /* 0x000fc4000001144e */
[----:B------:R-:W-:Y:S01]  /*106f0*/  IADD3 R77, P6, PT, R78, R0, RZ ;  /* 0x000000004e4d7210 */ /* 0x000fe20007fde0ff */
[----:B------:R-:W-:Y:S01]  /*10700*/  STL [R1+0xdc0], R7 ;  /* 0x000dc00701007387 */ /* 0x000fe20000100800 */
[----:B------:R-:W-:-:S03]  /*10710*/  IMAD.MOV R76, RZ, RZ, -R76 ;  /* 0x000000ffff4c7224 */ /* 0x000fc600078e0a4c */
[----:B------:R0:W-:Y:S01]  /*10720*/  STL.64 [R1+0xdb8], R90 ;  /* 0x000db85a01007387 */ /* 0x0001e20000100a00 */
[----:B------:R-:W-:Y:S01]  /*10730*/  IMAD R35, R8, R76, R35 ;  /* 0x0000004c08237224 */ /* 0x000fe200078e0223 */
[----:B------:R-:W-:Y:S01]  /*10740*/  PRMT R92, RZ, 0x7610, R92 ;  /* 0x00007610ff5c7816 */ /* 0x000fe2000000005c */
[----:B------:R-:W-:Y:S01]  /*10750*/  @!P2 IMAD.MOV.U32 R76, RZ, RZ, R77 ;  /* 0x000000ffff4ca224 */ /* 0x000fe200078e004d */
[----:B------:R1:W-:Y:S01]  /*10760*/  STL [R1+0x68c], R77 ;  /* 0x00068c4d01007387 */ /* 0x0003e20000100800 */
[----:B0-----:R-:W-:-:S04]  /*10770*/  IMAD.X R91, R74, 0x1, R2, P6 ;  /* 0x000000014a5b7824 */ /* 0x001fc800030e0602 */
[----:B-1----:R-:W-:Y:S02]  /*10780*/  @!P2 IMAD.MOV.U32 R77, RZ, RZ, R91 ;  /* 0x000000ffff4da224 */ /* 0x002fe400078e005b */
[--C-:B------:R-:W-:Y:S01]  /*10790*/  @!P1 IMAD.IADD R71, R71, 0x1, -R8.reuse ;  /* 0x0000000147479824 */ /* 0x100fe200078e0a08 */
[----:B------:R-:W-:Y:S02]  /*107a0*/  ISETP.GT.U32.AND P1, PT, R8, R66, PT ;  /* 0x000000420800720c */ /* 0x000fe40003f24070 */
[----:B------:R-:W2:Y:S11]  /*107b0*/  @!P2 LDG.E.U8 R92, desc[UR14][R76.64] ;  /* 0x0000000e4c5ca981 */ /* 0x000eb6000c1e1100 */
        /* <DEDUP_REMOVED lines=11> */
[C---:B------:R-:W-:Y:S02]  /*10870*/  ISETP.GT.U32.AND P1, PT, R8.reuse, R43, PT ;  /* 0x0000002b0800720c */ /* 0x040fe40003f24070 */
[----:B------:R-:W-:-:S11]  /*10880*/  ISETP.GT.U32.AND P0, PT, R8, R52, PT ;  /* 0x000000340800720c */ /* 0x000fd60003f04070 */
[--C-:B------:R-:W-:Y:S01]  /*10890*/  @!P1 IMAD.IADD R43, R43, 0x1, -R8.reuse ;  /* 0x000000012b2b9824 */ /* 0x100fe200078e0a08 */
[----:B------:R-:W-:Y:S01]  /*108a0*/  ISETP.GT.U32.AND P1, PT, R8, R38, PT ;  /* 0x000000260800720c */ /* 0x000fe20003f24070 */
        /* <DEDUP_REMOVED lines=35> */
[C---:B------:R-:W-:Y:S02]  /*10ae0*/  ISETP.GT.U32.AND P1, PT, R8.reuse, R24, PT ;  /* 0x000000180800720c */ /* 0x040fe40003f24070 */
[----:B------:R-:W-:Y:S01]  /*10af0*/  ISETP.GT.U32.AND P3, PT, R8, R59, PT ;  /* 0x0000003b0800720c */ /* 0x000fe20003f64070 */
[----:B------:R-:W-:-:S10]  /*10b00*/  @!P0 IMAD.IADD R28, R28, 0x1, -R8 ;  /* 0x000000011c1c8824 */ /* 0x000fd400078e0a08 */
[--C-:B------:R-:W-:Y:S01]  /*10b10*/  @!P1 IMAD.IADD R24, R24, 0x1, -R8.reuse ;  /* 0x0000000118189824 */ /* 0x100fe200078e0a08 */
[C---:B------:R-:W-:Y:S02]  /*10b20*/  ISETP.GT.U32.AND P1, PT, R8.reuse, R31, PT ;  /* 0x0000001f0800720c */ /* 0x040fe40003f24070 */
[C---:B------:R-:W-:Y:S01]  /*10b30*/  ISETP.GT.U32.AND P0, PT, R8.reuse, R44, PT ;  /* 0x0000002c0800720c */ /* 0x040fe20003f04070 */
[----:B------:R-:W-:Y:S01]  /*10b40*/  @!P3 IMAD.IADD R59, R59, 0x1, -R8 ;  /* 0x000000013b3bb824 */ /* 0x000fe200078e0a08 */
[----:B------:R-:W-:-:S09]  /*10b50*/  ISETP.GT.U32.AND P3, PT, R8, R54, PT ;  /* 0x000000360800720c */ /* 0x000fd20003f64070 */
[--C-:B------:R-:W-:Y:S01]  /*10b60*/  @!P1 IMAD.IADD R31, R31, 0x1, -R8.reuse ;  /* 0x000000011f1f9824 */ /* 0x100fe200078e0a08 */
[----:B------:R-:W-:Y:S01]  /*10b70*/  ISETP.GT.U32.AND P1, PT, R8, R47, PT ;  /* 0x0000002f0800720c */ /* 0x000fe20003f24070 */
[--C-:B------:R-:W-:Y:S01]  /*10b80*/  @!P0 IMAD.IADD R44, R44, 0x1, -R8.reuse ;  /* 0x000000012c2c8824 */ /* 0x100fe200078e0a08 */
[----:B------:R-:W-:Y:S01]  /*10b90*/  ISETP.GT.U32.AND P0, PT, R8, R39, PT ;  /* 0x000000270800720c */ /* 0x000fe20003f04070 */
[----:B------:R-:W-:Y:S01]  /*10ba0*/  @!P3 IMAD.IADD R54, R54, 0x1, -R8 ;  /* 0x000000013636b824 */ /* 0x000fe200078e0a08 */
[----:B------:R-:W-:-:S09]  /*10bb0*/  ISETP.GT.U32.AND P3, PT, R8, R61, PT ;  /* 0x0000003d0800720c */ /* 0x000fd20003f64070 */
[--C-:B------:R-:W-:Y:S01]  /*10bc0*/  @!P1 IMAD.IADD R47, R47, 0x1, -R8.reuse ;  /* 0x000000012f2f9824 */ /* 0x100fe200078e0a08 */
[C---:B------:R-:W-:Y:S01]  /*10bd0*/  ISETP.GT.U32.AND P1, PT, R8.reuse, R42, PT ;  /* 0x0000002a0800720c */ /* 0x040fe20003f24070 */
[--C-:B------:R-:W-:Y:S02]  /*10be0*/  @!P0 IMAD.IADD R39, R39, 0x1, -R8.reuse ;  /* 0x0000000127278824 */ /* 0x100fe400078e0a08 */
[----:B------:R-:W-:Y:S01]  /*10bf0*/  @!P3 IMAD.IADD R61, R61, 0x1, -R8 ;  /* 0x000000013d3db824 */ /* 0x000fe200078e0a08 */
[----:B------:R-:W-:-:S09]  /*10c00*/  ISETP.GT.U32.AND P3, PT, R8, R68, PT ;  /* 0x000000440800720c */ /* 0x000fd20003f64070 */
[--C-:B------:R-:W-:Y:S01]  /*10c10*/  @!P1 IMAD.IADD R42, R42, 0x1, -R8.reuse ;  /* 0x000000012a2a9824 */ /* 0x100fe200078e0a08 */
[----:B------:R-:W-:Y:S01]  /*10c20*/  ISETP.GT.U32.AND P1, PT, R8, R39, PT ;  /* 0x000000270800720c */ /* 0x000fe20003f24070 */
[----:B------:R0:W-:Y:S02]  /*10c30*/  STL [R1+0x490], R91 ;  /* 0x0004905b01007387 */ /* 0x0001e40000100800 */
[----:B------:R-:W-:Y:S01]  /*10c40*/  @!P3 IMAD.IADD R68, R68, 0x1, -R8 ;  /* 0x000000014444b824 */ /* 0x000fe200078e0a08 */
[----:B------:R-:W-:-:S09]  /*10c50*/  ISETP.GT.U32.AND P3, PT, R8, R15, PT ;  /* 0x0000000f0800720c */ /* 0x000fd20003f64070 */
[----:B------:R-:W-:Y:S01]  /*10c60*/  @!P1 IMAD.IADD R39, R39, 0x1, -R8 ;  /* 0x0000000127279824 */ /* 0x000fe200078e0a08 */
[----:B0-----:R-:W-:-:S05]  /*10c70*/  IADD3 R91, P1, PT, R78, R3, RZ ;  /* 0x000000034e5b7210 */ /* 0x001fca0007f3e0ff */
[----:B------:R-:W-:Y:S04]  /*10c80*/  STL [R1+0x694], R91 ;  /* 0x0006945b01007387 */ /* 0x000fe80000100800 */
[----:B--2---:R0:W-:Y:S01]  /*10c90*/  STL [R1+0x34], R92 ;  /* 0x0000345c01007387 */ /* 0x0041e20000100800 */
[----:B------:R-:W-:Y:S01]  /*10ca0*/  PRMT R7, RZ, 0x7610, R7 ;  /* 0x00007610ff077816 */ /* 0x000fe20000000007 */
[----:B------:R-:W-:Y:S02]  /*10cb0*/  @!P2 IMAD.MOV.U32 R76, RZ, RZ, R91 ;  /* 0x000000ffff4ca224 */ /* 0x000fe400078e005b */
[----:B------:R-:W-:Y:S02]  /*10cc0*/  @!P3 IMAD.IADD R15, R15, 0x1, -R8 ;  /* 0x000000010f0fb824 */ /* 0x000fe400078e0a08 */
[----:B0-----:R-:W-:Y:S01]  /*10cd0*/  IMAD.X R92, R74, 0x1, R4, P1 ;  /* 0x000000014a5c7824 */ /* 0x001fe200008e0604 */
[----:B------:R-:W-:-:S03]  /*10ce0*/  ISETP.GT.U32.AND P3, PT, R8, R20, PT ;  /* 0x000000140800720c */ /* 0x000fc60003f64070 */
[----:B------:R-:W-:-:S05]  /*10cf0*/  @!P2 IMAD.MOV.U32 R77, RZ, RZ, R92 ;  /* 0x000000ffff4da224 */ /* 0x000fca00078e005c */
[----:B------:R0:W2:Y:S05]  /*10d00*/  @!P2 LDG.E.U8 R7, desc[UR14][R76.64] ;  /* 0x0000000e4c07a981 */ /* 0x0000aa000c1e1100 */
        /* <DEDUP_REMOVED lines=10> */
[C---:B------:R-:W-:Y:S01]  /*10db0*/  ISETP.GT.U32.AND P3, PT, R8.reuse, R40, PT ;  /* 0x000000280800720c */ /* 0x040fe20003f64070 */
[----:B------:R-:W-:Y:S01]  /*10dc0*/  @!P5 IMAD.IADD R41, R41, 0x1, -R8 ;  /* 0x000000012929d824 */ /* 0x000fe200078e0a08 */
[C---:B------:R-:W-:Y:S02]  /*10dd0*/  ISETP.GT.U32.AND P5, PT, R8.reuse, R36, PT ;  /* 0x000000240800720c */ /* 0x040fe40003fa4070 */
        /* <DEDUP_REMOVED lines=8> */
[----:B------:R-:W-:Y:S01]  /*10e60*/  ISETP.GT.U32.AND P3, PT, R8, R52, PT ;  /* 0x000000340800720c */ /* 0x000fe20003f64070 */
[--C-:B------:R-:W-:Y:S01]  /*10e70*/  @!P5 IMAD.IADD R10, R10, 0x1, -R8.reuse ;  /* 0x000000010a0ad824 */ /* 0x100fe200078e0a08 */
[C---:B------:R-:W-:Y:S01]  /*10e80*/  ISETP.GT.U32.AND P5, PT, R8.reuse, R59, PT ;  /* 0x0000003b0800720c */ /* 0x040fe20003fa4070 */
[----:B------:R-:W-:Y:S01]  /*10e90*/  @!P0 IMAD.IADD R51, R51, 0x1, -R8 ;  /* 0x0000000133338824 */ /* 0x000fe200078e0a08 */
[----:B------:R-:W-:-:S09]  /*10ea0*/  ISETP.GT.U32.AND P0, PT, R8, R57, PT ;  /* 0x000000390800720c */ /* 0x000fd20003f04070 */
[--C-:B------:R-:W-:Y:S01]  /*10eb0*/  @!P3 IMAD.IADD R52, R52, 0x1, -R8.reuse ;  /* 0x000000013434b824 */ /* 0x100fe200078e0a08 */
[C---:B------:R-:W-:Y:S01]  /*10ec0*/  ISETP.GT.U32.AND P3, PT, R8.reuse, R58, PT ;  /* 0x0000003a0800720c */ /* 0x040fe20003f64070 */
[--C-:B------:R-:W-:Y:S01]  /*10ed0*/  @!P5 IMAD.IADD R59, R59, 0x1, -R8.reuse ;  /* 0x000000013b3bd824 */ /* 0x100fe200078e0a08 */
        /* <DEDUP_REMOVED lines=24> */
[----:B------:R-:W-:Y:S01]  /*11060*/  ISETP.GT.U32.AND P5, PT, R8, R20, PT ;  /* 0x000000140800720c */ /* 0x000fe20003fa4070 */
        /* <DEDUP_REMOVED lines=33> */
[C---:B------:R-:W-:Y:S01]  /*11280*/  ISETP.GT.U32.AND P3, PT, R8.reuse, R40, PT ;  /* 0x000000280800720c */ /* 0x040fe20003f64070 */
[--C-:B------:R-:W-:Y:S01]  /*11290*/  @!P5 IMAD.IADD R41, R41, 0x1, -R8.reuse ;  /* 0x000000012929d824 */ /* 0x100fe200078e0a08 */
[----:B------:R-:W-:Y:S01]  /*112a0*/  ISETP.GT.U32.AND P5, PT, R8, R37, PT ;  /* 0x000000250800720c */ /* 0x000fe20003fa4070 */
[----:B------:R-:W-:Y:S01]  /*112b0*/  @!P0 IMAD.IADD R38, R38, 0x1, -R8 ;  /* 0x0000000126268824 */ /* 0x000fe200078e0a08 */
[C---:B------:R-:W-:Y:S02]  /*112c0*/  ISETP.GT.U32.AND P6, PT, R8.reuse, R35, PT ;  /* 0x000000230800720c */ /* 0x040fe40003fc4070 */
[C---:B------:R-:W-:Y:S02]  /*112d0*/  ISETP.GT.U32.AND P0, PT, R8.reuse, R34, PT ;  /* 0x000000220800720c */ /* 0x040fe40003f04070 */
[----:B------:R-:W-:-:S05]  /*112e0*/  ISETP.GT.U32.AND P1, PT, R8, R9, PT ;  /* 0x000000090800720c */ /* 0x000fca0003f24070 */
[--C-:B------:R-:W-:Y:S01]  /*112f0*/  @!P3 IMAD.IADD R40, R40, 0x1, -R8.reuse ;  /* 0x000000012828b824 */ /* 0x100fe200078e0a08 */
[----:B------:R-:W-:Y:S02]  /*11300*/  ISETP.GT.U32.AND P3, PT, R8, R36, PT ;  /* 0x000000240800720c */ /* 0x000fe40003f64070 */
[----:B------:R-:W-:Y:S01]  /*11310*/  ISETP.GE.AND P2, PT, R5, RZ, PT ;  /* 0x000000ff0500720c */ /* 0x000fe20003f46270 */
[----:B------:R-:W-:Y:S02]  /*11320*/  VIADD R5, R89, 0xffffffd0 ;  /* 0xffffffd059057836 */ /* 0x000fe40000000000 */
[--C-:B------:R-:W-:Y:S02]  /*11330*/  @!P5 IMAD.IADD R37, R37, 0x1, -R8.reuse ;  /* 0x000000012525d824 */ /* 0x100fe400078e0a08 */
[--C-:B------:R-:W-:Y:S02]  /*11340*/  @!P6 IMAD.IADD R35, R35, 0x1, -R8.reuse ;  /* 0x000000012323e824 */ /* 0x100fe400078e0a08 */
[----:B------:R-:W-:-:S02]  /*11350*/  @!P0 IMAD.IADD R34, R34, 0x1, -R8 ;  /* 0x0000000122228824 */ /* 0x000fc400078e0a08 */
[--C-:B------:R-:W-:Y:S02]  /*11360*/  @!P1 IMAD.IADD R9, R9, 0x1, -R8.reuse ;  /* 0x0000000109099824 */ /* 0x100fe400078e0a08 */
[----:B------:R-:W-:Y:S02]  /*11370*/  @!P3 IMAD.IADD R36, R36, 0x1, -R8 ;  /* 0x000000012424b824 */ /* 0x000fe400078e0a08 */
[----:B------:R-:W-:Y:S01]  /*11380*/  IMAD R8, R6, 0x2f, RZ ;  /* 0x0000002f06087824 */ /* 0x000fe200078e02ff */
[----:B------:R-:W-:-:S04]  /*11390*/  ISETP.GE.U32.AND P1, PT, R5, 0x7fffff51, PT ;  /* 0x7fffff510500780c */ /* 0x000fc80003f26070 */
[----:B------:R-:W-:Y:S02]  /*113a0*/  SHF.R.S32.HI R5, RZ, 0x1f, R8 ;  /* 0x0000001fff057819 */ /* 0x000fe40000011408 */
[----:B0-----:R-:W-:Y:S02]  /*113b0*/  IADD3 R76, P6, PT, R8, R0, RZ ;  /* 0x00000000084c7210 */ /* 0x001fe40007fde0ff */
[----:B------:R-:W-:-:S03]  /*113c0*/  PRMT R74, RZ, 0x7610, R74 ;  /* 0x00007610ff4a7816 */ /* 0x000fc6000000004a */
[----:B------:R-:W-:-:S05]  /*113d0*/  IMAD.X R77, R5, 0x1, R2, P6 ;  /* 0x00000001054d7824 */ /* 0x000fca00030e0602 */
[----:B------:R-:W4:Y:S04]  /*113e0*/  @!P1 LDG.E.U8 R74, desc[UR14][R76.64] ;  /* 0x0000000e4c4a9981 */ /* 0x000f28000c1e1100 */
[----:B------:R-:W-:Y:S04]  /*113f0*/  STL [R1+0x690], R92 ;  /* 0x0006905c01007387 */ /* 0x000fe80000100800 */
[----:B--2---:R0:W-:Y:S04]  /*11400*/  STL [R1+0x30], R7 ;  /* 0x0000300701007387 */ /* 0x0041e80000100800 */
[----:B0-----:R-:W2:Y:S01]  /*11410*/  LDL.LU R7, [R1+0x32c] ;  /* 0x00032c0001077983 */ /* 0x001ea20000300800 */
[----:B------:R-:W-:-:S02]  /*11420*/  ISETP.GE.AND P3, PT, R93, RZ, PT ;  /* 0x000000ff5d00720c */ /* 0x000fc40003f66270 */
[----:B---3--:R-:W-:Y:S01]  /*11430*/  ISETP.GE.AND P5, PT, R88, RZ, PT ;  /* 0x000000ff5800720c */ /* 0x008fe20003fa6270 */
[----:B------:R-:W3:Y:S01]  /*11440*/  LDL.LU R92, [R1+0x334] ;  /* 0x00033400015c7983 */ /* 0x000ee20000300800 */
[----:B----4-:R-:W-:-:S03]  /*11450*/  ISETP.GE.AND P0, PT, R87, RZ, PT ;  /* 0x000000ff5700720c */ /* 0x010fc60003f06270 */
[----:B------:R-:W4:Y:S04]  /*11460*/  LDL.LU R93, [R1+0x330] ;  /* 0x00033000015d7983 */ /* 0x000f280000300800 */
[----:B------:R-:W4:Y:S04]  /*11470*/  LDL.LU R88, [R1+0x3ac] ;  /* 0x0003ac0001587983 */ /* 0x000f280000300800 */
[----:B------:R-:W4:Y:S01]  /*11480*/  LDL.LU R87, [R1+0x338] ;  /* 0x0003380001577983 */ /* 0x000f220000300800 */
[----:B------:R-:W-:-:S03]  /*11490*/  IADD3 R8, P6, PT, R8, R3, RZ ;  /* 0x0000000308087210 */ /* 0x000fc60007fde0ff */
[----:B------:R-:W-:Y:S02]  /*114a0*/  STL [R1+0x484], R76 ;  /* 0x0004844c01007387 */ /* 0x000fe40000100800 */
[----:B------:R-:W-:Y:S02]  /*114b0*/  IMAD.X R5, R5, 0x1, R4, P6 ;  /* 0x0000000105057824 */ /* 0x000fe400030e0604 */
[----:B------:R-:W-:Y:S01]  /*114c0*/  STL [R1+0x480], R77 ;  /* 0x0004804d01007387 */ /* 0x000fe20000100800 */
[----:B------:R-:W-:-:S03]  /*114d0*/  ISETP.GE.AND P6, PT, R75, RZ, PT ;  /* 0x000000ff4b00720c */ /* 0x000fc60003fc6270 */
[----:B------:R-:W-:Y:S01]  /*114e0*/  STL [R1+0x48c], R8 ;  /* 0x00048c0801007387 */ /* 0x000fe20000100800 */
[----:B------:R-:W-:Y:S01]  /*114f0*/  PRMT R90, RZ, 0x7610, R90 ;  /* 0x00007610ff5a7816 */ /* 0x000fe2000000005a */
[----:B------:R-:W-:Y:S02]  /*11500*/  @!P1 IMAD.MOV.U32 R75, RZ, RZ, R5 ;  /* 0x000000ffff4b9224 */ /* 0x000fe400078e0005 */
[----:B------:R-:W-:Y:S01]  /*11510*/  STL [R1+0x488], R5 ;  /* 0x0004880501007387 */ /* 0x000fe20000100800 */
[----:B------:R-:W-:Y:S02]  /*11520*/  @!P2 IMAD.MOV R53, RZ, RZ, -R53 ;  /* 0x000000ffff35a224 */ /* 0x000fe400078e0a35 */
[----:B------:R-:W-:Y:S02]  /*11530*/  @!P3 IMAD.MOV R52, RZ, RZ, -R52 ;  /* 0x000000ffff34b224 */ /* 0x000fe400078e0a34 */
[----:B------:R-:W-:Y:S02]  /*11540*/  @!P5 IMAD.MOV R51, RZ, RZ, -R51 ;  /* 0x000000ffff33d224 */ /* 0x000fe400078e0a33 */
[----:B------:R-:W-:Y:S01]  /*11550*/  @!P0 IMAD.MOV R50, RZ, RZ, -R50 ;  /* 0x000000ffff328224 */ /* 0x000fe200078e0a32 */
[----:B------:R0:W-:Y:S04]  /*11560*/  STL [R1+0x3c], R74 ;  /* 0x00003c4a01007387 */ /* 0x0001e80000100800 */
[----:B------:R-:W4:Y:S01]  /*11570*/  LDL.LU R91, [R1+0x3b0] ;  /* 0x0003b000015b7983 */ /* 0x000f220000300800 */
[----:B0-----:R-:W-:-:S05]  /*11580*/  @!P1 IMAD.MOV.U32 R74, RZ, RZ, R8 ;  /* 0x000000ffff4a9224 */ /* 0x001fca00078e0008 */
[----:B------:R0:W4:Y:S01]  /*11590*/  @!P1 LDG.E.U8 R90, desc[UR14][R74.64] ;  /* 0x0000000e4a5a9981 */ /* 0x000122000c1e1100 */
[----:B--2---:R-:W-:-:S03]  /*115a0*/  ISETP.GE.AND P1, PT, R7, RZ, PT ;  /* 0x000000ff0700720c */ /* 0x004fc60003f26270 */
[----:B------:R-:W2:Y:S01]  /*115b0*/  LDL.LU R7, [R1+0x3b4] ;  /* 0x0003b40001077983 */ /* 0x000ea20000300800 */
[----:B---3--:R-:W-:-:S03]  /*115c0*/  ISETP.GE.AND P2, PT, R92, RZ, PT ;  /* 0x000000ff5c00720c */ /* 0x008fc60003f46270 */
[----:B------:R-:W3:Y:S01]  /*115d0*/  LDL.LU R92, [R1+0x3f8] ;  /* 0x0003f800015c7983 */ /* 0x000ee20000300800 */
[----:B----4-:R-:W-:-:S03]  /*115e0*/  ISETP.GE.AND P3, PT, R93, RZ, PT ;  /* 0x000000ff5d00720c */ /* 0x010fc60003f66270 */
[----:B------:R-:W4:Y:S01]  /*115f0*/  LDL.LU R93, [R1+0x3b8] ;  /* 0x0003b800015d7983 */ /* 0x000f220000300800 */
[----:B------:R-:W-:-:S03]  /*11600*/  ISETP.GE.AND P5, PT, R88, RZ, PT ;  /* 0x000000ff5800720c */ /* 0x000fc60003fa6270 */
[----:B------:R-:W3:Y:S01]  /*11610*/  LDL.LU R88, [R1+0x400] ;  /* 0x0004000001587983 */ /* 0x000ee20000300800 */
[----:B------:R-:W-:-:S03]  /*11620*/  ISETP.GE.AND P0, PT, R87, RZ, PT ;  /* 0x000000ff5700720c */ /* 0x000fc60003f06270 */
[----:B------:R-:W4:Y:S01]  /*11630*/  LDL.LU R87, [R1+0x3fc] ;  /* 0x0003fc0001577983 */ /* 0x000f220000300800 */
[----:B------:R-:W-:Y:S02]  /*11640*/  VIADD R5, R89, 0xffffffd1 ;  /* 0xffffffd159057836 */ /* 0x000fe40000000000 */
[----:B------:R-:W-:Y:S02]  /*11650*/  IMAD R8, R6, 0x2e, RZ ;  /* 0x0000002e06087824 */ /* 0x000fe400078e02ff */
[----:B------:R-:W-:Y:S01]  /*11660*/  @!P6 IMAD.MOV R10, RZ, RZ, -R10 ;  /* 0x000000ffff0ae224 */ /* 0x000fe200078e0a0a */
[----:B------:R-:W-:Y:S01]  /*11670*/  ISETP.GE.U32.AND P6, PT, R5, 0x7fffff52, PT ;  /* 0x7fffff520500780c */ /* 0x000fe20003fc6070 */
[----:B------:R-:W-:Y:S01]  /*11680*/  @!P1 IMAD.MOV R49, RZ, RZ, -R49 ;  /* 0x000000ffff319224 */ /* 0x000fe200078e0a31 */
[----:B------:R-:W-:Y:S02]  /*11690*/  SHF.R.S32.HI R5, RZ, 0x1f, R8 ;  /* 0x0000001fff057819 */ /* 0x000fe40000011408 */
[----:B0-----:R-:W-:-:S05]  /*116a0*/  IADD3 R74, P1, PT, R8, R0, RZ ;  /* 0x00000000084a7210 */ /* 0x001fca0007f3e0ff */
[C---:B------:R-:W-:Y:S01]  /*116b0*/  IMAD.X R75, R5.reuse, 0x1, R2, P1 ;  /* 0x00000001054b7824 */ /* 0x040fe200008e0602 */
[----:B------:R-:W-:Y:S01]  /*116c0*/  IADD3 R8, P1, PT, R8, R3, RZ ;  /* 0x0000000308087210 */ /* 0x000fe20007f3e0ff */
[----:B------:R0:W-:Y:S04]  /*116d0*/  STL [R1+0x474], R74 ;  /* 0x0004744a01007387 */ /* 0x0001e80000100800 */
[----:B------:R-:W-:Y:S02]  /*116e0*/  IMAD.X R5, R5, 0x1, R4, P1 ;  /* 0x0000000105057824 */ /* 0x000fe400008e0604 */
[----:B------:R-:W-:Y:S02]  /*116f0*/  @!P2 IMAD.MOV R59, RZ, RZ, -R59 ;  /* 0x000000ffff3ba224 */ /* 0x000fe400078e0a3b */
[----:B------:R-:W-:-:S02]  /*11700*/  @!P3 IMAD.MOV R58, RZ, RZ, -R58 ;  /* 0x000000ffff3ab224 */ /* 0x000fc400078e0a3a */
[----:B------:R-:W-:Y:S02]  /*11710*/  @!P5 IMAD.MOV R57, RZ, RZ, -R57 ;  /* 0x000000ffff39d224 */ /* 0x000fe400078e0a39 */
[----:B------:R-:W-:Y:S01]  /*11720*/  @!P0 IMAD.MOV R56, RZ, RZ, -R56 ;  /* 0x000000ffff388224 */ /* 0x000fe200078e0a38 */
[----:B------:R-:W-:Y:S01]  /*11730*/  ISETP.GE.AND P1, PT, R91, RZ, PT ;  /* 0x000000ff5b00720c */ /* 0x000fe20003f26270 */
[----:B------:R-:W-:Y:S04]  /*11740*/  STL [R1+0x38], R90 ;  /* 0x0000385a01007387 */ /* 0x000fe80000100800 */
[----:B------:R1:W-:Y:S04]  /*11750*/  STL [R1+0x470], R75 ;  /* 0x0004704b01007387 */ /* 0x0003e80000100800 */
[----:B------:R-:W-:Y:S01]  /*11760*/  STL [R1+0x47c], R8 ;  /* 0x00047c0801007387 */ /* 0x000fe20000100800 */
[----:B--2---:R-:W-:-:S03]  /*11770*/  ISETP.GE.AND P2, PT, R7, RZ, PT ;  /* 0x000000ff0700720c */ /* 0x004fc60003f46270 */
[----:B------:R2:W-:Y:S04]  /*11780*/  STL [R1+0x478], R5 ;  /* 0x0004780501007387 */ /* 0x0005e80000100800 */
[----:B------:R-:W2:Y:S04]  /*11790*/  LDL.LU R91, [R1+0x404] ;  /* 0x00040400015b7983 */ /* 0x000ea80000300800 */
[----:B------:R-:W2:Y:S01]  /*117a0*/  LDL.LU R7, [R1+0x408] ;  /* 0x0004080001077983 */ /* 0x000ea20000300800 */
[----:B---3--:R-:W-:Y:S01]  /*117b0*/  ISETP.GE.AND P3, PT, R92, RZ, PT ;  /* 0x000000ff5c00720c */ /* 0x008fe20003f66270 */
[----:B------:R-:W-:Y:S01]  /*117c0*/  @!P1 IMAD.MOV R55, RZ, RZ, -R55 ;  /* 0x000000ffff379224 */ /* 0x000fe200078e0a37 */
[----:B----4-:R-:W-:Y:S01]  /*117d0*/  ISETP.GE.AND P5, PT, R93, RZ, PT ;  /* 0x000000ff5d00720c */ /* 0x010fe20003fa6270 */
[----:B------:R-:W3:Y:S01]  /*117e0*/  LDL.LU R92, [R1+0x430] ;  /* 0x00043000015c7983 */ /* 0x000ee20000300800 */
[----:B------:R-:W-:-:S02]  /*117f0*/  ISETP.GE.AND P0, PT, R88, RZ, PT ;  /* 0x000000ff5800720c */ /* 0x000fc40003f06270 */
[----:B------:R-:W-:Y:S01]  /*11800*/  ISETP.GE.AND P1, PT, R87, RZ, PT ;  /* 0x000000ff5700720c */ /* 0x000fe20003f26270 */
[----:B------:R-:W4:Y:S04]  /*11810*/  LDL.LU R93, [R1+0x40c] ;  /* 0x00040c00015d7983 */ /* 0x000f280000300800 */
[----:B------:R-:W4:Y:S04]  /*11820*/  LDL.LU R88, [R1+0x438] ;  /* 0x0004380001587983 */ /* 0x000f280000300800 */
[----:B------:R-:W4:Y:S01]  /*11830*/  LDL.LU R87, [R1+0x434] ;  /* 0x0004340001577983 */ /* 0x000f220000300800 */
[----:B------:R-:W-:-:S02]  /*11840*/  PRMT R86, RZ, 0x7610, R86 ;  /* 0x00007610ff567816 */ /* 0x000fc40000000056 */
[----:B------:R-:W-:-:S04]  /*11850*/  PRMT R85, RZ, 0x7610, R85 ;  /* 0x00007610ff557816 */ /* 0x000fc80000000055 */
[----:B------:R0:W4:Y:S01]  /*11860*/  @!P6 LDG.E.U8 R86, desc[UR14][R74.64] ;  /* 0x0000000e4a56e981 */ /* 0x000122000c1e1100 */
[----:B------:R-:W-:Y:S02]  /*11870*/  @!P2 IMAD.MOV R54, RZ, RZ, -R54 ;  /* 0x000000ffff36a224 */ /* 0x000fe400078e0a36 */
[----:B0-----:R-:W-:Y:S02]  /*11880*/  @!P6 IMAD.MOV.U32 R74, RZ, RZ, R8 ;  /* 0x000000ffff4ae224 */ /* 0x001fe400078e0008 */
[----:B-1----:R-:W-:Y:S02]  /*11890*/  @!P6 IMAD.MOV.U32 R75, RZ, RZ, R5 ;  /* 0x000000ffff4be224 */ /* 0x002fe400078e0005 */
[----:B--2---:R-:W-:Y:S02]  /*118a0*/  VIADD R5, R89, 0xffffffd8 ;  /* 0xffffffd859057836 */ /* 0x004fe40000000000 */
[----:B------:R-:W-:Y:S01]  /*118b0*/  IMAD R8, R6, 0x27, RZ ;  /* 0x0000002706087824 */ /* 0x000fe200078e02ff */
[----:B------:R0:W2:Y:S02]  /*118c0*/  @!P6 LDG.E.U8 R85, desc[UR14][R74.64] ;  /* 0x0000000e4a55e981 */ /* 0x0000a4000c1e1100 */
[----:B------:R-:W-:-:S02]  /*118d0*/  ISETP.GE.U32.AND P6, PT, R5, 0x7fffff59, PT ;  /* 0x7fffff590500780c */ /* 0x000fc40003fc6070 */
[----:B------:R-:W-:Y:S02]  /*118e0*/  SHF.R.S32.HI R5, RZ, 0x1f, R8 ;  /* 0x0000001fff057819 */ /* 0x000fe40000011408 */
[----:B0-----:R-:W-:-:S05]  /*118f0*/  IADD3 R74, P2, PT, R8, R0, RZ ;  /* 0x00000000084a7210 */ /* 0x001fca0007f5e0ff */
[C---:B------:R-:W-:Y:S01]  /*11900*/  IMAD.X R75, R5.reuse, 0x1, R2, P2 ;  /* 0x00000001054b7824 */ /* 0x040fe200010e0602 */
[----:B------:R-:W-:Y:S01]  /*11910*/  IADD3 R8, P2, PT, R8, R3, RZ ;  /* 0x0000000308087210 */ /* 0x000fe20007f5e0ff */
[----:B------:R0:W-:Y:S04]  /*11920*/  STL [R1+0x464], R74 ;  /* 0x0004644a01007387 */ /* 0x0001e80000100800 */
[----:B------:R-:W-:Y:S01]  /*11930*/  IMAD.X R5, R5, 0x1, R4, P2 ;  /* 0x0000000105057824 */ /* 0x000fe200010e0604 */
[----:B------:R1:W-:Y:S01]  /*11940*/  STL [R1+0x460], R75 ;  /* 0x0004604b01007387 */ /* 0x0003e20000100800 */
[----:B------:R-:W-:-:S03]  /*11950*/  @!P3 IMAD.MOV R65, RZ, RZ, -R65 ;  /* 0x000000ffff41b224 */ /* 0x000fc600078e0a41 */
[----:B------:R-:W-:Y:S04]  /*11960*/  STL [R1+0x46c], R8 ;  /* 0x00046c0801007387 */ /* 0x000fe80000100800 */
[----:B------:R0:W-:Y:S01]  /*11970*/  STL [R1+0x468], R5 ;  /* 0x0004680501007387 */ /* 0x0001e20000100800 */
[----:B------:R-:W-:Y:S02]  /*11980*/  @!P5 IMAD.MOV R64, RZ, RZ, -R64 ;  /* 0x000000ffff40d224 */ /* 0x000fe400078e0a40 */
[----:B------:R-:W-:Y:S02]  /*11990*/  @!P0 IMAD.MOV R63, RZ, RZ, -R63 ;  /* 0x000000ffff3f8224 */ /* 0x000fe400078e0a3f */
[----:B------:R-:W-:Y:S01]  /*119a0*/  @!P1 IMAD.MOV R62, RZ, RZ, -R62 ;  /* 0x000000ffff3e9224 */ /* 0x000fe200078e0a3e */
[----:B------:R-:W-:-:S02]  /*119b0*/  ISETP.GE.AND P2, PT, R91, RZ, PT ;  /* 0x000000ff5b00720c */ /* 0x000fc40003f46270 */
[----:B------:R-:W2:Y:S01]  /*119c0*/  LDL.LU R91, [R1+0x43c] ;  /* 0x00043c00015b7983 */ /* 0x000ea20000300800 */
[----:B------:R-:W-:-:S03]  /*119d0*/  ISETP.GE.AND P3, PT, R7, RZ, PT ;  /* 0x000000ff0700720c */ /* 0x000fc60003f66270 */
[----:B------:R-:W2:Y:S01]  /*119e0*/  LDL.LU R7, [R1+0x440] ;  /* 0x0004400001077983 */ /* 0x000ea20000300800 */
[----:B---3--:R-:W-:-:S03]  /*119f0*/  ISETP.GE.AND P5, PT, R92, RZ, PT ;  /* 0x000000ff5c00720c */ /* 0x008fc60003fa6270 */
[----:B------:R-:W3:Y:S01]  /*11a00*/  LDL.LU R92, [R1+0x448] ;  /* 0x00044800015c7983 */ /* 0x000ee20000300800 */
[----:B----4-:R-:W-:Y:S02]  /*11a10*/  ISETP.GE.AND P0, PT, R93, RZ, PT ;  /* 0x000000ff5d00720c */ /* 0x010fe40003f06270 */
[----:B------:R-:W-:Y:S01]  /*11a20*/  @!P2 IMAD.MOV R61, RZ, RZ, -R61 ;  /* 0x000000ffff3da224 */ /* 0x000fe200078e0a3d */
[----:B------:R-:W4:Y:S01]  /*11a30*/  LDL.LU R93, [R1+0x444] ;  /* 0x00044400015d7983 */ /* 0x000f220000300800 */
[----:B------:R-:W-:Y:S02]  /*11a40*/  ISETP.GE.AND P1, PT, R88, RZ, PT ;  /* 0x000000ff5800720c */ /* 0x000fe40003f26270 */
[----:B------:R-:W-:Y:S02]  /*11a50*/  ISETP.GE.AND P2, PT, R87, RZ, PT ;  /* 0x000000ff5700720c */ /* 0x000fe40003f46270 */
        /* <DEDUP_REMOVED lines=8> */
[----:B------:R-:W-:Y:S02]  /*11ae0*/  VIADD R5, R89, 0xffffffd9 ;  /* 0xffffffd959057836 */ /* 0x000fe40000000000 */
[----:B------:R-:W-:Y:S01]  /*11af0*/  IMAD R8, R6, 0x26, RZ ;  /* 0x0000002606087824 */ /* 0x000fe200078e02ff */
[----:B------:R0:W4:Y:S02]  /*11b00*/  @!P6 LDG.E.U8 R82, desc[UR14][R74.64] ;  /* 0x0000000e4a52e981 */ /* 0x000124000c1e1100 */
        /* <DEDUP_REMOVED lines=14> */
[----:B--2---:R-:W-:-:S02]  /*11bf0*/  ISETP.GE.AND P3, PT, R91, RZ, PT ;  /* 0x000000ff5b00720c */ /* 0x004fc40003f66270 */
[----:B------:R-:W2:Y:S01]  /*11c00*/  LDL.LU R91, [R1+0x230] ;  /* 0x00023000015b7983 */ /* 0x000ea20000300800 */
[----:B------:R-:W-:-:S03]  /*11c10*/  ISETP.GE.AND P5, PT, R7, RZ, PT ;  /* 0x000000ff0700720c */ /* 0x000fc60003fa6270 */
[----:B------:R-:W2:Y:S01]  /*11c20*/  LDL.LU R7, [R1+0x23c] ;  /* 0x00023c0001077983 */ /* 0x000ea20000300800 */
[----:B---3--:R-:W-:-:S03]  /*11c30*/  ISETP.GE.AND P0, PT, R92, RZ, PT ;  /* 0x000000ff5c00720c */ /* 0x008fc60003f06270 */
[----:B------:R-:W3:Y:S01]  /*11c40*/  LDL.LU R92, [R1+0x21c] ;  /* 0x00021c00015c7983 */ /* 0x000ee20000300800 */
[----:B----4-:R-:W-:Y:S02]  /*11c50*/  ISETP.GE.AND P1, PT, R93, RZ, PT ;  /* 0x000000ff5d00720c */ /* 0x010fe40003f26270 */
[----:B------:R-:W-:Y:S01]  /*11c60*/  @!P3 IMAD.MOV R67, RZ, RZ, -R67 ;  /* 0x000000ffff43b224 */ /* 0x000fe200078e0a43 */
[----:B------:R-:W-:Y:S02]  /*11c70*/  ISETP.GE.AND P2, PT, R87, RZ, PT ;  /* 0x000000ff5700720c */ /* 0x000fe40003f46270 */
[----:B------:R-:W4:Y:S01]  /*11c80*/  LDL.LU R87, [R1+0x218] ;  /* 0x0002180001577983 */ /* 0x000f220000300800 */
[----:B------:R-:W-:-:S03]  /*11c90*/  ISETP.GE.AND P3, PT, R88, RZ, PT ;  /* 0x000000ff5800720c */ /* 0x000fc60003f66270 */
[----:B------:R-:W4:Y:S04]  /*11ca0*/  LDL.LU R93, [R1+0x220] ;  /* 0x00022000015d7983 */ /* 0x000f280000300800 */
[----:B------:R-:W4:Y:S01]  /*11cb0*/  LDL.LU R88, [R1+0x1e8] ;  /* 0x0001e80001587983 */ /* 0x000f220000300800 */
[----:B------:R-:W-:Y:S02]  /*11cc0*/  PRMT R81, RZ, 0x7610, R81 ;  /* 0x00007610ff517816 */ /* 0x000fe40000000051 */
        /* <DEDUP_REMOVED lines=26> */
[----:B---3--:R-:W-:-:S06]  /*11e70*/  ISETP.GE.AND P1, PT, R92, RZ, PT ;  /* 0x000000ff5c00720c */ /* 0x008fcc0003f26270 */
[----:B------:R-:W-:Y:S01]  /*11e80*/  @!P5 IMAD.MOV R12, RZ, RZ, -R12 ;  /* 0x000000ffff0cd224 */ /* 0x000fe200078e0a0c */
[----:B----4-:R-:W-:Y:S02]  /*11e90*/  ISETP.GE.AND P2, PT, R87, RZ, PT ;  /* 0x000000ff5700720c */ /* 0x010fe40003f46270 */
[----:B------:R-:W3:Y:S01]  /*11ea0*/  LDL.LU R87, [R1+0x1f8] ;  /* 0x0001f80001577983 */ /* 0x000ee20000300800 */
[----:B------:R-:W-:-:S03]  /*11eb0*/  ISETP.GE.AND P3, PT, R93, RZ, PT ;  /* 0x000000ff5d00720c */ /* 0x000fc60003f66270 */
        /* <DEDUP_REMOVED lines=18> */
[----:B------:R-:W-:Y:S01]  /*11fe0*/  @!P1 IMAD.MOV R21, RZ, RZ, -R21 ;  /* 0x000000ffff159224 */ /* 0x000fe200078e0a15 */
[----:B------:R-:W-:Y:S01]  /*11ff0*/  PRMT R76, RZ, 0x7610, R76 ;  /* 0x00007610ff4c7816 */ /* 0x000fe2000000004c */
[----:B------:R0:W-:Y:S02]  /*12000*/  STL [R1+0x434], R74 ;  /* 0x0004344a01007387 */ /* 0x0001e40000100800 */
[----:B------:R-:W-:Y:S01]  /*12010*/  IMAD.X R5, R5, 0x1, R4, P0 ;  /* 0x0000000105057824 */ /* 0x000fe200000e0604 */
[----:B------:R-:W-:Y:S01]  /*12020*/  PRMT R77, RZ, 0x7610, R77 ;  /* 0x00007610ff4d7816 */ /* 0x000fe2000000004d */
[----:B------:R1:W-:Y:S04]  /*12030*/  STL [R1+0x430], R75 ;  /* 0x0004304b01007387 */ /* 0x0003e80000100800 */
[----:B------:R0:W4:Y:S04]  /*12040*/  @!P6 LDG.E.U8 R76, desc[UR14][R74.64] ;  /* 0x0000000e4a4ce981 */ /* 0x000128000c1e1100 */
[----:B------:R1:W-:Y:S04]  /*12050*/  STL [R1+0x43c], R8 ;  /* 0x00043c0801007387 */ /* 0x0003e80000100800 */
[----:B------:R1:W-:Y:S01]  /*12060*/  STL [R1+0x438], R5 ;  /* 0x0004380501007387 */ /* 0x0003e20000100800 */
[----:B0-----:R-:W-:-:S02]  /*12070*/  @!P6 IMAD.MOV.U32 R74, RZ, RZ, R8 ;  /* 0x000000ffff4ae224 */ /* 0x001fc400078e0008 */
[----:B-1----:R-:W-:Y:S02]  /*12080*/  @!P6 IMAD.MOV.U32 R75, RZ, RZ, R5 ;  /* 0x000000ffff4be224 */ /* 0x002fe400078e0005 */
[----:B------:R-:W-:-:S03]  /*12090*/  IMAD R8, R6, 0xf, RZ ;  /* 0x0000000f06087824 */ /* 0x000fc600078e02ff */
[----:B------:R0:W4:Y:S01]  /*120a0*/  @!P6 LDG.E.U8 R77, desc[UR14][R74.64] ;  /* 0x0000000e4a4de981 */ /* 0x000122000c1e1100 */
[----:B------:R-:W-:-:S05]  /*120b0*/  VIADD R5, R89, 0xfffffff0 ;  /* 0xfffffff059057836 */ /* 0x000fca0000000000 */
[----:B------:R-:W-:Y:S02]  /*120c0*/  ISETP.GE.U32.AND P6, PT, R5, 0x7fffff71, PT ;  /* 0x7fffff710500780c */ /* 0x000fe40003fc6070 */
[----:B------:R-:W-:Y:S01]  /*120d0*/  SHF.R.S32.HI R5, RZ, 0x1f, R8 ;  /* 0x0000001fff057819 */ /* 0x000fe20000011408 */
[----:B------:R-:W-:Y:S01]  /*120e0*/  @!P2 IMAD.MOV R20, RZ, RZ, -R20 ;  /* 0x000000ffff14a224 */ /* 0x000fe200078e0a14 */
[----:B0-----:R-:W-:Y:S01]  /*120f0*/  PRMT R75, RZ, 0x7610, R75 ;  /* 0x00007610ff4b7816 */ /* 0x001fe2000000004b */
[----:B------:R-:W-:Y:S02]  /*12100*/  @!P3 IMAD.MOV R19, RZ, RZ, -R19 ;  /* 0x000000ffff13b224 */ /* 0x000fe400078e0a13 */
[----:B------:R-:W-:Y:S01]  /*12110*/  @!P5 IMAD.MOV R18, RZ, RZ, -R18 ;  /* 0x000000ffff12d224 */ /* 0x000fe200078e0a12 */
[----:B--2---:R-:W-:Y:S02]  /*12120*/  ISETP.GE.AND P1, PT, R7, RZ, PT ;  /* 0x000000ff0700720c */ /* 0x004fe40003f26270 */
[----:B------:R-:W-:Y:S01]  /*12130*/  ISETP.GE.AND P0, PT, R91, RZ, PT ;  /* 0x000000ff5b00720c */ /* 0x000fe20003f06270 */
[----:B------:R-:W2:Y:S10]  /*12140*/  LDL.LU R7, [R1+0x1f0] ;  /* 0x0001f00001077983 */ /* 0x000eb40000300800 */
[----:B------:R-:W-:Y:S01]  /*12150*/  @!P1 IMAD.MOV R16, RZ, RZ, -R16 ;  /* 0x000000ffff109224 */ /* 0x000fe200078e0a10 */
[----:B------:R-:W-:-:S02]  /*12160*/  IADD3 R90, P1, PT, R8, R0, RZ ;  /* 0x00000000085a7210 */ /* 0x000fc40007f3e0ff */
[----:B---3--:R-:W-:Y:S01]  /*12170*/  ISETP.GE.AND P2, PT, R87, RZ, PT ;  /* 0x000000ff5700720c */ /* 0x008fe20003f46270 */
[----:B------:R-:W-:Y:S01]  /*12180*/  @!P0 IMAD.MOV R17, RZ, RZ, -R17 ;  /* 0x000000ffff118224 */ /* 0x000fe200078e0a11 */
[----:B------:R-:W3:Y:S01]  /*12190*/  LDL.LU R87, [R1+0x204] ;  /* 0x0002040001577983 */ /* 0x000ee20000300800 */
[----:B------:R-:W-:Y:S01]  /*121a0*/  IMAD.X R91, R5, 0x1, R2, P1 ;  /* 0x00000001055b7824 */ /* 0x000fe200008e0602 */
[----:B----4-:R-:W-:Y:S02]  /*121b0*/  ISETP.GE.AND P3, PT, R92, RZ, PT ;  /* 0x000000ff5c00720c */ /* 0x010fe40003f66270 */
[----:B------:R-:W4:Y:S01]  /*121c0*/  LDL.LU R92, [R1+0x1d8] ;  /* 0x0001d800015c7983 */ /* 0x000f220000300800 */
[----:B------:R-:W-:-:S03]  /*121d0*/  ISETP.GE.AND P5, PT, R93, RZ, PT ;  /* 0x000000ff5d00720c */ /* 0x000fc60003fa6270 */
[----:B------:R-:W4:Y:S01]  /*121e0*/  LDL.LU R93, [R1+0x1e4] ;  /* 0x0001e400015d7983 */ /* 0x000f220000300800 */
[----:B------:R-:W-:-:S03]  /*121f0*/  ISETP.GE.AND P0, PT, R88, RZ, PT ;  /* 0x000000ff5800720c */ /* 0x000fc60003f06270 */
[----:B------:R-:W4:Y:S04]  /*12200*/  LDL.LU R88, [R1+0x1c4] ;  /* 0x0001c40001587983 */ /* 0x000f280000300800 */
[----:B------:R0:W-:Y:S04]  /*12210*/  STL [R1+0x3b0], R90 ;  /* 0x0003b05a01007387 */ /* 0x0001e80000100800 */
[----:B------:R0:W4:Y:S04]  /*12220*/  @!P6 LDG.E.U8 R75, desc[UR14][R90.64] ;  /* 0x0000000e5a4be981 */ /* 0x000128000c1e1100 */
[----:B------:R1:W-:Y:S01]  /*12230*/  STL [R1+0x3ac], R91 ;  /* 0x0003ac5b01007387 */ /* 0x0003e20000100800 */
[----:B0-----:R-:W-:-:S05]  /*12240*/  IADD3 R90, P1, PT, R8, R3, RZ ;  /* 0x00000003085a7210 */ /* 0x001fca0007f3e0ff */
[----:B-1----:R-:W-:Y:S02]  /*12250*/  IMAD.X R91, R5, 0x1, R4, P1 ;  /* 0x00000001055b7824 */ /* 0x002fe400008e0604 */
[----:B------:R-:W4:Y:S01]  /*12260*/  LDL.LU R5, [R1+0x1dc] ;  /* 0x0001dc0001057983 */ /* 0x000f220000300800 */
[----:B------:R-:W-:Y:S01]  /*12270*/  @!P2 IMAD.MOV R27, RZ, RZ, -R27 ;  /* 0x000000ffff1ba224 */ /* 0x000fe200078e0a1b */
[----:B------:R-:W-:Y:S01]  /*12280*/  PRMT R74, RZ, 0x7610, R74 ;  /* 0x00007610ff4a7816 */ /* 0x000fe2000000004a */
[----:B------:R-:W-:-:S05]  /*12290*/  @!P3 IMAD.MOV R26, RZ, RZ, -R26 ;  /* 0x000000ffff1ab224 */ /* 0x000fca00078e0a1a */
[----:B------:R-:W4:Y:S01]  /*122a0*/  @!P6 LDG.E.U8 R74, desc[UR14][R90.64] ;  /* 0x0000000e5a4ae981 */ /* 0x000f22000c1e1100 */
[----:B------:R-:W-:Y:S02]  /*122b0*/  @!P5 IMAD.MOV R25, RZ, RZ, -R25 ;  /* 0x000000ffff19d224 */ /* 0x000fe400078e0a19 */
[----:B------:R-:W-:Y:S01]  /*122c0*/  @!P0 IMAD.MOV R24, RZ, RZ, -R24 ;  /* 0x000000ffff188224 */ /* 0x000fe200078e0a18 */
[----:B------:R-:W-:Y:S02]  /*122d0*/  PRMT R8, RZ, 0x7610, R8 ;  /* 0x00007610ff087816 */ /* 0x000fe40000000008 */
[----:B--2---:R-:W-:Y:S02]  /*122e0*/  ISETP.GE.AND P1, PT, R7, RZ, PT ;  /* 0x000000ff0700720c */ /* 0x004fe40003f26270 */
[----:B------:R-:W2:Y:S01]  /*122f0*/  LDL.LU R7, [R1+0xdc0] ;  /* 0x000dc00001077983 */ /* 0x000ea20000300800 */
[----:B---3--:R-:W-:-:S10]  /*12300*/  ISETP.GE.AND P2, PT, R87, RZ, PT ;  /* 0x000000ff5700720c */ /* 0x008fd40003f46270 */
[----:B------:R-:W-:Y:S01]  /*12310*/  @!P1 IMAD.MOV R23, RZ, RZ, -R23 ;  /* 0x000000ffff179224 */ /* 0x000fe200078e0a17 */
[----:B------:R-:W-:Y:S04]  /*12320*/  STL [R1+0x3b8], R90 ;  /* 0x0003b85a01007387 */ /* 0x000fe80000100800 */
[----:B------:R0:W-:Y:S01]  /*12330*/  STL [R1+0x3b4], R91 ;  /* 0x0003b45b01007387 */ /* 0x0001e20000100800 */
[----:B----4-:R-:W-:Y:S01]  /*12340*/  ISETP.GE.AND P1, PT, R88, RZ, PT ;  /* 0x000000ff5800720c */ /* 0x010fe20003f26270 */
[----:B------:R-:W-:Y:S02]  /*12350*/  IMAD R88, R6, 0x7, RZ ;  /* 0x0000000706587824 */ /* 0x000fe400078e02ff */
[----:B------:R-:W-:Y:S01]  /*12360*/  @!P2 IMAD.MOV R22, RZ, RZ, -R22 ;  /* 0x000000ffff16a224 */ /* 0x000fe200078e0a16 */
[----:B0-----:R-:W3:Y:S01]  /*12370*/  LDL.LU.64 R90, [R1+0xdb8] ;  /* 0x000db800015a7983 */ /* 0x001ee20000300a00 */
[----:B------:R-:W-:-:S03]  /*12380*/  ISETP.GE.AND P5, PT, R92, RZ, PT ;  /* 0x000000ff5c00720c */ /* 0x000fc60003fa6270 */
[----:B------:R-:W4:Y:S01]  /*12390*/  LDL.LU R87, [R1+0xdb0] ;  /* 0x000db00001577983 */ /* 0x000f220000300800 */
[----:B------:R-:W-:Y:S01]  /*123a0*/  ISETP.GE.AND P3, PT, R5, RZ, PT ;  /* 0x000000ff0500720c */ /* 0x000fe20003f66270 */
[----:B------:R-:W-:Y:S01]  /*123b0*/  VIADD R5, R89, 0xfffffff8 ;  /* 0xfffffff859057836 */ /* 0x000fe20000000000 */
[----:B------:R-:W-:-:S04]  /*123c0*/  IADD3 R89, P2, PT, R88, R0, RZ ;  /* 0x0000000058597210 */ /* 0x000fc80007f5e0ff */
[----:B------:R-:W-:Y:S02]  /*123d0*/  ISETP.GE.U32.AND P6, PT, R5, 0x7fffff79, PT ;  /* 0x7fffff790500780c */ /* 0x000fe40003fc6070 */
[----:B------:R-:W-:Y:S01]  /*123e0*/  SHF.R.S32.HI R5, RZ, 0x1f, R88 ;  /* 0x0000001fff057819 */ /* 0x000fe20000011458 */
[----:B------:R-:W-:Y:S04]  /*123f0*/  STL [R1+0x330], R89 ;  /* 0x0003305901007387 */ /* 0x000fe80000100800 */
[----:B------:R-:W-:Y:S01]  /*12400*/  IMAD.X R92, R5, 0x1, R2, P2 ;  /* 0x00000001055c7824 */ /* 0x000fe200010e0602 */
[----:B------:R-:W-:Y:S02]  /*12410*/  IADD3 R88, P2, PT, R88, R3, RZ ;  /* 0x0000000358587210 */ /* 0x000fe40007f5e0ff */
[----:B------:R-:W-:-:S02]  /*12420*/  ISETP.GE.AND P0, PT, R93, RZ, PT ;  /* 0x000000ff5d00720c */ /* 0x000fc40003f06270 */
[----:B------:R0:W-:Y:S01]  /*12430*/  STL [R1+0x32c], R92 ;  /* 0x00032c5c01007387 */ /* 0x0001e20000100800 */
[----:B------:R-:W-:Y:S02]  /*12440*/  @!P6 IMAD.MOV.U32 R93, RZ, RZ, R92 ;  /* 0x000000ffff5de224 */ /* 0x000fe400078e005c */
[----:B0-----:R-:W-:Y:S02]  /*12450*/  @!P6 IMAD.MOV.U32 R92, RZ, RZ, R89 ;  /* 0x000000ffff5ce224 */ /* 0x001fe400078e0059 */
[----:B------:R-:W-:Y:S01]  /*12460*/  IMAD.X R89, R5, 0x1, R4, P2 ;  /* 0x0000000105597824 */ /* 0x000fe200010e0604 */
[----:B------:R-:W-:Y:S02]  /*12470*/  PRMT R5, RZ, 0x7610, R5 ;  /* 0x00007610ff057816 */ /* 0x000fe40000000005 */
[----:B------:R-:W2:Y:S04]  /*12480*/  @!P6 LDG.E.U8 R8, desc[UR14][R92.64] ;  /* 0x0000000e5c08e981 */ /* 0x000ea8000c1e1100 */
[----:B------:R0:W2:Y:S04]  /*12490*/  @!P6 LDG.E.U8 R5, desc[UR14][R88.64] ;  /* 0x0000000e5805e981 */ /* 0x0000a8000c1e1100 */
[----:B------:R-:W2:Y:S04]  /*124a0*/  LDL.LU.64 R92, [R1+0xda8] ;  /* 0x000da800015c7983 */ /* 0x000ea80000300a00 */
[----:B------:R-:W-:Y:S04]  /*124b0*/  STL [R1+0x338], R88 ;  /* 0x0003385801007387 */ /* 0x000fe80000100800 */
[----:B------:R1:W-:Y:S04]  /*124c0*/  STL [R1+0x334], R89 ;  /* 0x0003345901007387 */ /* 0x0003e80000100800 */
[----:B-1----:R-:W3:Y:S01]  /*124d0*/  LDL.LU.64 R88, [R1+0xda0] ;  /* 0x000da00001587983 */ /* 0x002ee20000300a00 */
[----:B------:R-:W-:-:S02]  /*124e0*/  @!P3 IMAD.MOV R33, RZ, RZ, -R33 ;  /* 0x000000ffff21b224 */ /* 0x000fc400078e0a21 */
[----:B------:R-:W-:Y:S02]  /*124f0*/  @!P1 IMAD.MOV R30, RZ, RZ, -R30 ;  /* 0x000000ffff1e9224 */ /* 0x000fe400078e0a1e */
[----:B------:R-:W-:Y:S02]  /*12500*/  @!P0 IMAD.MOV R31, RZ, RZ, -R31 ;  /* 0x000000ffff1f8224 */ /* 0x000fe400078e0a1f */
[----:B------:R-:W-:Y:S01]  /*12510*/  @!P5 IMAD.MOV R32, RZ, RZ, -R32 ;  /* 0x000000ffff20d224 */ /* 0x000fe200078e0a20 */
[----:B----4-:R-:W-:Y:S02]  /*12520*/  ISETP.GE.AND P2, PT, R87, RZ, PT ;  /* 0x000000ff5700720c */ /* 0x010fe40003f46270 */
[----:B------:R-:W1:Y:S02]  /*12530*/  LDC R87, c[0x0][0x3a0] ;  /* 0x0000e800ff577b82 */ /* 0x000e640000000800 */
[----:B-1----:R-:W-:-:S05]  /*12540*/  VIADD R87, R87, 0xffffff80 ;  /* 0xffffff8057577836 */ /* 0x002fca0000000000 */
[----:B------:R-:W-:Y:S02]  /*12550*/  ISETP.GE.U32.AND P1, PT, R87, 0x7fffff01, PT ;  /* 0x7fffff015700780c */ /* 0x000fe40003f26070 */
[----:B--2---:R-:W-:Y:S02]  /*12560*/  ISETP.GE.AND P6, PT, R92, RZ, PT ;  /* 0x000000ff5c00720c */ /* 0x004fe40003fc6270 */
[----:B---3--:R-:W-:Y:S01]  /*12570*/  ISETP.GE.AND P3, PT, R89, RZ, PT ;  /* 0x000000ff5900720c */ /* 0x008fe20003f66270 */
[----:B0-----:R-:W-:Y:S01]  /*12580*/  IMAD R89, R6, 0x7f, RZ ;  /* 0x0000007f06597824 */ /* 0x001fe200078e02ff */
[----:B------:R-:W-:-:S04]  /*12590*/  ISETP.GE.AND P0, PT, R88, RZ, PT ;  /* 0x000000ff5800720c */ /* 0x000fc80003f06270 */
[----:B------:R-:W-:Y:S02]  /*125a0*/  SHF.R.S32.HI R87, RZ, 0x1f, R89 ;  /* 0x0000001fff577819 */ /* 0x000fe40000011459 */
[----:B------:R-:W-:-:S05]  /*125b0*/  ISETP.GE.AND P5, PT, R93, RZ, PT ;  /* 0x000000ff5d00720c */ /* 0x000fca0003fa6270 */
[----:B------:R-:W-:Y:S01]  /*125c0*/  @!P3 IMAD.MOV R28, RZ, RZ, -R28 ;  /* 0x000000ffff1cb224 */ /* 0x000fe200078e0a1c */
[----:B------:R-:W-:Y:S02]  /*125d0*/  IADD3 R92, P3, PT, R89, R0, RZ ;  /* 0x00000000595c7210 */ /* 0x000fe40007f7e0ff */
[----:B------:R-:W-:-:S03]  /*125e0*/  PRMT R88, RZ, 0x7610, R88 ;  /* 0x00007610ff587816 */ /* 0x000fc60000000058 */
[----:B------:R-:W-:-:S05]  /*125f0*/  IMAD.X R93, R87, 0x1, R2, P3 ;  /* 0x00000001575d7824 */ /* 0x000fca00018e0602 */
[----:B------:R0:W2:Y:S01]  /*12600*/  @!P1 LDG.E.U8 R88, desc[UR14][R92.64] ;  /* 0x0000000e5c589981 */ /* 0x0000a2000c1e1100 */
[----:B------:R-:W-:Y:S01]  /*12610*/  @!P2 IMAD.MOV R29, RZ, RZ, -R29 ;  /* 0x000000ffff1da224 */ /* 0x000fe200078e0a1d */
[----:B------:R-:W-:Y:S02]  /*12620*/  ISETP.GE.AND P2, PT, R90, RZ, PT ;  /* 0x000000ff5a00720c */ /* 0x000fe40003f46270 */
[----:B------:R-:W3:Y:S04]  /*12630*/  LDL.LU R90, [R1+0x4] ;  /* 0x00000400015a7983 */ /* 0x000ee80000300800 */
[----:B------:R-:W-:Y:S04]  /*12640*/  STL [R1+0xce8], R6 ;  /* 0x000ce80601007387 */ /* 0x000fe80000100800 */
[----:B------:R1:W-:Y:S04]  /*12650*/  STL [R1+0xcec], R0 ;  /* 0x000cec0001007387 */ /* 0x0003e80000100800 */
[----:B------:R4:W-:Y:S04]  /*12660*/  STL [R1+0xcf0], R2 ;  /* 0x000cf00201007387 */ /* 0x0009e80000100800 */
[----:B------:R0:W-:Y:S04]  /*12670*/  STL [R1+0x498], R92 ;  /* 0x0004985c01007387 */ /* 0x0001e80000100800 */
[----:B------:R0:W-:Y:S01]  /*12680*/  STL [R1+0x494], R93 ;  /* 0x0004945d01007387 */ /* 0x0001e20000100800 */
[----:B-1----:R-:W-:-:S03]  /*12690*/  IADD3 R0, P3, PT, R89, R3, RZ ;  /* 0x0000000359007210 */ /* 0x002fc60007f7e0ff */
[----:B----4-:R-:W4:Y:S02]  /*126a0*/  LDL.LU R2, [R1+0x1c] ;  /* 0x00001c0001027983 */ /* 0x010f240000300800 */
[----:B------:R-:W-:Y:S01]  /*126b0*/  IMAD.X R6, R87, 0x1, R4, P3 ;  /* 0x0000000157067824 */ /* 0x000fe200018e0604 */
[----:B------:R-:W-:Y:S01]  /*126c0*/  PRMT R87, RZ, 0x7610, R87 ;  /* 0x00007610ff577816 */ /* 0x000fe20000000057 */
[----:B0-----:R-:W-:Y:S02]  /*126d0*/  @!P1 IMAD.MOV.U32 R92, RZ, RZ, R0 ;  /* 0x000000ffff5c9224 */ /* 0x001fe400078e0000 */
[----:B------:R-:W-:-:S05]  /*126e0*/  @!P1 IMAD.MOV.U32 R93, RZ, RZ, R6 ;  /* 0x000000ffff5d9224 */ /* 0x000fca00078e0006 */
[----:B------:R-:W3:Y:S04]  /*126f0*/  @!P1 LDG.E.U8 R87, desc[UR14][R92.64] ;  /* 0x0000000e5c579981 */ /* 0x000ee8000c1e1100 */
[----:B--2---:R0:W-:Y:S04]  /*12700*/  STL [R1+0xd84], R88 ;  /* 0x000d845801007387 */ /* 0x0041e80000100800 */
[----:B0-----:R-:W2:Y:S04]  /*12710*/  LDL.LU R88, [R1+0x10] ;  /* 0x0000100001587983 */ /* 0x001ea80000300800 */
[----:B------:R-:W2:Y:S04]  /*12720*/  LDL.LU R89, [R1+0x2c] ;  /* 0x00002c0001597983 */ /* 0x000ea80000300800 */
[----:B------:R0:W-:Y:S04]  /*12730*/  STL [R1+0xcf4], R3 ;  /* 0x000cf40301007387 */ /* 0x0001e80000100800 */
[----:B0-----:R-:W2:Y:S04]  /*12740*/  LDL.LU R3, [R1+0x20] ;  /* 0x0000200001037983 */ /* 0x001ea80000300800 */
[----:B------:R0:W-:Y:S04]  /*12750*/  STL [R1+0x4a0], R0 ;  /* 0x0004a00001007387 */ /* 0x0001e80000100800 */
[----:B------:R-:W-:Y:S04]  /*12760*/  STL [R1+0xcf8], R4 ;  /* 0x000cf80401007387 */ /* 0x000fe80000100800 */
[----:B------:R1:W-:Y:S04]  /*12770*/  STL [R1+0x49c], R6 ;  /* 0x00049c0601007387 */ /* 0x0003e80000100800 */
[----:B0-----:R-:W2:Y:S01]  /*12780*/  LDL.LU R0, [R1+0x28] ;  /* 0x0000280001007983 */ /* 0x001ea20000300800 */
[----:B---3--:R-:W-:-:S02]  /*12790*/  ISETP.GE.AND P3, PT, R90, RZ, PT ;  /* 0x000000ff5a00720c */ /* 0x008fc40003f66270 */
[----:B------:R-:W0:Y:S01]  /*127a0*/  S2R R90, SR_CgaCtaId ;  /* 0x00000000005a7919 */ /* 0x000e220000008800 */
[----:B------:R-:W-:Y:S01]  /*127b0*/  @!P0 IMAD.MOV R47, RZ, RZ, -R47 ;  /* 0x000000ffff2f8224 */ /* 0x000fe200078e0a2f */
[----:B------:R-:W-:Y:S04]  /*127c0*/  STL [R1+0xd80], R87 ;  /* 0x000d805701007387 */ /* 0x000fe80000100800 */
[----:B-1----:R-:W3:Y:S05]  /*127d0*/  LDL.LU R6, [R1+0xc] ;  /* 0x00000c0001067983 */ /* 0x002eea0000300800 */
[----:B------:R-:W-:Y:S01]  /*127e0*/  @!P3 IMAD.MOV R44, RZ, RZ, -R44 ;  /* 0x000000ffff2cb224 */ /* 0x000fe200078e0a2c */
[----:B----4-:R-:W-:-:S02]  /*127f0*/  ISETP.GE.AND P3, PT, R2, RZ, PT ;  /* 0x000000ff0200720c */ /* 0x010fc40003f66270 */
[----:B0-----:R-:W-:-:S11]  /*12800*/  LOP3.LUT P1, RZ, R90, UR9, RZ, 0xfc, !PT ;  /* 0x000000095aff7c12 */ /* 0x001fd6000f82fcff */
[----:B------:R-:W-:Y:S01]  /*12810*/  @!P3 IMAD.MOV R40, RZ, RZ, -R40 ;  /* 0x000000ffff28b224 */ /* 0x000fe200078e0a28 */
[----:B------:R-:W4:Y:S01]  /*12820*/  LDL.LU R90, [R1+0x18] ;  /* 0x00001800015a7983 */ /* 0x000f220000300800 */
[----:B------:R-:W-:Y:S01]  /*12830*/  ISETP.GE.AND P3, PT, R7, RZ, PT ;  /* 0x000000ff0700720c */ /* 0x000fe20003f66270 */
[----:B------:R-:W-:Y:S01]  /*12840*/  @!P2 IMAD.MOV R45, RZ, RZ, -R45 ;  /* 0x000000ffff2da224 */ /* 0x000fe200078e0a2d */
[----:B------:R-:W0:Y:S01]  /*12850*/  LDCU UR9, c[0x0][0x3b0] ;  /* 0x00007600ff0977ac */ /* 0x000e220008000800 */
[----:B------:R-:W3:Y:S01]  /*12860*/  LDL.LU R7, [R1+0xd9c] ;  /* 0x000d9c0001077983 */ /* 0x000ee20000300800 */
[----:B--2---:R-:W-:-:S13]  /*12870*/  ISETP.GE.AND P0, PT, R3, RZ, PT ;  /* 0x000000ff0300720c */ /* 0x004fda0003f06270 */
[----:B------:R-:W-:Y:S01]  /*12880*/  @!P0 IMAD.MOV R43, RZ, RZ, -R43 ;  /* 0x000000ffff2b8224 */ /* 0x000fe200078e0a2b */
[----:B------:R-:W-:-:S13]  /*12890*/  ISETP.GE.AND P0, PT, R0, RZ, PT ;  /* 0x000000ff0000720c */ /* 0x000fda0003f06270 */
[----:B------:R-:W-:Y:S01]  /*128a0*/  @!P0 IMAD.MOV R39, RZ, RZ, -R39 ;  /* 0x000000ffff278224 */ /* 0x000fe200078e0a27 */
[----:B------:R-:W-:Y:S02]  /*128b0*/  ISETP.GE.AND P0, PT, R13, RZ, PT ;  /* 0x000000ff0d00720c */ /* 0x000fe40003f06270 */
[----:B------:R-:W2:Y:S01]  /*128c0*/  LDL.LU R13, [R1+0xd98] ;  /* 0x000d9800010d7983 */ /* 0x000ea20000300800 */
[----:B------:R-:W-:-:S13]  /*128d0*/  ISETP.GE.AND P2, PT, R88, RZ, PT ;  /* 0x000000ff5800720c */ /* 0x000fda0003f46270 */
[----:B------:R-:W-:Y:S01]  /*128e0*/  @!P2 IMAD.MOV R41, RZ, RZ, -R41 ;  /* 0x000000ffff29a224 */ /* 0x000fe200078e0a29 */
[----:B----4-:R-:W-:-:S13]  /*128f0*/  ISETP.GE.AND P2, PT, R90, RZ, PT ;  /* 0x000000ff5a00720c */ /* 0x010fda0003f46270 */
[----:B------:R-:W-:Y:S01]  /*12900*/  @!P2 IMAD.MOV R37, RZ, RZ, -R37 ;  /* 0x000000ffff25a224 */ /* 0x000fe200078e0a25 */
[----:B--2---:R-:W-:Y:S02]  /*12910*/  ISETP.NE.AND P2, PT, R13, RZ, PT ;  /* 0x000000ff0d00720c */ /* 0x004fe40003f45270 */
[----:B------:R-:W-:-:S04]  /*12920*/  LOP3.LUT R13, RZ, R13, RZ, 0x33, !PT ;  /* 0x0000000dff0d7212 */ /* 0x000fc800078e33ff */
[C---:B------:R-:W-:Y:S02]  /*12930*/  SEL R0, R13.reuse, R53, !P2 ;  /* 0x000000350d007207 */ /* 0x040fe40005000000 */
[C---:B------:R-:W-:Y:S02]  /*12940*/  SEL R3, R13.reuse, R52, !P2 ;  /* 0x000000340d037207 */ /* 0x040fe40005000000 */
[C---:B------:R-:W-:Y:S01]  /*12950*/  SEL R2, R13.reuse, R51, !P2 ;  /* 0x000000330d027207 */ /* 0x040fe20005000000 */
[----:B------:R1:W-:Y:S04]  /*12960*/  STL [R1+0xf8], R0 ;  /* 0x0000f80001007387 */ /* 0x0003e80000100800 */
[----:B------:R2:W-:Y:S01]  /*12970*/  STL [R1+0xf4], R3 ;  /* 0x0000f40301007387 */ /* 0x0005e20000100800 */
[----:B-1----:R-:W-:-:S03]  /*12980*/  SEL R0, R13, R50, !P2 ;  /* 0x000000320d007207 */ /* 0x002fc60005000000 */
[----:B------:R1:W-:Y:S01]  /*12990*/  STL [R1+0xf0], R2 ;  /* 0x0000f00201007387 */ /* 0x0003e20000100800 */
[----:B--2---:R-:W-:-:S03]  /*129a0*/  SEL R3, R13, R49, !P2 ;  /* 0x000000310d037207 */ /* 0x004fc60005000000 */
[----:B------:R2:W-:Y:S01]  /*129b0*/  STL [R1+0xe8], R0 ;  /* 0x0000e80001007387 */ /* 0x0005e20000100800 */
[----:B-1----:R-:W-:-:S03]  /*129c0*/  SEL R2, R13, R59, !P2 ;  /* 0x0000003b0d027207 */ /* 0x002fc60005000000 */
[----:B------:R1:W-:Y:S01]  /*129d0*/  STL [R1+0xdc], R3 ;  /* 0x0000dc0301007387 */ /* 0x0003e20000100800 */
[----:B--2---:R-:W-:-:S03]  /*129e0*/  SEL R0, R13, R58, !P2 ;  /* 0x0000003a0d007207 */ /* 0x004fc60005000000 */
[----:B------:R2:W-:Y:S04]  /*129f0*/  STL [R1+0xd0], R2 ;  /* 0x0000d00201007387 */ /* 0x0005e80000100800 */
[----:B------:R4:W-:Y:S01]  /*12a00*/  STL [R1+0xc4], R0 ;  /* 0x0000c40001007387 */ /* 0x0009e20000100800 */
[C---:B-1----:R-:W-:Y:S02]  /*12a10*/  SEL R3, R13.reuse, R57, !P2 ;  /* 0x000000390d037207 */ /* 0x042fe40005000000 */
[----:B--2---:R-:W-:-:S03]  /*12a20*/  SEL R2, R13, R56, !P2 ;  /* 0x000000380d027207 */ /* 0x004fc60005000000 */
[----:B------:R1:W-:Y:S01]  /*12a30*/  STL [R1+0x2c], R3 ;  /* 0x00002c0301007387 */ /* 0x0003e20000100800 */
[----:B----4-:R-:W-:-:S03]  /*12a40*/  SEL R0, R13, R55, !P2 ;  /* 0x000000370d007207 */ /* 0x010fc60005000000 */
[----:B------:R-:W-:Y:S01]  /*12a50*/  STL [R1+0x28], R2 ;  /* 0x0000280201007387 */ /* 0x000fe20000100800 */
[C---:B------:R-:W-:Y:S02]  /*12a60*/  SEL R51, R13.reuse, R73, !P2 ;  /* 0x000000490d337207 */ /* 0x040fe40005000000 */
[C---:B------:R-:W-:Y:S01]  /*12a70*/  SEL R55, R13.reuse, R15, !P2 ;  /* 0x0000000f0d377207 */ /* 0x040fe20005000000 */
[----:B------:R2:W-:Y:S04]  /*12a80*/  STL [R1+0x24], R0 ;  /* 0x0000240001007387 */ /* 0x0005e80000100800 */
[----:B------:R-:W4:Y:S04]  /*12a90*/  LDL.LU R73, [R1+0x30] ;  /* 0x0000300001497983 */ /* 0x000f280000300800 */
[----:B------:R-:W4:Y:S01]  /*12aa0*/  LDL.LU R15, [R1+0xc0] ;  /* 0x0000c000010f7983 */ /* 0x000f220000300800 */
[----:B-1----:R-:W-:-:S02]  /*12ab0*/  SEL R3, R13, R60, !P2 ;  /* 0x0000003c0d037207 */ /* 0x002fc40005000000 */
[----:B------:R-:W-:Y:S02]  /*12ac0*/  SEL R60, R13, R14, !P2 ;  /* 0x0000000e0d3c7207 */ /* 0x000fe40005000000 */
[----:B------:R-:W4:Y:S01]  /*12ad0*/  LDL.LU R14, [R1+0x34] ;  /* 0x00003400010e7983 */ /* 0x000f220000300800 */
[----:B------:R-:W-:Y:S01]  /*12ae0*/  @!P6 IMAD.MOV R46, RZ, RZ, -R46 ;  /* 0x000000ffff2ee224 */ /* 0x000fe200078e0a2e */
[----:B------:R-:W-:Y:S02]  /*12af0*/  ISETP.GE.AND P6, PT, R83, RZ, PT ;  /* 0x000000ff5300720c */ /* 0x000fe40003fc6270 */
[C---:B------:R-:W-:Y:S02]  /*12b00*/  SEL R83, R13.reuse, R63, !P2 ;  /* 0x0000003f0d537207 */ /* 0x040fe40005000000 */
[----:B------:R-:W-:Y:S02]  /*12b10*/  SEL R63, R13, R12, !P2 ;  /* 0x0000000c0d3f7207 */ /* 0x000fe40005000000 */
[----:B------:R-:W1:Y:S01]  /*12b20*/  S2R R12, SR_TID.X ;  /* 0x00000000000c7919 */ /* 0x000e620000002100 */
[----:B------:R-:W-:Y:S01]  /*12b30*/  @!P5 IMAD.MOV R48, RZ, RZ, -R48 ;  /* 0x000000ffff30d224 */ /* 0x000fe200078e0a30 */
[----:B------:R-:W-:-:S02]  /*12b40*/  ISETP.GE.AND P5, PT, R89, RZ, PT ;  /* 0x000000ff5900720c */ /* 0x000fc40003fa6270 */
[----:B-1----:R-:W-:-:S04]  /*12b50*/  LOP3.LUT R12, R12, 0x7f, RZ, 0xc0, !PT ;  /* 0x0000007f0c0c7812 */ /* 0x002fc800078ec0ff */
[----:B------:R-:W-:-:S07]  /*12b60*/  LOP3.LUT R12, R12, 0x60, RZ, 0x3c, !PT ;  /* 0x000000600c0c7812 */ /* 0x000fce00078e3cff */
[----:B------:R-:W-:Y:S01]  /*12b70*/  @!P5 IMAD.MOV R42, RZ, RZ, -R42 ;  /* 0x000000ffff2ad224 */ /* 0x000fe200078e0a2a */
[----:B---3--:R-:W-:Y:S02]  /*12b80*/  ISETP.GE.AND P5, PT, R6, RZ, PT ;  /* 0x000000ff0600720c */ /* 0x008fe40003fa6270 */
[C---:B------:R-:W-:Y:S02]  /*12b90*/  SEL R4, R13.reuse, R61, !P2 ;  /* 0x0000003d0d047207 */ /* 0x040fe40005000000 */
[C---:B------:R-:W-:Y:S02]  /*12ba0*/  SEL R58, R13.reuse, R22, !P2 ;  /* 0x000000160d3a7207 */ /* 0x040fe40005000000 */
[C---:B------:R-:W-:Y:S01]  /*12bb0*/  SEL R87, R13.reuse, R64, !P2 ;  /* 0x000000400d577207 */ /* 0x040fe20005000000 */
[----:B------:R-:W3:Y:S01]  /*12bc0*/  LDL.LU R22, [R1+0x40] ;  /* 0x0000400001167983 */ /* 0x000ee20000300800 */
[C---:B------:R-:W-:Y:S02]  /*12bd0*/  SEL R61, R13.reuse, R24, !P2 ;  /* 0x000000180d3d7207 */ /* 0x040fe40005000000 */
[C---:B------:R-:W-:Y:S01]  /*12be0*/  SEL R89, R13.reuse, R66, !P2 ;  /* 0x000000420d597207 */ /* 0x040fe20005000000 */
[----:B------:R-:W3:Y:S01]  /*12bf0*/  LDL.LU R24, [R1+0x64] ;  /* 0x0000640001187983 */ /* 0x000ee20000300800 */
[----:B------:R-:W-:-:S02]  /*12c00*/  SEL R64, R13, R26, !P2 ;  /* 0x0000001a0d407207 */ /* 0x000fc40005000000 */
[C---:B------:R-:W-:Y:S01]  /*12c10*/  SEL R90, R13.reuse, R67, !P2 ;  /* 0x000000430d5a7207 */ /* 0x040fe20005000000 */
[----:B------:R-:W3:Y:S01]  /*12c20*/  LDL.LU R26, [R1+0x48] ;  /* 0x00004800011a7983 */ /* 0x000ee20000300800 */
[C---:B------:R-:W-:Y:S02]  /*12c30*/  SEL R66, R13.reuse, R27, !P2 ;  /* 0x0000001b0d427207 */ /* 0x040fe40005000000 */
[C---:B------:R-:W-:Y:S01]  /*12c40*/  SEL R92, R13.reuse, R68, !P2 ;  /* 0x000000440d5c7207 */ /* 0x040fe20005000000 */
[----:B------:R-:W3:Y:S01]  /*12c50*/  LDL.LU R27, [R1+0x60] ;  /* 0x00006000011b7983 */ /* 0x000ee20000300800 */
[C---:B------:R-:W-:Y:S02]  /*12c60*/  SEL R67, R13.reuse, R16, !P2 ;  /* 0x000000100d437207 */ /* 0x040fe40005000000 */
[C---:B------:R-:W-:Y:S01]  /*12c70*/  SEL R93, R13.reuse, R69, !P2 ;  /* 0x000000450d5d7207 */ /* 0x040fe20005000000 */
[----:B------:R-:W3:Y:S01]  /*12c80*/  LDL.LU R16, [R1+0x58] ;  /* 0x0000580001107983 */ /* 0x000ee20000300800 */
[C---:B------:R-:W-:Y:S01]  /*12c90*/  SEL R68, R13.reuse, R17, !P2 ;  /* 0x000000110d447207 */ /* 0x040fe20005000000 */
[----:B------:R-:W-:Y:S01]  /*12ca0*/  @!P5 IMAD.MOV R38, RZ, RZ, -R38 ;  /* 0x000000ffff26d224 */ /* 0x000fe200078e0a26 */
[C---:B--2---:R-:W-:Y:S01]  /*12cb0*/  SEL R0, R13.reuse, R70, !P2 ;  /* 0x000000460d007207 */ /* 0x044fe20005000000 */
[----:B------:R-:W2:Y:S01]  /*12cc0*/  LDL.LU R17, [R1+0x54] ;  /* 0x0000540001117983 */ /* 0x000ea20000300800 */
[----:B------:R-:W-:-:S02]  /*12cd0*/  SEL R69, R13, R18, !P2 ;  /* 0x000000120d457207 */ /* 0x000fc40005000000 */
[C---:B------:R-:W-:Y:S01]  /*12ce0*/  SEL R2, R13.reuse, R71, !P2 ;  /* 0x000000470d027207 */ /* 0x040fe20005000000 */
[----:B------:R-:W2:Y:S01]  /*12cf0*/  LDL.LU R18, [R1+0x50] ;  /* 0x0000500001127983 */ /* 0x000ea20000300800 */
[----:B------:R-:W-:Y:S02]  /*12d00*/  SEL R70, R13, R19, !P2 ;  /* 0x000000130d467207 */ /* 0x000fe40005000000 */
[----:B------:R-:W-:Y:S01]  /*12d10*/  ISETP.GE.AND P5, PT, R91, RZ, PT ;  /* 0x000000ff5b00720c */ /* 0x000fe20003fa6270 */
[----:B------:R-:W2:Y:S01]  /*12d20*/  LDL.LU R19, [R1+0x4c] ;  /* 0x00004c0001137983 */ /* 0x000ea20000300800 */
[C---:B------:R-:W-:Y:S02]  /*12d30*/  SEL R53, R13.reuse, R72, !P2 ;  /* 0x000000480d357207 */ /* 0x040fe40005000000 */
[C---:B------:R-:W-:Y:S02]  /*12d40*/  SEL R71, R13.reuse, R20, !P2 ;  /* 0x000000140d477207 */ /* 0x040fe40005000000 */
[C---:B------:R-:W-:Y:S01]  /*12d50*/  SEL R91, R13.reuse, R65, !P2 ;  /* 0x000000410d5b7207 */ /* 0x040fe20005000000 */
[----:B------:R-:W2:Y:S01]  /*12d60*/  LDL.LU R20, [R1+0x9c] ;  /* 0x00009c0001147983 */ /* 0x000ea20000300800 */
[----:B------:R-:W-:-:S02]  /*12d70*/  SEL R72, R13, R21, !P2 ;  /* 0x000000150d487207 */ /* 0x000fc40005000000 */
[----:B------:R-:W-:Y:S01]  /*12d80*/  SEL R65, R13, R11, !P2 ;  /* 0x0000000b0d417207 */ /* 0x000fe20005000000 */
[----:B------:R-:W2:Y:S04]  /*12d90*/  LDL.LU R21, [R1+0xac] ;  /* 0x0000ac0001157983 */ /* 0x000ea80000300800 */
[----:B------:R-:W2:Y:S04]  /*12da0*/  LDL.LU R11, [R1+0xa4] ;  /* 0x0000a400010b7983 */ /* 0x000ea80000300800 */
[----:B----4-:R1:W-:Y:S02]  /*12db0*/  STS.U8 [R12+UR6+0x4f00], R15 ;  /* 0x004f000f0c007988 */ /* 0x0103e40008000006 */
[----:B-1----:R-:W1:Y:S02]  /*12dc0*/  S2R R15, SR_TID.X ;  /* 0x00000000000f7919 */ /* 0x002e640000002100 */
[----:B------:R-:W-:Y:S04]  /*12dd0*/  STS.U8 [R12+UR6+0x1300], R81 ;  /* 0x001300510c007988 */ /* 0x000fe80008000006 */
[----:B------:R-:W-:Y:S04]  /*12de0*/  STS.U8 [R12+UR6+0x5300], R80 ;  /* 0x005300500c007988 */ /* 0x000fe80008000006 */
[----:B------:R4:W-:Y:S04]  /*12df0*/  STS.U8 [R12+UR6+0x1700], R86 ;  /* 0x001700560c007988 */ /* 0x0009e80008000006 */
[----:B----4-:R-:W4:Y:S01]  /*12e00*/  LDL.LU R12, [R1+0xb4] ;  /* 0x0000b400010c7983 */ /* 0x010f220000300800 */
[----:B-1----:R-:W-:-:S04]  /*12e10*/  LOP3.LUT R15, R15, 0x7f, RZ, 0xc0, !PT ;  /* 0x0000007f0f0f7812 */ /* 0x002fc800078ec0ff */
[----:B------:R-:W-:-:S05]  /*12e20*/  LOP3.LUT R86, R15, 0x60, RZ, 0x3c, !PT ;  /* 0x000000600f567812 */ /* 0x000fca00078e3cff */
[----:B------:R-:W-:Y:S04]  /*12e30*/  STS.U8 [R86+UR6+0x5700], R85 ;  /* 0x0057005556007988 */ /* 0x000fe80008000006 */
[----:B------:R-:W-:Y:S04]  /*12e40*/  STS.U8 [R86+UR6+0x1b00], R14 ;  /* 0x001b000e56007988 */ /* 0x000fe80008000006 */
[----:B------:R-:W-:Y:S04]  /*12e50*/  STS.U8 [R86+UR6+0x5b00], R73 ;  /* 0x005b004956007988 */ /* 0x000fe80008000006 */
[----:B------:R1:W-:Y:S04]  /*12e60*/  STS.U8 [R86+UR6+0x1f00], R7 ;  /* 0x001f000756007988 */ /* 0x0003e80008000006 */
[----:B-1----:R-:W2:Y:S04]  /*12e70*/  LDL.LU R7, [R1+0xd94] ;  /* 0x000d940001077983 */ /* 0x002ea80000300800 */
[----:B---3--:R-:W-:Y:S04]  /*12e80*/  STS.U8 [R86+UR6+0x5f00], R22 ;  /* 0x005f001656007988 */ /* 0x008fe80008000006 */
[----:B------:R-:W-:Y:S04]  /*12e90*/  STS.U8 [R86+UR6+0x2300], R24 ;  /* 0x0023001856007988 */ /* 0x000fe80008000006 */
[----:B------:R-:W-:Y:S04]  /*12ea0*/  STS.U8 [R86+UR6+0x6300], R26 ;  /* 0x0063001a56007988 */ /* 0x000fe80008000006 */
[----:B------:R-:W3:Y:S04]  /*12eb0*/  LDL.LU R14, [R1+0xb0] ;  /* 0x0000b000010e7983 */ /* 0x000ee80000300800 */
[----:B------:R-:W-:Y:S04]  /*12ec0*/  STS.U8 [R86+UR6+0x2700], R27 ;  /* 0x0027001b56007988 */ /* 0x000fe80008000006 */
[----:B------:R-:W3:Y:S04]  /*12ed0*/  LDL.LU R73, [R1+0xbc] ;  /* 0x0000bc0001497983 */ /* 0x000ee80000300800 */
[----:B--2---:R1:W-:Y:S04]  /*12ee0*/  STS.U8 [R86+UR6+0x6700], R7 ;  /* 0x0067000756007988 */ /* 0x0043e80008000006 */
[----:B-1----:R-:W2:Y:S04]  /*12ef0*/  LDL.LU R7, [R1+0xd90] ;  /* 0x000d900001077983 */ /* 0x002ea80000300800 */
[----:B------:R-:W-:Y:S04]  /*12f00*/  STS.U8 [R86+UR6+0x2b00], R16 ;  /* 0x002b001056007988 */ /* 0x000fe80008000006 */
[----:B------:R-:W-:Y:S04]  /*12f10*/  STS.U8 [R86+UR6+0x6b00], R17 ;  /* 0x006b001156007988 */ /* 0x000fe80008000006 */
[----:B------:R-:W-:Y:S04]  /*12f20*/  STS.U8 [R86+UR6+0x2f00], R18 ;  /* 0x002f001256007988 */ /* 0x000fe80008000006 */
[----:B------:R-:W-:Y:S04]  /*12f30*/  STS.U8 [R86+UR6+0x6f00], R19 ;  /* 0x006f001356007988 */ /* 0x000fe80008000006 */
[----:B------:R-:W-:Y:S04]  /*12f40*/  STS.U8 [R86+UR6+0x3300], R20 ;  /* 0x0033001456007988 */ /* 0x000fe80008000006 */
[----:B--2---:R1:W-:Y:S04]  /*12f50*/  STS.U8 [R86+UR6+0x7300], R7 ;  /* 0x0073000756007988 */ /* 0x0043e80008000006 */
[----:B-1----:R-:W2:Y:S04]  /*12f60*/  LDL.LU R7, [R1+0xd8c] ;  /* 0x000d8c0001077983 */ /* 0x002ea80000300800 */
[----:B------:R-:W-:Y:S04]  /*12f70*/  STS.U8 [R86+UR6+0x3700], R21 ;  /* 0x0037001556007988 */ /* 0x000fe80008000006 */
[----:B------:R-:W-:Y:S04]  /*12f80*/  STS.U8 [R86+UR6+0x7700], R11 ;  /* 0x0077000b56007988 */ /* 0x000fe80008000006 */
[----:B----4-:R-:W-:Y:S04]  /*12f90*/  STS.U8 [R86+UR6+0x3b00], R12 ;  /* 0x003b000c56007988 */ /* 0x010fe80008000006 */
[----:B---3--:R-:W-:Y:S04]  /*12fa0*/  STS.U8 [R86+UR6+0x7b00], R14 ;  /* 0x007b000e56007988 */ /* 0x008fe80008000006 */
[----:B------:R-:W-:Y:S04]  /*12fb0*/  STS.U8 [R86+UR6+0x3f00], R73 ;  /* 0x003f004956007988 */ /* 0x000fe80008000006 */
[----:B--2---:R1:W-:Y:S04]  /*12fc0*/  STS.U8 [R86+UR6+0x7f00], R7 ;  /* 0x007f000756007988 */ /* 0x0043e80008000006 */
[----:B-1----:R-:W2:Y:S04]  /*12fd0*/  LDL.LU R7, [R1+0xd88] ;  /* 0x000d880001077983 */ /* 0x002ea80000300800 */
[----:B------:R-:W3:Y:S01]  /*12fe0*/  LDL.LU R73, [R1+0x3c] ;  /* 0x00003c0001497983 */ /* 0x000ee20000300800 */
[----:B------:R-:W-:-:S02]  /*12ff0*/  @!P3 IMAD.MOV R36, RZ, RZ, -R36 ;  /* 0x000000ffff24b224 */ /* 0x000fc400078e0a24 */
[----:B------:R-:W-:Y:S02]  /*13000*/  @!P0 IMAD.MOV R35, RZ, RZ, -R35 ;  /* 0x000000ffff238224 */ /* 0x000fe400078e0a23 */
[----:B------:R-:W-:Y:S02]  /*13010*/  @!P5 IMAD.MOV R34, RZ, RZ, -R34 ;  /* 0x000000ffff22d224 */ /* 0x000fe400078e0a22 */
[----:B------:R-:W-:Y:S01]  /*13020*/  @!P6 IMAD.MOV R9, RZ, RZ, -R9 ;  /* 0x000000ffff09e224 */ /* 0x000fe200078e0a09 */
[C---:B------:R-:W-:Y:S01]  /*13030*/  SEL R6, R13.reuse, R62, !P2 ;  /* 0x0000003e0d067207 */ /* 0x040fe20005000000 */
[----:B------:R-:W-:Y:S01]  /*13040*/  STL [R1+0xcfc], R86 ;  /* 0x000cfc5601007387 */ /* 0x000fe20000100800 */
[C---:B------:R-:W-:Y:S02]  /*13050*/  SEL R88, R13.reuse, R54, !P2 ;  /* 0x000000360d587207 */ /* 0x040fe40005000000 */
[C---:B------:R-:W-:Y:S01]  /*13060*/  SEL R62, R13.reuse, R25, !P2 ;  /* 0x000000190d3e7207 */ /* 0x040fe20005000000 */
[----:B------:R-:W4:Y:S01]  /*13070*/  LDL.LU R81, [R1+0x38] ;  /* 0x0000380001517983 */ /* 0x000f220000300800 */
[----:B------:R-:W-:-:S02]  /*13080*/  SEL R59, R13, R23, !P2 ;  /* 0x000000170d3b7207 */ /* 0x000fc40005000000 */
[C---:B------:R-:W-:Y:S02]  /*13090*/  SEL R57, R13.reuse, R33, !P2 ;  /* 0x000000210d397207 */ /* 0x040fe40005000000 */
[C---:B------:R-:W-:Y:S02]  /*130a0*/  SEL R56, R13.reuse, R32, !P2 ;  /* 0x000000200d387207 */ /* 0x040fe40005000000 */
[C---:B------:R-:W-:Y:S02]  /*130b0*/  SEL R54, R13.reuse, R31, !P2 ;  /* 0x0000001f0d367207 */ /* 0x040fe40005000000 */
[C---:B------:R-:W-:Y:S02]  /*130c0*/  SEL R52, R13.reuse, R30, !P2 ;  /* 0x0000001e0d347207 */ /* 0x040fe40005000000 */
[C---:B------:R-:W-:Y:S02]  /*130d0*/  SEL R50, R13.reuse, R29, !P2 ;  /* 0x0000001d0d327207 */ /* 0x040fe40005000000 */
        /* <DEDUP_REMOVED lines=17> */
[----:B------:R-:W-:Y:S02]  /*131f0*/  SEL R23, R13, R10, !P2 ;  /* 0x0000000a0d177207 */ /* 0x000fe40005000000 */
        /* <DEDUP_REMOVED lines=9> */
[----:B------:R-:W4:Y:S01]  /*13290*/  LDL.LU R22, [R1+0x78] ;  /* 0x0000780001167983 */ /* 0x000f220000300800 */
[----:B------:R-:W-:-:S03]  /*132a0*/  LOP3.LUT R80, R15, 0x70, RZ, 0x3c, !PT ;  /* 0x000000700f507812 */ /* 0x000fc600078e3cff */
[----:B------:R-:W4:Y:S04]  /*132b0*/  LDL.LU R24, [R1+0x98] ;  /* 0x0000980001187983 */ /* 0x000f280000300800 */
[----:B------:R-:W4:Y:S04]  /*132c0*/  LDL.LU R26, [R1+0x90] ;  /* 0x00009000011a7983 */ /* 0x000f280000300800 */
[----:B------:R-:W4:Y:S04]  /*132d0*/  LDL.LU R27, [R1+0xa8] ;  /* 0x0000a800011b7983 */ /* 0x000f280000300800 */
[----:B------:R-:W4:Y:S04]  /*132e0*/  LDL.LU R16, [R1+0xa0] ;  /* 0x0000a00001107983 */ /* 0x000f280000300800 */
        /* <DEDUP_REMOVED lines=10> */
[----:B--2---:R-:W-:Y:S04]  /*13390*/  STL [R1+0xd00], R7 ;  /* 0x000d000701007387 */ /* 0x004fe80000100800 */
[----:B------:R-:W2:Y:S04]  /*133a0*/  LDL.LU R17, [R1+0xf8] ;  /* 0x0000f80001117983 */ /* 0x000ea80000300800 */
[----:B------:R-:W2:Y:S01]  /*133b0*/  LDL.LU R18, [R1+0xf4] ;  /* 0x0000f40001127983 */ /* 0x000ea20000300800 */
[----:B-1----:R-:W-:-:S03]  /*133c0*/  IMAD R5, R15, R7, RZ ;  /* 0x000000070f057224 */ /* 0x002fc600078e02ff */
[----:B------:R-:W0:Y:S04]  /*133d0*/  LDL.LU R11, [R1+0xf0] ;  /* 0x0000f000010b7983 */ /* 0x000e280000300800 */
[----:B------:R-:W2:Y:S04]  /*133e0*/  LDL.LU R12, [R1+0xe8] ;  /* 0x0000e800010c7983 */ /* 0x000ea80000300800 */
[----:B------:R-:W2:Y:S04]  /*133f0*/  LDL.LU R19, [R1+0xdc] ;  /* 0x0000dc0001137983 */ /* 0x000ea80000300800 */
[----:B------:R-:W2:Y:S04]  /*13400*/  LDL.LU R14, [R1+0xd0] ;  /* 0x0000d000010e7983 */ /* 0x000ea80000300800 */
[----:B------:R-:W2:Y:S04]  /*13410*/  LDL.LU R15, [R1+0xc4] ;  /* 0x0000c400010f7983 */ /* 0x000ea80000300800 */
[----:B------:R-:W2:Y:S04]  /*13420*/  LDL.LU R20, [R1+0x2c] ;  /* 0x00002c0001147983 */ /* 0x000ea80000300800 */
[----:B------:R-:W2:Y:S04]  /*13430*/  LDL.LU R21, [R1+0x28] ;  /* 0x0000280001157983 */ /* 0x000ea80000300800 */
[----:B---3--:R1:W-:Y:S04]  /*13440*/  STS.U8 [R80+UR6+0x1780], R73 ;  /* 0x0017804950007988 */ /* 0x0083e80008000006 */
[----:B-1----:R-:W3:Y:S04]  /*13450*/  LDL.LU R73, [R1+0x24] ;  /* 0x0000240001497983 */ /* 0x002ee80000300800 */
[----:B----4-:R-:W-:Y:S01]  /*13460*/  STS.U8 [R80+UR6+0x5780], R81 ;  /* 0x0057805150007988 */ /* 0x010fe20008000006 */
[----:B------:R-:W-:Y:S01]  /*13470*/  IADD3 R8, P0, PT, R5, UR22, RZ ;  /* 0x0000001605087c10 */ /* 0x000fe2000ff1e0ff */
[----:B------:R-:W-:Y:S01]  /*13480*/  IMAD R53, R53, UR36, RZ ;  /* 0x0000002435357c24 */ /* 0x000fe2000f8e02ff */
[----:B------:R-:W1:Y:S02]  /*13490*/  LDCU UR22, c[0x0][0x3b0] ;  /* 0x00007600ff1677ac */ /* 0x000e640008000800 */
[----:B------:R-:W-:Y:S01]  /*134a0*/  LEA.HI.X.SX32 R5, R5, UR23, 0x1, P0 ;  /* 0x0000001705057c11 */ /* 0x000fe200080f0eff */
[----:B------:R-:W-:Y:S01]  /*134b0*/  IMAD R51, R51, UR35, RZ ;  /* 0x0000002333337c24 */ /* 0x000fe2000f8e02ff */
[----:B------:R-:W4:Y:S01]  /*134c0*/  LDCU UR23, c[0x0][0x3b0] ;  /* 0x00007600ff1777ac */ /* 0x000f220008000800 */
[----:B------:R-:W-:Y:S04]  /*134d0*/  STS.U8 [R80+UR6+0x1b80], R13 ;  /* 0x001b800d50007988 */ /* 0x000fe80008000006 */
[----:B------:R-:W-:Y:S04]  /*134e0*/  STS.U8 [R80+UR6+0x5b80], R10 ;  /* 0x005b800a50007988 */ /* 0x000fe80008000006 */
[----:B------:R-:W-:Y:S04]  /*134f0*/  STS.U8 [R80+UR6+0x1f80], R9 ;  /* 0x001f800950007988 */ /* 0x000fe80008000006 */
[----:B------:R1:W-:Y:S04]  /*13500*/  STS.U8 [R80+UR6+0x5f80], R28 ;  /* 0x005f801c50007988 */ /* 0x0003e80008000006 */
[----:B------:R1:W-:Y:S04]  /*13510*/  STS.U8 [R80+UR6+0x2380], R29 ;  /* 0x0023801d50007988 */ /* 0x0003e80008000006 */
[----:B------:R-:W-:Y:S01]  /*13520*/  STS.U8 [R80+UR6+0x6380], R30 ;  /* 0x0063801e50007988 */ /* 0x000fe20008000006 */
[----:B-1----:R-:W-:-:S03]  /*13530*/  IMAD R28, R2, UR29, RZ ;  /* 0x0000001d021c7c24 */ /* 0x002fc6000f8e02ff */
[----:B------:R-:W-:Y:S04]  /*13540*/  STS.U8 [R80+UR6+0x2780], R31 ;  /* 0x0027801f50007988 */ /* 0x000fe80008000006 */
[----:B------:R-:W-:Y:S01]  /*13550*/  STS.U8 [R80+UR6+0x6780], R32 ;  /* 0x0067802050007988 */ /* 0x000fe20008000006 */
[----:B------:R-:W-:-:S03]  /*13560*/  IMAD R29, R0, UR30, RZ ;  /* 0x0000001e001d7c24 */ /* 0x000fc6000f8e02ff */
[----:B------:R-:W-:Y:S04]  /*13570*/  STS.U8 [R80+UR6+0x2b80], R33 ;  /* 0x002b802150007988 */ /* 0x000fe80008000006 */
[----:B------:R-:W-:Y:S04]  /*13580*/  STS.U8 [R80+UR6+0x6b80], R22 ;  /* 0x006b801650007988 */ /* 0x000fe80008000006 */
[----:B------:R-:W-:Y:S04]  /*13590*/  STS.U8 [R80+UR6+0x2f80], R24 ;  /* 0x002f801850007988 */ /* 0x000fe80008000006 */
[----:B------:R-:W-:Y:S04]  /*135a0*/  STS.U8 [R80+UR6+0x6f80], R26 ;  /* 0x006f801a50007988 */ /* 0x000fe80008000006 */
[----:B------:R1:W-:Y:S02]  /*135b0*/  STS.U8 [R80+UR6+0x3380], R27 ;  /* 0x0033801b50007988 */ /* 0x0003e40008000006 */
[----:B-1----:R-:W-:-:S02]  /*135c0*/  IMAD R27, R3, UR28, RZ ;  /* 0x0000001c031b7c24 */ /* 0x002fc4000f8e02ff */
[----:B------:R-:W-:Y:S01]  /*135d0*/  STS.U8 [R80+UR6+0x7380], R16 ;  /* 0x0073801050007988 */ /* 0x000fe20008000006 */
[----:B------:R-:W-:Y:S02]  /*135e0*/  IMAD R24, R6, UR26, RZ ;  /* 0x0000001a06187c24 */ /* 0x000fe4000f8e02ff */
[----:B------:R-:W-:Y:S02]  /*135f0*/  IMAD R32, R90, UR33, RZ ;  /* 0x000000215a207c24 */ /* 0x000fe4000f8e02ff */
[----:B------:R-:W-:Y:S02]  /*13600*/  IMAD R33, R89, UR34, RZ ;  /* 0x0000002259217c24 */ /* 0x000fe4000f8e02ff */
[----:B------:R-:W-:Y:S02]  /*13610*/  IMAD R22, R83, UR25, RZ ;  /* 0x0000001953167c24 */ /* 0x000fe4000f8e02ff */
[----:B------:R-:W-:Y:S02]  /*13620*/  IMAD R26, R4, UR27, RZ ;  /* 0x0000001b041a7c24 */ /* 0x000fe4000f8e02ff */
[----:B------:R-:W-:-:S02]  /*13630*/  IMAD R30, R93, UR31, RZ ;  /* 0x0000001f5d1e7c24 */ /* 0x000fc4000f8e02ff */
        /* <DEDUP_REMOVED lines=11> */
[----:B--2---:R-:W-:-:S02]  /*136f0*/  IMAD R9, R17, UR4, RZ ;  /* 0x0000000411097c24 */ /* 0x004fc4000f8e02ff */
[----:B------:R-:W-:Y:S02]  /*13700*/  IMAD R10, R18, UR5, RZ ;  /* 0x00000005120a7c24 */ /* 0x000fe4000f8e02ff */
[----:B0-----:R-:W-:-:S03]  /*13710*/  IMAD R11, R11, UR9, RZ ;  /* 0x000000090b0b7c24 */ /* 0x001fc6000f8e02ff */
[-C--:B------:R-:W-:Y:S01]  /*13720*/  IADD3 R0, P3, PT, R10, R8.reuse, RZ ;  /* 0x000000080a007210 */ /* 0x080fe20007f7e0ff */
[----:B------:R-:W-:Y:S02]  /*13730*/  IMAD R12, R12, UR10, RZ ;  /* 0x0000000a0c0c7c24 */ /* 0x000fe4000f8e02ff */
[----:B------:R-:W-:Y:S02]  /*13740*/  IMAD R13, R19, UR11, RZ ;  /* 0x0000000b130d7c24 */ /* 0x000fe4000f8e02ff */
[----:B------:R-:W-:Y:S02]  /*13750*/  IMAD R19, R88, UR20, RZ ;  /* 0x0000001458137c24 */ /* 0x000fe4000f8e02ff */
[----:B------:R-:W2:Y:S01]  /*13760*/  LDL.LU R88, [R1+0xd84] ;  /* 0x000d840001587983 */ /* 0x000ea20000300800 */
[-C--:B------:R-:W-:Y:S01]  /*13770*/  IADD3 R3, P5, PT, R11, R8.reuse, RZ ;  /* 0x000000080b037210 */ /* 0x080fe20007fbe0ff */
[----:B------:R-:W-:Y:S02]  /*13780*/  IMAD R17, R21, UR18, RZ ;  /* 0x0000001215117c24 */ /* 0x000fe4000f8e02ff */
[----:B------:R-:W-:Y:S01]  /*13790*/  IMAD R21, R87, UR24, RZ ;  /* 0x0000001857157c24 */ /* 0x000fe2000f8e02ff */
[----:B------:R-:W-:-:S04]  /*137a0*/  IADD3 R87, P0, PT, R9, R8, RZ ;  /* 0x0000000809577210 */ /* 0x000fc80007f1e0ff */
[----:B------:R-:W-:Y:S01]  /*137b0*/  LEA.HI.X.SX32 R2, R9, R5, 0x1, P0 ;  /* 0x0000000509027211 */ /* 0x000fe200000f0eff */
[----:B------:R-:W-:Y:S01]  /*137c0*/  STL [R1+0x4a8], R87 ;  /* 0x0004a85701007387 */ /* 0x000fe20000100800 */
[----:B------:R-:W-:-:S03]  /*137d0*/  IMAD R14, R14, UR12, RZ ;  /* 0x0000000c0e0e7c24 */ /* 0x000fc6000f8e02ff */
[----:B------:R0:W-:Y:S04]  /*137e0*/  STL [R1+0x4a4], R2 ;  /* 0x0004a40201007387 */ /* 0x0001e80000100800 */
[----:B------:R1:W-:Y:S01]  /*137f0*/  STL [R1+0x4b0], R0 ;  /* 0x0004b00001007387 */ /* 0x0003e20000100800 */
[----:B0-----:R-:W-:-:S03]  /*13800*/  IADD3 R2, P6, PT, R12, R8, RZ ;  /* 0x000000080c027210 */ /* 0x001fc60007fde0ff */
[----:B------:R-:W-:Y:S01]  /*13810*/  STL [R1+0x4b8], R3 ;  /* 0x0004b80301007387 */ /* 0x000fe20000100800 */
[----:B-1----:R-:W-:-:S03]  /*13820*/  IADD3 R0, P0, PT, R13, R8, RZ ;  /* 0x000000080d007210 */ /* 0x002fc60007f1e0ff */
[----:B------:R0:W-:Y:S01]  /*13830*/  STL [R1+0x4c0], R2 ;  /* 0x0004c00201007387 */ /* 0x0001e20000100800 */
[----:B------:R-:W-:Y:S01]  /*13840*/  IADD3 R7, P2, PT, R14, R8, RZ ;  /* 0x000000080e077210 */ /* 0x000fe20007f5e0ff */
[----:B------:R-:W-:Y:S02]  /*13850*/  IMAD R15, R15, UR13, RZ ;  /* 0x0000000d0f0f7c24 */ /* 0x000fe4000f8e02ff */
[----:B------:R1:W-:Y:S01]  /*13860*/  STL [R1+0x4c8], R0 ;  /* 0x0004c80001007387 */ /* 0x0003e20000100800 */
[-C--:B0-----:R-:W-:Y:S02]  /*13870*/  LEA.HI.X.SX32 R2, R10, R5.reuse, 0x1, P3 ;  /* 0x000000050a027211 */ /* 0x081fe400018f0eff */
[----:B-1----:R-:W-:-:S03]  /*13880*/  LEA.HI.X.SX32 R0, R11, R5, 0x1, P5 ;  /* 0x000000050b007211 */ /* 0x002fc600028f0eff */
[----:B------:R-:W-:Y:S01]  /*13890*/  STL [R1+0x4ac], R2 ;  /* 0x0004ac0201007387 */ /* 0x000fe20000100800 */
[----:B------:R-:W-:Y:S01]  /*138a0*/  IMAD R16, R20, UR17, RZ ;  /* 0x0000001114107c24 */ /* 0x000fe2000f8e02ff */
[-C--:B------:R-:W-:Y:S02]  /*138b0*/  IADD3 R6, P3, PT, R15, R8.reuse, RZ ;  /* 0x000000080f067210 */ /* 0x080fe40007f7e0ff */
[----:B------:R-:W-:Y:S04]  /*138c0*/  STL [R1+0x4d0], R7 ;  /* 0x0004d00701007387 */ /* 0x000fe80000100800 */
[----:B------:R-:W-:Y:S04]  /*138d0*/  STL [R1+0xd08], R7 ;  /* 0x000d080701007387 */ /* 0x000fe80000100800 */
[----:B------:R0:W-:Y:S01]  /*138e0*/  STL [R1+0x4b4], R0 ;  /* 0x0004b40001007387 */ /* 0x0001e20000100800 */
[----:B------:R-:W-:-:S03]  /*138f0*/  IADD3 R90, P5, PT, R16, R8, RZ ;  /* 0x00000008105a7210 */ /* 0x000fc60007fbe0ff */
[----:B------:R-:W-:Y:S01]  /*13900*/  STL [R1+0x4d8], R6 ;  /* 0x0004d80601007387 */ /* 0x000fe20000100800 */
[----:B0-----:R-:W-:-:S03]  /*13910*/  LEA.HI.X.SX32 R0, R12, R5, 0x1, P6 ;  /* 0x000000050c007211 */ /* 0x001fc600030f0eff */
[----:B------:R-:W-:Y:S01]  /*13920*/  STL [R1+0xd04], R6 ;  /* 0x000d040601007387 */ /* 0x000fe20000100800 */
[----:B------:R-:W-:Y:S01]  /*13930*/  IADD3 R2, P6, PT, R17, R8, RZ ;  /* 0x0000000811027210 */ /* 0x000fe20007fde0ff */
[----:B---3--:R-:W-:Y:S02]  /*13940*/  IMAD R18, R73, UR19, RZ ;  /* 0x0000001349127c24 */ /* 0x008fe4000f8e02ff */
[----:B------:R0:W-:Y:S04]  /*13950*/  STL [R1+0x4bc], R0 ;  /* 0x0004bc0001007387 */ /* 0x0001e80000100800 */
[----:B------:R-:W-:Y:S01]  /*13960*/  STL [R1+0x4e0], R90 ;  /* 0x0004e05a01007387 */ /* 0x000fe20000100800 */
[----:B0-----:R-:W-:-:S03]  /*13970*/  LEA.HI.X.SX32 R0, R13, R5, 0x1, P0 ;  /* 0x000000050d007211 */ /* 0x001fc600000f0eff */
[----:B------:R-:W-:Y:S04]  /*13980*/  STL [R1+0x4e8], R2 ;  /* 0x0004e80201007387 */ /* 0x000fe80000100800 */
[----:B------:R-:W-:Y:S01]  /*13990*/  STL [R1+0xd0c], R90 ;  /* 0x000d0c5a01007387 */ /* 0x000fe20000100800 */
[----:B------:R-:W-:-:S03]  /*139a0*/  IMAD R20, R91, UR21, RZ ;  /* 0x000000155b147c24 */ /* 0x000fc6000f8e02ff */
[----:B------:R0:W-:Y:S01]  /*139b0*/  STL [R1+0x4c4], R0 ;  /* 0x0004c40001007387 */ /* 0x0001e20000100800 */
[----:B------:R-:W-:Y:S02]  /*139c0*/  LEA.HI.X.SX32 R6, R14, R5, 0x1, P2 ;  /* 0x000000050e067211 */ /* 0x000fe400010f0eff */
[-C--:B------:R-:W-:Y:S02]  /*139d0*/  IADD3 R3, P2, PT, R19, R8.reuse, RZ ;  /* 0x0000000813037210 */ /* 0x080fe40007f5e0ff */
[----:B0-----:R-:W-:-:S05]  /*139e0*/  IADD3 R0, P0, PT, R18, R8, RZ ;  /* 0x0000000812007210 */ /* 0x001fca0007f1e0ff */
[----:B------:R0:W-:Y:S01]  /*139f0*/  STL [R1+0x4f0], R0 ;  /* 0x0004f00001007387 */ /* 0x0001e20000100800 */
[----:B------:R-:W-:-:S03]  /*13a00*/  LEA.HI.X.SX32 R89, R16, R5, 0x1, P5 ;  /* 0x0000000510597211 */ /* 0x000fc600028f0eff */
[----:B------:R-:W-:Y:S01]  /*13a10*/  STL [R1+0x4f8], R3 ;  /* 0x0004f80301007387 */ /* 0x000fe20000100800 */
[----:B0-----:R-:W-:Y:S02]  /*13a20*/  LEA.HI.X.SX32 R0, R15, R5, 0x1, P3 ;  /* 0x000000050f007211 */ /* 0x001fe400018f0eff */
[-C--:B------:R-:W-:Y:S01]  /*13a30*/  IADD3 R2, P3, PT, R20, R8.reuse, RZ ;  /* 0x0000000814027210 */ /* 0x080fe20007f7e0ff */
[----:B------:R-:W-:Y:S04]  /*13a40*/  STL [R1+0x4cc], R6 ;  /* 0x0004cc0601007387 */ /* 0x000fe80000100800 */
[----:B------:R-:W-:Y:S04]  /*13a50*/  STL [R1+0xd10], R6 ;  /* 0x000d100601007387 */ /* 0x000fe80000100800 */
[----:B------:R0:W-:Y:S04]  /*13a60*/  STL [R1+0x500], R2 ;  /* 0x0005000201007387 */ /* 0x0001e80000100800 */
[----:B------:R-:W-:Y:S04]  /*13a70*/  STL [R1+0x4d4], R0 ;  /* 0x0004d40001007387 */ /* 0x000fe80000100800 */
[----:B------:R1:W-:Y:S01]  /*13a80*/  STL [R1+0xd14], R0 ;  /* 0x000d140001007387 */ /* 0x0003e20000100800 */
[----:B0-----:R-:W-:-:S05]  /*13a90*/  IADD3 R2, P5, PT, R21, R8, RZ ;  /* 0x0000000815027210 */ /* 0x001fca0007fbe0ff */
[----:B------:R0:W-:Y:S01]  /*13aa0*/  STL [R1+0x508], R2 ;  /* 0x0005080201007387 */ /* 0x0001e20000100800 */
[----:B-1----:R-:W-:-:S03]  /*13ab0*/  LEA.HI.X.SX32 R0, R17, R5, 0x1, P6 ;  /* 0x0000000511007211 */ /* 0x002fc600030f0eff */
[----:B------:R-:W-:Y:S01]  /*13ac0*/  STL [R1+0x4dc], R89 ;  /* 0x0004dc5901007387 */ /* 0x000fe20000100800 */
[----:B------:R-:W-:-:S03]  /*13ad0*/  IADD3 R4, P6, PT, R22, R8, RZ ;  /* 0x0000000816047210 */ /* 0x000fc60007fde0ff */
[----:B------:R1:W-:Y:S01]  /*13ae0*/  STL [R1+0x4e4], R0 ;  /* 0x0004e40001007387 */ /* 0x0003e20000100800 */
[----:B0-----:R-:W-:-:S03]  /*13af0*/  LEA.HI.X.SX32 R2, R19, R5, 0x1, P2 ;  /* 0x0000000513027211 */ /* 0x001fc600010f0eff */
[----:B------:R-:W-:Y:S01]  /*13b00*/  STL [R1+0xd18], R89 ;  /* 0x000d185901007387 */ /* 0x000fe20000100800 */
[----:B-1----:R-:W-:-:S03]  /*13b10*/  LEA.HI.X.SX32 R0, R18, R5, 0x1, P0 ;  /* 0x0000000512007211 */ /* 0x002fc600000f0eff */
[----:B------:R-:W-:Y:S01]  /*13b20*/  STL [R1+0x510], R4 ;  /* 0x0005100401007387 */ /* 0x000fe20000100800 */
[----:B------:R-:W-:-:S03]  /*13b30*/  IADD3 R83, P0, PT, R24, R8, RZ ;  /* 0x0000000818537210 */ /* 0x000fc60007f1e0ff */
[----:B------:R0:W-:Y:S04]  /*13b40*/  STL [R1+0x4ec], R0 ;  /* 0x0004ec0001007387 */ /* 0x0001e80000100800 */
[----:B------:R1:W-:Y:S01]  /*13b50*/  STL [R1+0xd1c], R4 ;  /* 0x000d1c0401007387 */ /* 0x0003e20000100800 */
[----:B------:R-:W-:-:S03]  /*13b60*/  IADD3 R93, P2, PT, R26, R8, RZ ;  /* 0x000000081a5d7210 */ /* 0x000fc60007f5e0ff */
[----:B------:R-:W-:Y:S01]  /*13b70*/  STL [R1+0x4f4], R2 ;  /* 0x0004f40201007387 */ /* 0x000fe20000100800 */
[----:B0-----:R-:W-:-:S03]  /*13b80*/  LEA.HI.X.SX32 R0, R20, R5, 0x1, P3 ;  /* 0x0000000514007211 */ /* 0x001fc600018f0eff */
[----:B------:R-:W-:Y:S04]  /*13b90*/  STL [R1+0x518], R83 ;  /* 0x0005185301007387 */ /* 0x000fe80000100800 */
[----:B------:R-:W-:Y:S04]  /*13ba0*/  STL [R1+0xd20], R83 ;  /* 0x000d205301007387 */ /* 0x000fe80000100800 */
[----:B------:R0:W-:Y:S01]  /*13bb0*/  STL [R1+0x4fc], R0 ;  /* 0x0004fc0001007387 */ /* 0x0001e20000100800 */
[----:B-1----:R-:W-:-:S03]  /*13bc0*/  LEA.HI.X.SX32 R4, R21, R5, 0x1, P5 ;  /* 0x0000000515047211 */ /* 0x002fc600028f0eff */
[----:B------:R-:W-:Y:S01]  /*13bd0*/  STL [R1+0x520], R93 ;  /* 0x0005205d01007387 */ /* 0x000fe20000100800 */
[----:B0-----:R-:W-:Y:S02]  /*13be0*/  IADD3 R0, P3, PT, R27, R8, RZ ;  /* 0x000000081b007210 */ /* 0x001fe40007f7e0ff */
[----:B------:R-:W-:-:S03]  /*13bf0*/  LEA.HI.X.SX32 R86, R22, R5, 0x1, P6 ;  /* 0x0000000516567211 */ /* 0x000fc600030f0eff */
[----:B------:R0:W-:Y:S01]  /*13c00*/  STL [R1+0x528], R0 ;  /* 0x0005280001007387 */ /* 0x0001e20000100800 */
[----:B------:R-:W-:-:S03]  /*13c10*/  IADD3 R2, P6, PT, R29, R8, RZ ;  /* 0x000000081d027210 */ /* 0x000fc60007fde0ff */
[----:B------:R-:W-:Y:S01]  /*13c20*/  STL [R1+0xd24], R93 ;  /* 0x000d245d01007387 */ /* 0x000fe20000100800 */
[-C--:B------:R-:W-:Y:S02]  /*13c30*/  LEA.HI.X.SX32 R91, R24, R5.reuse, 0x1, P0 ;  /* 0x00000005185b7211 */ /* 0x080fe400000f0eff */
[----:B0-----:R-:W-:Y:S01]  /*13c40*/  IADD3 R0, P5, PT, R28, R8, RZ ;  /* 0x000000081c007210 */ /* 0x001fe20007fbe0ff */
[----:B------:R-:W-:Y:S04]  /*13c50*/  STL [R1+0x504], R4 ;  /* 0x0005040401007387 */ /* 0x000fe80000100800 */
[----:B------:R0:W-:Y:S04]  /*13c60*/  STL [R1+0x530], R0 ;  /* 0x0005300001007387 */ /* 0x0001e80000100800 */
[----:B------:R-:W-:Y:S01]  /*13c70*/  STL [R1+0xd28], R4 ;  /* 0x000d280401007387 */ /* 0x000fe20000100800 */
[----:B------:R-:W-:-:S03]  /*13c80*/  LEA.HI.X.SX32 R92, R26, R5, 0x1, P2 ;  /* 0x000000051a5c7211 */ /* 0x000fc600010f0eff */
[----:B------:R1:W-:Y:S01]  /*13c90*/  STL [R1+0x538], R2 ;  /* 0x0005380201007387 */ /* 0x0003e20000100800 */
[----:B0-----:R-:W-:-:S03]  /*13ca0*/  IADD3 R0, P0, PT, R30, R8, RZ ;  /* 0x000000081e007210 */ /* 0x001fc60007f1e0ff */
[----:B------:R-:W-:Y:S01]  /*13cb0*/  STL [R1+0x50c], R86 ;  /* 0x00050c5601007387 */ /* 0x000fe20000100800 */
[----:B------:R-:W-:-:S03]  /*13cc0*/  LEA.HI.X.SX32 R3, R27, R5, 0x1, P3 ;  /* 0x000000051b037211 */ /* 0x000fc600018f0eff */
[----:B------:R-:W-:Y:S04]  /*13cd0*/  STL [R1+0xd2c], R86 ;  /* 0x000d2c5601007387 */ /* 0x000fe80000100800 */
[----:B------:R0:W-:Y:S01]  /*13ce0*/  STL [R1+0x540], R0 ;  /* 0x0005400001007387 */ /* 0x0001e20000100800 */
[----:B-1----:R-:W-:-:S03]  /*13cf0*/  LEA.HI.X.SX32 R2, R28, R5, 0x1, P5 ;  /* 0x000000051c027211 */ /* 0x002fc600028f0eff */
[----:B------:R-:W-:Y:S01]  /*13d00*/  STL [R1+0x514], R91 ;  /* 0x0005145b01007387 */ /* 0x000fe20000100800 */
[----:B0-----:R-:W-:-:S03]  /*13d10*/  IADD3 R0, P2, PT, R31, R8, RZ ;  /* 0x000000081f007210 */ /* 0x001fc60007f5e0ff */
[----:B------:R-:W-:Y:S04]  /*13d20*/  STL [R1+0xd30], R91 ;  /* 0x000d305b01007387 */ /* 0x000fe80000100800 */
[----:B------:R-:W-:Y:S04]  /*13d30*/  STL [R1+0x548], R0 ;  /* 0x0005480001007387 */ /* 0x000fe80000100800 */
[----:B------:R-:W-:Y:S04]  /*13d40*/  STL [R1+0x524], R3 ;  /* 0x0005240301007387 */ /* 0x000fe80000100800 */
[----:B------:R0:W-:Y:S04]  /*13d50*/  STL [R1+0xd34], R0 ;  /* 0x000d340001007387 */ /* 0x0001e80000100800 */
[----:B------:R-:W-:Y:S04]  /*13d60*/  STL [R1+0x52c], R2 ;  /* 0x00052c0201007387 */ /* 0x000fe80000100800 */
[----:B------:R-:W-:Y:S01]  /*13d70*/  STL [R1+0x51c], R92 ;  /* 0x00051c5c01007387 */ /* 0x000fe20000100800 */
[----:B0-----:R-:W-:-:S03]  /*13d80*/  LEA.HI.X.SX32 R0, R29, R5, 0x1, P6 ;  /* 0x000000051d007211 */ /* 0x001fc600030f0eff */
[----:B------:R0:W-:Y:S01]  /*13d90*/  STL [R1+0xd38], R92 ;  /* 0x000d385c01007387 */ /* 0x0001e20000100800 */
[----:B------:R-:W-:-:S03]  /*13da0*/  LEA.HI.X.SX32 R89, R31, R5, 0x1, P2 ;  /* 0x000000051f597211 */ /* 0x000fc600010f0eff */
[----:B------:R1:W-:Y:S01]  /*13db0*/  STL [R1+0x534], R0 ;  /* 0x0005340001007387 */ /* 0x0003e20000100800 */
[-C--:B0-----:R-:W-:Y:S02]  /*13dc0*/  LEA.HI.X.SX32 R92, R30, R5.reuse, 0x1, P0 ;  /* 0x000000051e5c7211 */ /* 0x081fe400000f0eff */
[CC--:B------:R-:W-:Y:S02]  /*13dd0*/  IADD3 R2, P0, PT, R32.reuse, R8.reuse, RZ ;  /* 0x0000000820027210 */ /* 0x0c0fe40007f1e0ff */
[----:B------:R-:W-:Y:S01]  /*13de0*/  IADD3 R28, P3, PT, R33, R8, RZ ;  /* 0x00000008211c7210 */ /* 0x000fe20007f7e0ff */
[----:B------:R-:W-:Y:S01]  /*13df0*/  STL [R1+0x53c], R92 ;  /* 0x00053c5c01007387 */ /* 0x000fe20000100800 */
[----:B------:R-:W-:-:S03]  /*13e00*/  LEA.HI.X.SX32 R3, R32, R5, 0x1, P0 ;  /* 0x0000000520037211 */ /* 0x000fc600000f0eff */
[----:B------:R-:W-:Y:S01]  /*13e10*/  STL [R1+0xd3c], R92 ;  /* 0x000d3c5c01007387 */ /* 0x000fe20000100800 */
[----:B------:R-:W-:-:S03]  /*13e20*/  LEA.HI.X.SX32 R29, R33, R5, 0x1, P3 ;  /* 0x00000005211d7211 */ /* 0x000fc600018f0eff */
[----:B------:R-:W-:Y:S04]  /*13e30*/  STL [R1+0x550], R2 ;  /* 0x0005500201007387 */ /* 0x000fe80000100800 */
[----:B------:R-:W-:Y:S01]  /*13e40*/  STL [R1+0xd40], R2 ;  /* 0x000d400201007387 */ /* 0x000fe20000100800 */
[----:B------:R-:W-:-:S03]  /*13e50*/  IADD3 R12, P2, PT, R53, R8, RZ ;  /* 0x00000008350c7210 */ /* 0x000fc60007f5e0ff */
[----:B------:R-:W-:Y:S01]  /*13e60*/  STL [R1+0x544], R89 ;  /* 0x0005445901007387 */ /* 0x000fe20000100800 */
[----:B------:R-:W-:-:S03]  /*13e70*/  IADD3 R84, P0, PT, R51, R8, RZ ;  /* 0x0000000833547210 */ /* 0x000fc60007f1e0ff */
[----:B------:R-:W-:Y:S01]  /*13e80*/  STL [R1+0xd44], R89 ;  /* 0x000d445901007387 */ /* 0x000fe20000100800 */
[----:B-1----:R-:W-:-:S03]  /*13e90*/  IADD3 R0, P3, PT, R55, R8, RZ ;  /* 0x0000000837007210 */ /* 0x002fc60007f7e0ff */
[----:B------:R-:W-:Y:S04]  /*13ea0*/  STL [R1+0x558], R28 ;  /* 0x0005581c01007387 */ /* 0x000fe80000100800 */
[----:B------:R-:W-:Y:S04]  /*13eb0*/  STL [R1+0xd48], R28 ;  /* 0x000d481c01007387 */ /* 0x000fe80000100800 */
[----:B------:R-:W-:Y:S01]  /*13ec0*/  STL [R1+0x54c], R3 ;  /* 0x00054c0301007387 */ /* 0x000fe20000100800 */
[----:B------:R-:W-:-:S03]  /*13ed0*/  LEA.HI.X.SX32 R85, R51, R5, 0x1, P0 ;  /* 0x0000000533557211 */ /* 0x000fc600000f0eff */
[----:B------:R0:W-:Y:S04]  /*13ee0*/  STL [R1+0xd4c], R3 ;  /* 0x000d4c0301007387 */ /* 0x0001e80000100800 */
[----:B------:R-:W-:Y:S04]  /*13ef0*/  STL [R1+0x554], R29 ;  /* 0x0005541d01007387 */ /* 0x000fe80000100800 */
[----:B------:R-:W-:Y:S01]  /*13f00*/  STL [R1+0xd50], R29 ;  /* 0x000d501d01007387 */ /* 0x000fe20000100800 */
[----:B------:R-:W-:-:S03]  /*13f10*/  LEA.HI.X.SX32 R13, R53, R5, 0x1, P2 ;  /* 0x00000005350d7211 */ /* 0x000fc600010f0eff */
[----:B------:R-:W-:Y:S01]  /*13f20*/  STL [R1+0x568], R12 ;  /* 0x0005680c01007387 */ /* 0x000fe20000100800 */
[----:B0-----:R-:W-:-:S03]  /*13f30*/  IADD3 R3, P0, PT, R60, R8, RZ ;  /* 0x000000083c037210 */ /* 0x001fc60007f1e0ff */
[----:B------:R0:W-:Y:S01]  /*13f40*/  STL [R1+0x570], R0 ;  /* 0x0005700001007387 */ /* 0x0001e20000100800 */
[----:B------:R-:W-:-:S03]  /*13f50*/  IADD3 R91, P2, PT, R63, R8, RZ ;  /* 0x000000083f5b7210 */ /* 0x000fc60007f5e0ff */
[----:B------:R-:W-:Y:S04]  /*13f60*/  STL [R1+0x560], R84 ;  /* 0x0005605401007387 */ /* 0x000fe80000100800 */
[----:B------:R-:W-:Y:S01]  /*13f70*/  STL [R1+0xd54], R84 ;  /* 0x000d545401007387 */ /* 0x000fe20000100800 */
[----:B0-----:R-:W-:-:S03]  /*13f80*/  LEA.HI.X.SX32 R0, R55, R5, 0x1, P3 ;  /* 0x0000000537007211 */ /* 0x001fc600018f0eff */
[----:B------:R-:W-:Y:S01]  /*13f90*/  STL [R1+0x55c], R85 ;  /* 0x00055c5501007387 */ /* 0x000fe20000100800 */
[----:B------:R-:W-:-:S03]  /*13fa0*/  LEA.HI.X.SX32 R29, R60, R5, 0x1, P0 ;  /* 0x000000053c1d7211 */ /* 0x000fc600000f0eff */
[----:B------:R-:W-:Y:S01]  /*13fb0*/  STL [R1+0xd58], R85 ;  /* 0x000d585501007387 */ /* 0x000fe20000100800 */
[----:B------:R-:W-:-:S03]  /*13fc0*/  IADD3 R90, P3, PT, R65, R8, RZ ;  /* 0x00000008415a7210 */ /* 0x000fc60007f7e0ff */
[----:B------:R0:W-:Y:S04]  /*13fd0*/  STL [R1+0x56c], R0 ;  /* 0x00056c0001007387 */ /* 0x0001e80000100800 */
[----:B------:R-:W-:Y:S04]  /*13fe0*/  STL [R1+0x564], R13 ;  /* 0x0005640d01007387 */ /* 0x000fe80000100800 */
[----:B------:R-:W-:Y:S01]  /*13ff0*/  STL [R1+0x578], R3 ;  /* 0x0005780301007387 */ /* 0x000fe20000100800 */
[----:B0-----:R-:W-:-:S03]  /*14000*/  LEA.HI.X.SX32 R0, R63, R5, 0x1, P2 ;  /* 0x000000053f007211 */ /* 0x001fc600010f0eff */
[----:B------:R-:W-:Y:S01]  /*14010*/  STL [R1+0xd5c], R3 ;  /* 0x000d5c0301007387 */ /* 0x000fe20000100800 */
[----:B------:R-:W-:-:S03]  /*14020*/  LEA.HI.X.SX32 R6, R65, R5, 0x1, P3 ;  /* 0x0000000541067211 */ /* 0x000fc600018f0eff */
[----:B------:R-:W-:Y:S04]  /*14030*/  STL [R1+0x580], R91 ;  /* 0x0005805b01007387 */ /* 0x000fe80000100800 */
[----:B------:R-:W-:Y:S01]  /*14040*/  STL [R1+0xd60], R91 ;  /* 0x000d605b01007387 */ /* 0x000fe20000100800 */
[----:B------:R-:W-:-:S03]  /*14050*/  IADD3 R63, P0, PT, R72, R8, RZ ;  /* 0x00000008483f7210 */ /* 0x000fc60007f1e0ff */
[----:B------:R-:W-:Y:S04]  /*14060*/  STL [R1+0x574], R29 ;  /* 0x0005741d01007387 */ /* 0x000fe80000100800 */
[----:B------:R-:W-:Y:S01]  /*14070*/  STL [R1+0xd64], R29 ;  /* 0x000d641d01007387 */ /* 0x000fe20000100800 */
[----:B------:R-:W-:-:S03]  /*14080*/  IADD3 R24, P2, PT, R71, R8, RZ ;  /* 0x0000000847187210 */ /* 0x000fc60007f5e0ff */
[----:B------:R-:W-:Y:S04]  /*14090*/  STL [R1+0x588], R90 ;  /* 0x0005885a01007387 */ /* 0x000fe80000100800 */
[----:B------:R-:W-:Y:S01]  /*140a0*/  STL [R1+0xd68], R90 ;  /* 0x000d685a01007387 */ /* 0x000fe20000100800 */
[----:B------:R-:W-:-:S03]  /*140b0*/  LEA.HI.X.SX32 R65, R72, R5, 0x1, P0 ;  /* 0x0000000548417211 */ /* 0x000fc600000f0eff */
[----:B------:R-:W-:Y:S04]  /*140c0*/  STL [R1+0x57c], R0 ;  /* 0x00057c0001007387 */ /* 0x000fe80000100800 */
[----:B------:R0:W-:Y:S01]  /*140d0*/  STL [R1+0xd6c], R0 ;  /* 0x000d6c0001007387 */ /* 0x0001e20000100800 */
[----:B------:R-:W-:-:S03]  /*140e0*/  IADD3 R81, P3, PT, R70, R8, RZ ;  /* 0x0000000846517210 */ /* 0x000fc60007f7e0ff */
[----:B------:R-:W-:Y:S01]  /*140f0*/  STL [R1+0x584], R6 ;  /* 0x0005840601007387 */ /* 0x000fe20000100800 */
[----:B------:R-:W-:-:S03]  /*14100*/  LEA.HI.X.SX32 R26, R71, R5, 0x1, P2 ;  /* 0x00000005471a7211 */ /* 0x000fc600010f0eff */
[----:B------:R-:W-:Y:S04]  /*14110*/  STL [R1+0xd70], R6 ;  /* 0x000d700601007387 */ /* 0x000fe80000100800 */
[----:B------:R-:W-:Y:S04]  /*14120*/  STL [R1+0x590], R63 ;  /* 0x0005903f01007387 */ /* 0x000fe80000100800 */
[----:B------:R-:W-:Y:S01]  /*14130*/  STL [R1+0xd74], R63 ;  /* 0x000d743f01007387 */ /* 0x000fe20000100800 */
[----:B0-----:R-:W-:-:S03]  /*14140*/  IADD3 R0, P0, PT, R69, R8, RZ ;  /* 0x0000000845007210 */ /* 0x001fc60007f1e0ff */
[----:B------:R-:W-:Y:S01]  /*14150*/  STL [R1+0x598], R24 ;  /* 0x0005981801007387 */ /* 0x000fe20000100800 */
[----:B------:R-:W-:-:S03]  /*14160*/  IMAD R66, R66, UR47, RZ ;  /* 0x0000002f42427c24 */ /* 0x000fc6000f8e02ff */
[----:B------:R-:W-:Y:S01]  /*14170*/  STL [R1+0xd78], R24 ;  /* 0x000d781801007387 */ /* 0x000fe20000100800 */
[----:B------:R-:W-:-:S03]  /*14180*/  LEA.HI.X.SX32 R82, R70, R5, 0x1, P3 ;  /* 0x0000000546527211 */ /* 0x000fc600018f0eff */
[----:B------:R-:W-:Y:S01]  /*14190*/  STL [R1+0x58c], R65 ;  /* 0x00058c4101007387 */ /* 0x000fe20000100800 */
[----:B------:R-:W-:-:S03]  /*141a0*/  IADD3 R29, P2, PT, R68, R8, RZ ;  /* 0x00000008441d7210 */ /* 0x000fc60007f5e0ff */
[----:B------:R0:W-:Y:S01]  /*141b0*/  STL [R1+0xd7c], R65 ;  /* 0x000d7c4101007387 */ /* 0x0001e20000100800 */
[----:B------:R-:W-:-:S03]  /*141c0*/  IADD3 R89, P3, PT, R67, R8, RZ ;  /* 0x0000000843597210 */ /* 0x000fc60007f7e0ff */
[----:B------:R-:W-:Y:S01]  /*141d0*/  STL [R1+0x5a0], R81 ;  /* 0x0005a05101007387 */ /* 0x000fe20000100800 */
[----:B------:R-:W-:-:S03]  /*141e0*/  IMAD R64, R64, UR48, RZ ;  /* 0x0000003040407c24 */ /* 0x000fc6000f8e02ff */
[----:B------:R-:W-:Y:S01]  /*141f0*/  STL [R1+0x594], R26 ;  /* 0x0005941a01007387 */ /* 0x000fe20000100800 */
[----:B------:R-:W-:Y:S01]  /*14200*/  IMAD R62, R62, UR49, RZ ;  /* 0x000000313e3e7c24 */ /* 0x000fe2000f8e02ff */
[-C--:B0-----:R-:W-:Y:S02]  /*14210*/  LEA.HI.X.SX32 R65, R69, R5.reuse, 0x1, P0 ;  /* 0x0000000545417211 */ /* 0x081fe400000f0eff */
[----:B------:R-:W3:Y:S01]  /*14220*/  LDL.LU R11, [R1+0x108] ;  /* 0x00010800010b7983 */ /* 0x000ee20000300800 */
[----:B------:R-:W-:-:S03]  /*14230*/  LEA.HI.X.SX32 R90, R68, R5, 0x1, P2 ;  /* 0x00000005445a7211 */ /* 0x000fc600010f0eff */
[----:B------:R-:W2:Y:S01]  /*14240*/  LDL R10, [R1+0x4a4] ;  /* 0x0004a400010a7983 */ /* 0x000ea20000100800 */
[----:B------:R-:W-:-:S03]  /*14250*/  IADD3 R4, P0, PT, R66, R8, RZ ;  /* 0x0000000842047210 */ /* 0x000fc60007f1e0ff */
[----:B------:R0:W-:Y:S01]  /*14260*/  STL [R1+0x5a8], R0 ;  /* 0x0005a80001007387 */ /* 0x0001e20000100800 */
[----:B------:R-:W-:-:S03]  /*14270*/  LEA.HI.X.SX32 R28, R67, R5, 0x1, P3 ;  /* 0x00000005431c7211 */ /* 0x000fc600018f0eff */
[----:B------:R-:W2:Y:S01]  /*14280*/  LDL R72, [R1+0x528] ;  /* 0x0005280001487983 */ /* 0x000ea20000100800 */
[----:B------:R-:W-:-:S03]  /*14290*/  IADD3 R7, P2, PT, R64, R8, RZ ;  /* 0x0000000840077210 */ /* 0x000fc60007f5e0ff */
[----:B------:R-:W-:Y:S01]  /*142a0*/  STL [R1+0x59c], R82 ;  /* 0x00059c5201007387 */ /* 0x000fe20000100800 */
[----:B------:R-:W-:Y:S01]  /*142b0*/  IMAD R61, R61, UR50, RZ ;  /* 0x000000323d3d7c24 */ /* 0x000fe2000f8e02ff */
[----:B------:R-:W-:Y:S02]  /*142c0*/  IADD3 R55, P3, PT, R62, R8, RZ ;  /* 0x000000083e377210 */ /* 0x000fe40007f7e0ff */
[----:B------:R-:W-:Y:S01]  /*142d0*/  STL [R1+0x5b0], R29 ;  /* 0x0005b01d01007387 */ /* 0x000fe20000100800 */
[----:B------:R-:W-:-:S03]  /*142e0*/  LEA.HI.X.SX32 R86, R66, R5, 0x1, P0 ;  /* 0x0000000542567211 */ /* 0x000fc600000f0eff */
[----:B------:R-:W-:Y:S01]  /*142f0*/  STL [R1+0x5a4], R65 ;  /* 0x0005a44101007387 */ /* 0x000fe20000100800 */
[----:B------:R-:W-:-:S03]  /*14300*/  IMAD R59, R59, UR51, RZ ;  /* 0x000000333b3b7c24 */ /* 0x000fc6000f8e02ff */
[----:B------:R-:W-:Y:S01]  /*14310*/  STL [R1+0x5b8], R89 ;  /* 0x0005b85901007387 */ /* 0x000fe20000100800 */
[----:B------:R-:W-:Y:S01]  /*14320*/  IMAD R58, R58, UR52, RZ ;  /* 0x000000343a3a7c24 */ /* 0x000fe2000f8e02ff */
[-C--:B------:R-:W-:Y:S02]  /*14330*/  LEA.HI.X.SX32 R64, R64, R5.reuse, 0x1, P2 ;  /* 0x0000000540407211 */ /* 0x080fe400010f0eff */
[----:B------:R-:W-:Y:S01]  /*14340*/  STL [R1+0x5ac], R90 ;  /* 0x0005ac5a01007387 */ /* 0x000fe20000100800 */
[----:B------:R-:W-:-:S03]  /*14350*/  LEA.HI.X.SX32 R60, R62, R5, 0x1, P3 ;  /* 0x000000053e3c7211 */ /* 0x000fc600018f0eff */
[----:B------:R-:W-:Y:S01]  /*14360*/  STL [R1+0x5b4], R28 ;  /* 0x0005b41c01007387 */ /* 0x000fe20000100800 */
[----:B------:R-:W-:-:S03]  /*14370*/  IADD3 R21, P0, PT, R61, R8, RZ ;  /* 0x000000083d157210 */ /* 0x000fc60007f1e0ff */
[----:B------:R-:W-:Y:S01]  /*14380*/  STL [R1+0x5c0], R4 ;  /* 0x0005c00401007387 */ /* 0x000fe20000100800 */
[----:B------:R-:W-:-:S03]  /*14390*/  IMAD R57, R57, UR53, RZ ;  /* 0x0000003539397c24 */ /* 0x000fc6000f8e02ff */
[----:B------:R-:W-:Y:S01]  /*143a0*/  STL [R1+0x5c8], R7 ;  /* 0x0005c80701007387 */ /* 0x000fe20000100800 */
[----:B------:R-:W-:-:S03]  /*143b0*/  IADD3 R78, P2, PT, R59, R8, RZ ;  /* 0x000000083b4e7210 */ /* 0x000fc60007f5e0ff */
[----:B------:R-:W-:Y:S01]  /*143c0*/  STL [R1+0x5bc], R86 ;  /* 0x0005bc5601007387 */ /* 0x000fe20000100800 */
[----:B------:R-:W-:Y:S01]  /*143d0*/  IMAD R56, R56, UR54, RZ ;  /* 0x0000003638387c24 */ /* 0x000fe2000f8e02ff */
[----:B------:R-:W-:Y:S02]  /*143e0*/  IADD3 R63, P3, PT, R58, R8, RZ ;  /* 0x000000083a3f7210 */ /* 0x000fe40007f7e0ff */
[----:B------:R-:W2:Y:S01]  /*143f0*/  LDL R62, [R1+0x524] ;  /* 0x00052400013e7983 */ /* 0x000ea20000100800 */
[----:B------:R-:W-:Y:S01]  /*14400*/  IMAD R54, R54, UR55, RZ ;  /* 0x0000003736367c24 */ /* 0x000fe2000f8e02ff */
[-C--:B------:R-:W-:Y:S02]  /*14410*/  LEA.HI.X.SX32 R22, R61, R5.reuse, 0x1, P0 ;  /* 0x000000053d167211 */ /* 0x080fe400000f0eff */
[----:B------:R-:W-:Y:S01]  /*14420*/  STL [R1+0x5d0], R55 ;  /* 0x0005d03701007387 */ /* 0x000fe20000100800 */
[----:B------:R-:W-:-:S03]  /*14430*/  LEA.HI.X.SX32 R79, R59, R5, 0x1, P2 ;  /* 0x000000053b4f7211 */ /* 0x000fc600010f0eff */
[----:B------:R-:W-:Y:S01]  /*14440*/  STL [R1+0x5c4], R64 ;  /* 0x0005c44001007387 */ /* 0x000fe20000100800 */
[----:B------:R-:W-:-:S03]  /*14450*/  IADD3 R3, P0, PT, R57, R8, RZ ;  /* 0x0000000839037210 */ /* 0x000fc60007f1e0ff */
[----:B------:R-:W-:Y:S01]  /*14460*/  STL [R1+0x5cc], R60 ;  /* 0x0005cc3c01007387 */ /* 0x000fe20000100800 */
[----:B------:R-:W-:-:S03]  /*14470*/  LEA.HI.X.SX32 R24, R58, R5, 0x1, P3 ;  /* 0x000000053a187211 */ /* 0x000fc600018f0eff */
[----:B------:R-:W2:Y:S01]  /*14480*/  LDL R61, [R1+0x4e8] ;  /* 0x0004e800013d7983 */ /* 0x000ea20000100800 */
[----:B------:R-:W-:Y:S01]  /*14490*/  IMAD R52, R52, UR56, RZ ;  /* 0x0000003834347c24 */ /* 0x000fe2000f8e02ff */
[-C--:B------:R-:W-:Y:S02]  /*144a0*/  IADD3 R92, P2, PT, R56, R8.reuse, RZ ;  /* 0x00000008385c7210 */ /* 0x080fe40007f5e0ff */
[----:B------:R-:W-:Y:S01]  /*144b0*/  STL [R1+0x5d8], R21 ;  /* 0x0005d81501007387 */ /* 0x000fe20000100800 */
[----:B------:R-:W-:-:S03]  /*144c0*/  IADD3 R83, P3, PT, R54, R8, RZ ;  /* 0x0000000836537210 */ /* 0x000fc60007f7e0ff */
[----:B------:R-:W2:Y:S01]  /*144d0*/  LDL R59, [R1+0x4e4] ;  /* 0x0004e400013b7983 */ /* 0x000ea20000100800 */
[----:B------:R-:W-:Y:S01]  /*144e0*/  IMAD R50, R50, UR57, RZ ;  /* 0x0000003932327c24 */ /* 0x000fe2000f8e02ff */
[----:B------:R-:W-:Y:S02]  /*144f0*/  LEA.HI.X.SX32 R91, R57, R5, 0x1, P0 ;  /* 0x00000005395b7211 */ /* 0x000fe400000f0eff */
[----:B------:R-:W-:Y:S01]  /*14500*/  STL [R1+0x5e8], R63 ;  /* 0x0005e83f01007387 */ /* 0x000fe20000100800 */
[----:B------:R-:W-:-:S03]  /*14510*/  IMAD R49, R49, UR58, RZ ;  /* 0x0000003a31317c24 */ /* 0x000fc6000f8e02ff */
[----:B------:R-:W-:Y:S01]  /*14520*/  STL [R1+0x5e0], R78 ;  /* 0x0005e04e01007387 */ /* 0x000fe20000100800 */
[----:B------:R-:W-:-:S03]  /*14530*/  LEA.HI.X.SX32 R2, R56, R5, 0x1, P2 ;  /* 0x0000000538027211 */ /* 0x000fc600010f0eff */
[----:B------:R-:W-:Y:S01]  /*14540*/  STL [R1+0x5d4], R22 ;  /* 0x0005d41601007387 */ /* 0x000fe20000100800 */
[----:B------:R-:W-:-:S03]  /*14550*/  LEA.HI.X.SX32 R93, R54, R5, 0x1, P3 ;  /* 0x00000005365d7211 */ /* 0x000fc600018f0eff */
[----:B------:R-:W-:Y:S01]  /*14560*/  STL [R1+0x5dc], R79 ;  /* 0x0005dc4f01007387 */ /* 0x000fe20000100800 */
[----:B------:R-:W-:-:S03]  /*14570*/  IADD3 R67, P0, PT, R52, R8, RZ ;  /* 0x0000000834437210 */ /* 0x000fc60007f1e0ff */
[----:B------:R-:W-:Y:S01]  /*14580*/  STL [R1+0x5e4], R24 ;  /* 0x0005e41801007387 */ /* 0x000fe20000100800 */
[----:B------:R-:W-:Y:S01]  /*14590*/  IMAD R48, R48, UR59, RZ ;  /* 0x0000003b30307c24 */ /* 0x000fe2000f8e02ff */
[-C--:B------:R-:W-:Y:S02]  /*145a0*/  IADD3 R51, P2, PT, R50, R8.reuse, RZ ;  /* 0x0000000832337210 */ /* 0x080fe40007f5e0ff */
[----:B------:R-:W-:Y:S01]  /*145b0*/  STL [R1+0x5f0], R3 ;  /* 0x0005f00301007387 */ /* 0x000fe20000100800 */
[----:B------:R-:W-:Y:S01]  /*145c0*/  IMAD R47, R47, UR60, RZ ;  /* 0x0000003c2f2f7c24 */ /* 0x000fe2000f8e02ff */
[----:B------:R-:W-:Y:S02]  /*145d0*/  IADD3 R19, P3, PT, R49, R8, RZ ;  /* 0x0000000831137210 */ /* 0x000fe40007f7e0ff */
[----:B------:R-:W-:Y:S01]  /*145e0*/  STL [R1+0x5f8], R92 ;  /* 0x0005f85c01007387 */ /* 0x000fe20000100800 */
[----:B------:R-:W-:Y:S01]  /*145f0*/  IMAD R46, R46, UR61, RZ ;  /* 0x0000003d2e2e7c24 */ /* 0x000fe2000f8e02ff */
[----:B------:R-:W-:-:S02]  /*14600*/  LEA.HI.X.SX32 R66, R52, R5, 0x1, P0 ;  /* 0x0000000534427211 */ /* 0x000fc400000f0eff */
[----:B------:R-:W-:Y:S01]  /*14610*/  STL [R1+0x5ec], R91 ;  /* 0x0005ec5b01007387 */ /* 0x000fe20000100800 */
[----:B------:R-:W-:-:S03]  /*14620*/  LEA.HI.X.SX32 R53, R50, R5, 0x1, P2 ;  /* 0x0000000532357211 */ /* 0x000fc600010f0eff */
[----:B------:R-:W-:Y:S01]  /*14630*/  STL [R1+0x600], R83 ;  /* 0x0006005301007387 */ /* 0x000fe20000100800 */
[----:B------:R-:W-:-:S03]  /*14640*/  IMAD R45, R45, UR62, RZ ;  /* 0x0000003e2d2d7c24 */ /* 0x000fc6000f8e02ff */
[----:B------:R-:W-:Y:S01]  /*14650*/  STL [R1+0x5f4], R2 ;  /* 0x0005f40201007387 */ /* 0x000fe20000100800 */
[----:B------:R-:W-:-:S03]  /*14660*/  LEA.HI.X.SX32 R20, R49, R5, 0x1, P3 ;  /* 0x0000000531147211 */ /* 0x000fc600018f0eff */
[----:B------:R-:W-:Y:S01]  /*14670*/  STL [R1+0x5fc], R93 ;  /* 0x0005fc5d01007387 */ /* 0x000fe20000100800 */
[-C--:B------:R-:W-:Y:S02]  /*14680*/  IADD3 R76, P0, PT, R48, R8.reuse, RZ ;  /* 0x00000008304c7210 */ /* 0x080fe40007f1e0ff */
[-C--:B0-----:R-:W-:Y:S01]  /*14690*/  IADD3 R0, P2, PT, R47, R8.reuse, RZ ;  /* 0x000000082f007210 */ /* 0x081fe20007f5e0ff */
[----:B------:R-:W2:Y:S01]  /*146a0*/  LDL.LU R52, [R1+0x104] ;  /* 0x0001040001347983 */ /* 0x000ea20000300800 */
[----:B------:R-:W-:Y:S01]  /*146b0*/  IMAD R44, R44, UR63, RZ ;  /* 0x0000003f2c2c7c24 */ /* 0x000fe2000f8e02ff */
[----:B------:R-:W-:Y:S02]  /*146c0*/  IADD3 R84, P3, PT, R46, R8, RZ ;  /* 0x000000082e547210 */ /* 0x000fe40007f7e0ff */
        /* <DEDUP_REMOVED lines=9> */
[----:B------:R-:W-:-:S03]  /*14760*/  LEA.HI.X.SX32 R85, R46, R5, 0x1, P3 ;  /* 0x000000052e557211 */ /* 0x000fc600018f0eff */
[----:B------:R-:W-:Y:S01]  /*14770*/  STL [R1+0x614], R20 ;  /* 0x0006141401007387 */ /* 0x000fe20000100800 */
[-C--:B------:R-:W-:Y:S01]  /*14780*/  IADD3 R56, P2, PT, R44, R8.reuse, RZ ;  /* 0x000000082c387210 */ /* 0x080fe20007f5e0ff */
[----:B------:R-:W-:Y:S02]  /*14790*/  IMAD R42, R42, UR65, RZ ;  /* 0x000000412a2a7c24 */ /* 0x000fe4000f8e02ff */
[----:B------:R-:W-:Y:S01]  /*147a0*/  STL [R1+0x628], R0 ;  /* 0x0006280001007387 */ /* 0x000fe20000100800 */
[----:B------:R-:W-:-:S03]  /*147b0*/  IADD3 R69, P3, PT, R43, R8, RZ ;  /* 0x000000082b457210 */ /* 0x000fc60007f7e0ff */
[----:B------:R-:W-:Y:S01]  /*147c0*/  STL [R1+0x620], R76 ;  /* 0x0006204c01007387 */ /* 0x000fe20000100800 */
[-C--:B------:R-:W-:Y:S01]  /*147d0*/  LEA.HI.X.SX32 R46, R45, R5.reuse, 0x1, P0 ;  /* 0x000000052d2e7211 */ /* 0x080fe200000f0eff */
[----:B------:R-:W-:Y:S02]  /*147e0*/  IMAD R41, R41, UR66, RZ ;  /* 0x0000004229297c24 */ /* 0x000fe4000f8e02ff */
        /* <DEDUP_REMOVED lines=8> */
[----:B------:R-:W-:-:S03]  /*14870*/  IADD3 R17, P2, PT, R41, R8, RZ ;  /* 0x0000000829117210 */ /* 0x000fc60007f5e0ff */
[----:B------:R-:W-:Y:S01]  /*14880*/  STL [R1+0x638], R47 ;  /* 0x0006382f01007387 */ /* 0x000fe20000100800 */
[----:B----4-:R-:W-:-:S03]  /*14890*/  IMAD R39, R39, UR23, RZ ;  /* 0x0000001727277c24 */ /* 0x010fc6000f8e02ff */
[----:B------:R-:W-:Y:S01]  /*148a0*/  STL [R1+0x640], R56 ;  /* 0x0006403801007387 */ /* 0x000fe20000100800 */
[----:B------:R-:W-:-:S03]  /*148b0*/  IADD3 R74, P3, PT, R40, R8, RZ ;  /* 0x00000008284a7210 */ /* 0x000fc60007f7e0ff */
[----:B------:R-:W-:Y:S01]  /*148c0*/  STL [R1+0x634], R46 ;  /* 0x0006342e01007387 */ /* 0x000fe20000100800 */
[----:B------:R-:W-:-:S03]  /*148d0*/  LEA.HI.X.SX32 R33, R42, R5, 0x1, P0 ;  /* 0x000000052a217211 */ /* 0x000fc600000f0eff */
[----:B------:R-:W-:Y:S01]  /*148e0*/  STL [R1+0x648], R69 ;  /* 0x0006484501007387 */ /* 0x000fe20000100800 */
[----:B------:R-:W-:-:S03]  /*148f0*/  LEA.HI.X.SX32 R18, R41, R5, 0x1, P2 ;  /* 0x0000000529127211 */ /* 0x000fc600010f0eff */
[----:B------:R-:W-:Y:S01]  /*14900*/  STL [R1+0x63c], R54 ;  /* 0x00063c3601007387 */ /* 0x000fe20000100800 */
[----:B------:R-:W-:-:S03]  /*14910*/  LEA.HI.X.SX32 R75, R40, R5, 0x1, P3 ;  /* 0x00000005284b7211 */ /* 0x000fc600018f0eff */
[----:B------:R-:W-:Y:S01]  /*14920*/  STL [R1+0x644], R68 ;  /* 0x0006444401007387 */ /* 0x000fe20000100800 */
[----:B------:R-:W-:-:S03]  /*14930*/  IADD3 R45, P0, PT, R39, R8, RZ ;  /* 0x00000008272d7210 */ /* 0x000fc60007f1e0ff */
[----:B------:R-:W4:Y:S04]  /*14940*/  LDL R42, [R1+0x5a8] ;  /* 0x0005a800012a7983 */ /* 0x000f280000100800 */
[----:B------:R-:W-:Y:S04]  /*14950*/  STL [R1+0x650], R32 ;  /* 0x0006502001007387 */ /* 0x000fe80000100800 */
[----:B------:R-:W2:Y:S04]  /*14960*/  LDL.LU R41, [R1+0xfc] ;  /* 0x0000fc0001297983 */ /* 0x000ea80000300800 */
[----:B------:R-:W-:Y:S04]  /*14970*/  STL [R1+0x658], R17 ;  /* 0x0006581101007387 */ /* 0x000fe80000100800 */
[----:B------:R-:W-:Y:S01]  /*14980*/  STL [R1+0x64c], R33 ;  /* 0x00064c2101007387 */ /* 0x000fe20000100800 */
[----:B------:R-:W-:-:S03]  /*14990*/  LEA.HI.X.SX32 R40, R39, R5, 0x1, P0 ;  /* 0x0000000527287211 */ /* 0x000fc600000f0eff */
[----:B------:R-:W-:Y:S04]  /*149a0*/  STL [R1+0x660], R74 ;  /* 0x0006604a01007387 */ /* 0x000fe80000100800 */
[----:B------:R-:W-:Y:S04]  /*149b0*/  STL [R1+0x654], R18 ;  /* 0x0006541201007387 */ /* 0x000fe80000100800 */
[----:B------:R-:W-:Y:S04]  /*149c0*/  STL [R1+0x65c], R75 ;  /* 0x00065c4b01007387 */ /* 0x000fe80000100800 */
[----:B------:R-:W-:Y:S04]  /*149d0*/  STL [R1+0x668], R45 ;  /* 0x0006682d01007387 */ /* 0x000fe80000100800 */
[----:B------:R-:W2:Y:S01]  /*149e0*/  LDL.LU R39, [R1+0x100] ;  /* 0x0001000001277983 */ /* 0x000ea20000300800 */
[----:B------:R-:W-:Y:S01]  /*149f0*/  IMAD R38, R38, UR67, RZ ;  /* 0x0000004326267c24 */ /* 0x000fe2000f8e02ff */
[----:B------:R-:W0:Y:S04]  /*14a00*/  S2R R27, SR_TID.X ;  /* 0x00000000001b7919 */ /* 0x000e280000002100 */
[----:B------:R-:W-:-:S04]  /*14a10*/  IADD3 R44, P2, PT, R38, R8, RZ ;  /* 0x00000008262c7210 */ /* 0x000fc80007f5e0ff */
[----:B------:R-:W-:Y:S02]  /*14a20*/  LEA.HI.X.SX32 R43, R38, R5, 0x1, P2 ;  /* 0x00000005262b7211 */ /* 0x000fe400010f0eff */
[----:B------:R-:W1:Y:S01]  /*14a30*/  LDC R38, c[0x0][0x3a0] ;  /* 0x0000e800ff267b82 */ /* 0x000e620000000800 */
[----:B------:R-:W-:-:S05]  /*14a40*/  IMAD R36, R36, UR69, RZ ;  /* 0x0000004524247c24 */ /* 0x000fca000f8e02ff */
[----:B------:R-:W-:Y:S01]  /*14a50*/  IADD3 R58, P0, PT, R36, R8, RZ ;  /* 0x00000008243a7210 */ /* 0x000fe20007f1e0ff */
[----:B------:R-:W-:-:S03]  /*14a60*/  IMAD R37, R37, UR68, RZ ;  /* 0x0000004425257c24 */ /* 0x000fc6000f8e02ff */
[----:B------:R-:W-:Y:S01]  /*14a70*/  LEA.HI.X.SX32 R57, R36, R5, 0x1, P0 ;  /* 0x0000000524397211 */ /* 0x000fe200000f0eff */
[----:B------:R-:W-:Y:S01]  /*14a80*/  IMAD R23, R23, UR73, RZ ;  /* 0x0000004917177c24 */ /* 0x000fe2000f8e02ff */
[----:B------:R-:W-:Y:S01]  /*14a90*/  IADD3 R49, P3, PT, R37, R8, RZ ;  /* 0x0000000825317210 */ /* 0x000fe20007f7e0ff */
[----:B------:R-:W-:Y:S02]  /*14aa0*/  IMAD R35, R35, UR70, RZ ;  /* 0x0000004623237c24 */ /* 0x000fe4000f8e02ff */
[----:B-1----:R-:W-:Y:S01]  /*14ab0*/  VIADD R73, R38, 0x7f ;  /* 0x0000007f26497836 */ /* 0x002fe20000000000 */
[----:B0-----:R-:W-:-:S04]  /*14ac0*/  LOP3.LUT R27, R27, 0x7f, RZ, 0xc0, !PT ;  /* 0x0000007f1b1b7812 */ /* 0x001fc800078ec0ff */
[----:B------:R-:W-:Y:S01]  /*14ad0*/  ISETP.GT.AND P0, PT, R73, 0x7f, PT ;  /* 0x0000007f4900780c */ /* 0x000fe20003f04270 */
[----:B------:R-:W-:-:S03]  /*14ae0*/  IMAD R34, R34, UR71, RZ ;  /* 0x0000004722227c24 */ /* 0x000fc6000f8e02ff */
[----:B------:R-:W-:Y:S01]  /*14af0*/  ISETP.LT.AND P0, PT, R27, R38, P0 ;  /* 0x000000261b00720c */ /* 0x000fe20000701270 */
[----:B------:R-:W-:Y:S01]  /*14b00*/  STL [R1+0x670], R44 ;  /* 0x0006702c01007387 */ /* 0x000fe20000100800 */
[-C--:B------:R-:W-:Y:S02]  /*14b10*/  LEA.HI.X.SX32 R48, R37, R5.reuse, 0x1, P3 ;  /* 0x0000000525307211 */ /* 0x080fe400018f0eff */
[-C--:B------:R-:W-:Y:S01]  /*14b20*/  IADD3 R9, P6, PT, R23, R8.reuse, RZ ;  /* 0x0000000817097210 */ /* 0x080fe20007fde0ff */
[----:B------:R-:W-:Y:S01]  /*14b30*/  STL [R1+0x664], R40 ;  /* 0x0006642801007387 */ /* 0x000fe20000100800 */
[-C--:B------:R-:W-:Y:S01]  /*14b40*/  IADD3 R71, P2, PT, R35, R8.reuse, RZ ;  /* 0x0000000823477210 */ /* 0x080fe20007f5e0ff */
[----:B------:R-:W-:Y:S01]  /*14b50*/  IMAD R25, R25, UR72, RZ ;  /* 0x0000004819197c24 */ /* 0x000fe2000f8e02ff */
[----:B------:R-:W-:Y:S01]  /*14b60*/  IADD3 R30, P3, PT, R34, R8, RZ ;  /* 0x00000008221e7210 */ /* 0x000fe20007f7e0ff */
[----:B------:R-:W-:Y:S01]  /*14b70*/  STL [R1+0x678], R49 ;  /* 0x0006783101007387 */ /* 0x000fe20000100800 */
[----:B------:R-:W-:-:S03]  /*14b80*/  LEA.HI.X.SX32 R50, R23, R5, 0x1, P6 ;  /* 0x0000000517327211 */ /* 0x000fc600030f0eff */
[----:B------:R-:W-:Y:S01]  /*14b90*/  STL [R1+0x66c], R43 ;  /* 0x00066c2b01007387 */ /* 0x000fe20000100800 */
[----:B------:R-:W-:-:S03]  /*14ba0*/  IADD3 R15, P5, PT, R25, R8, RZ ;  /* 0x00000008190f7210 */ /* 0x000fc60007fbe0ff */
[----:B------:R-:W-:Y:S01]  /*14bb0*/  STL [R1+0x674], R48 ;  /* 0x0006743001007387 */ /* 0x000fe20000100800 */
[----:B------:R-:W-:-:S03]  /*14bc0*/  PRMT R14, RZ, 0x7610, R14 ;  /* 0x00007610ff0e7816 */ /* 0x000fc6000000000e */
[----:B------:R-:W-:Y:S01]  /*14bd0*/  STL [R1+0x67c], R58 ;  /* 0x00067c3a01007387 */ /* 0x000fe20000100800 */
[----:B------:R-:W-:-:S03]  /*14be0*/  @P0 IMAD.MOV.U32 R8, RZ, RZ, R9 ;  /* 0x000000ffff080224 */ /* 0x000fc600078e0009 */
[----:B------:R-:W-:Y:S04]  /*14bf0*/  STL [R1+0x680], R71 ;  /* 0x0006804701007387 */ /* 0x000fe80000100800 */
[----:B------:R-:W-:Y:S01]  /*14c00*/  STL [R1+0x684], R30 ;  /* 0x0006841e01007387 */ /* 0x000fe20000100800 */
[----:B------:R-:W-:-:S03]  /*14c10*/  LEA.HI.X.SX32 R70, R35, R5, 0x1, P2 ;  /* 0x0000000523467211 */ /* 0x000fc600010f0eff */
[----:B------:R0:W-:Y:S01]  /*14c20*/  STL [R1+0x40c], R9 ;  /* 0x00040c0901007387 */ /* 0x0001e20000100800 */
[-C--:B------:R-:W-:Y:S02]  /*14c30*/  LEA.HI.X.SX32 R31, R34, R5.reuse, 0x1, P3 ;  /* 0x00000005221f7211 */ /* 0x080fe400018f0eff */
[----:B------:R-:W-:Y:S01]  /*14c40*/  LEA.HI.X.SX32 R16, R25, R5, 0x1, P5 ;  /* 0x0000000519107211 */ /* 0x000fe200028f0eff */
[----:B------:R-:W-:Y:S01]  /*14c50*/  STL [R1+0x688], R15 ;  /* 0x0006880f01007387 */ /* 0x000fe20000100800 */
[----:B0-----:R-:W-:-:S03]  /*14c60*/  @P0 IMAD.MOV.U32 R9, RZ, RZ, R50 ;  /* 0x000000ffff090224 */ /* 0x001fc600078e0032 */
[----:B------:R-:W-:Y:S04]  /*14c70*/  STL [R1+0x3f8], R57 ;  /* 0x0003f83901007387 */ /* 0x000fe80000100800 */
[----:B------:R0:W4:Y:S04]  /*14c80*/  @P0 LDG.E.U8 R14, desc[UR14][R8.64] ;  /* 0x0000000e080e0981 */ /* 0x000128000c1e1100 */
[----:B------:R-:W-:Y:S04]  /*14c90*/  STL [R1+0x400], R70 ;  /* 0x0004004601007387 */ /* 0x000fe80000100800 */
[----:B------:R-:W-:Y:S01]  /*14ca0*/  STL [R1+0x3fc], R50 ;  /* 0x0003fc3201007387 */ /* 0x000fe20000100800 */
[----:B0-----:R-:W-:-:S03]  /*14cb0*/  PRMT R8, RZ, 0x7610, R8 ;  /* 0x00007610ff087816 */ /* 0x001fc60000000008 */
[----:B------:R-:W-:Y:S01]  /*14cc0*/  STL [R1+0x404], R31 ;  /* 0x0004041f01007387 */ /* 0x000fe20000100800 */
[----:B------:R-:W-:-:S03]  /*14cd0*/  PRMT R5, RZ, 0x7610, R5 ;  /* 0x00007610ff057816 */ /* 0x000fc60000000005 */
[----:B------:R-:W-:Y:S04]  /*14ce0*/  STL [R1+0x408], R16 ;  /* 0x0004081001007387 */ /* 0x000fe80000100800 */
[----:B--2---:R-:W-:Y:S04]  /*14cf0*/  STS.U8 [R80+UR6+0x3780], R39 ;  /* 0x0037802750007988 */ /* 0x004fe80008000006 */
[----:B------:R-:W-:Y:S04]  /*14d00*/  STS.U8 [R80+UR6+0x7780], R41 ;  /* 0x0077802950007988 */ /* 0x000fe80008000006 */
[----:B---3--:R0:W-:Y:S02]  /*14d10*/  STS.U8 [R80+UR6+0x3b80], R11 ;  /* 0x003b800b50007988 */ /* 0x0081e40008000006 */
[----:B0-----:R-:W-:-:S02]  /*14d20*/  @P0 IMAD.MOV.U32 R11, RZ, RZ, R10 ;  /* 0x000000ffff0b0224 */ /* 0x001fc400078e000a */
[----:B------:R-:W-:Y:S02]  /*14d30*/  @P0 IMAD.MOV.U32 R10, RZ, RZ, R87 ;  /* 0x000000ffff0a0224 */ /* 0x000fe400078e0057 */
[----:B------:R-:W2:Y:S04]  /*14d40*/  LDL.LU R87, [R1+0xd80] ;  /* 0x000d800001577983 */ /* 0x000ea80000300800 */
[----:B------:R0:W3:Y:S01]  /*14d50*/  @P0 LDG.E.U8 R8, desc[UR14][R10.64] ;  /* 0x0000000e0a080981 */ /* 0x0000e2000c1e1100 */
[----:B------:R-:W-:-:S03]  /*14d60*/  PRMT R9, RZ, 0x7610, R9 ;  /* 0x00007610ff097816 */ /* 0x000fc60000000009 */
[----:B------:R1:W-:Y:S04]  /*14d70*/  STS.U8 [R80+UR6+0x7b80], R52 ;  /* 0x007b803450007988 */ /* 0x0003e80008000006 */
[----:B------:R-:W3:Y:S01]  /*14d80*/  LDL R50, [R1+0x4ac] ;  /* 0x0004ac0001327983 */ /* 0x000ee20000100800 */
[----:B0-----:R-:W-:Y:S02]  /*14d90*/  @P0 IMAD.MOV.U32 R10, RZ, RZ, R61 ;  /* 0x000000ffff0a0224 */ /* 0x001fe400078e003d */
[----:B------:R-:W-:Y:S01]  /*14da0*/  @P0 IMAD.MOV.U32 R11, RZ, RZ, R59 ;  /* 0x000000ffff0b0224 */ /* 0x000fe200078e003b */
[----:B------:R-:W-:Y:S04]  /*14db0*/  STS.U8 [R80+UR6+0x3f80], R88 ;  /* 0x003f805850007988 */ /* 0x000fe80008000006 */
[----:B------:R0:W3:Y:S04]  /*14dc0*/  @P0 LDG.E.U8 R5, desc[UR14][R10.64] ;  /* 0x0000000e0a050981 */ /* 0x0000e8000c1e1100 */
[----:B-1----:R-:W3:Y:S04]  /*14dd0*/  LDL R52, [R1+0x4b0] ;  /* 0x0004b00001347983 */ /* 0x002ee80000100800 */
[----:B------:R-:W3:Y:S01]  /*14de0*/  LDL R59, [R1+0x4ec] ;  /* 0x0004ec00013b7983 */ /* 0x000ee20000100800 */
[----:B0-----:R-:W-:-:S02]  /*14df0*/  @P0 IMAD.MOV.U32 R10, RZ, RZ, R72 ;  /* 0x000000ffff0a0224 */ /* 0x001fc400078e0048 */
[----:B------:R-:W-:Y:S01]  /*14e00*/  @P0 IMAD.MOV.U32 R11, RZ, RZ, R62 ;  /* 0x000000ffff0b0224 */ /* 0x000fe200078e003e */
[----:B------:R-:W3:Y:S04]  /*14e10*/  LDL R61, [R1+0x4f0] ;  /* 0x0004f000013d7983 */ /* 0x000ee80000100800 */
[----:B------:R0:W3:Y:S04]  /*14e20*/  @P0 LDG.E.U8 R9, desc[UR14][R10.64] ;  /* 0x0000000e0a090981 */ /* 0x0000e8000c1e1100 */
[----:B------:R-:W3:Y:S04]  /*14e30*/  LDL R62, [R1+0x52c] ;  /* 0x00052c00013e7983 */ /* 0x000ee80000100800 */
[----:B------:R-:W3:Y:S01]  /*14e40*/  LDL R72, [R1+0x530] ;  /* 0x0005300001487983 */ /* 0x000ee20000100800 */
[----:B0-----:R-:W-:-:S02]  /*14e50*/  PRMT R11, RZ, 0x7610, R11 ;  /* 0x00007610ff0b7816 */ /* 0x001fc4000000000b */
[----:B------:R-:W-:-:S04]  /*14e60*/  PRMT R10, RZ, 0x7610, R10 ;  /* 0x00007610ff0a7816 */ /* 0x000fc8000000000a */
[----:B------:R4:W3:Y:S02]  /*14e70*/  @P0 LDG.E.U8 R11, desc[UR14][R12.64] ;  /* 0x0000000e0c0b0981 */ /* 0x0008e4000c1e1100 */
[----:B----4-:R-:W-:Y:S02]  /*14e80*/  @P0 IMAD.MOV.U32 R12, RZ, RZ, R42 ;  /* 0x000000ffff0c0224 */ /* 0x010fe400078e002a */
[----:B------:R-:W-:Y:S02]  /*14e90*/  @P0 IMAD.MOV.U32 R13, RZ, RZ, R65 ;  /* 0x000000ffff0d0224 */ /* 0x000fe400078e0041 */
[----:B------:R-:W4:Y:S04]  /*14ea0*/  LDL.LU R65, [R1+0xd7c] ;  /* 0x000d7c0001417983 */ /* 0x000f280000300800 */
[----:B------:R0:W4:Y:S02]  /*14eb0*/  @P0 LDG.E.U8 R10, desc[UR14][R12.64] ;  /* 0x0000000e0c0a0981 */ /* 0x000124000c1e1100 */
[----:B0-----:R-:W-:-:S02]  /*14ec0*/  @P0 IMAD.MOV.U32 R12, RZ, RZ, R63 ;  /* 0x000000ffff0c0224 */ /* 0x001fc400078e003f */
[----:B------:R-:W-:Y:S02]  /*14ed0*/  @P0 IMAD.MOV.U32 R13, RZ, RZ, R24 ;  /* 0x000000ffff0d0224 */ /* 0x000fe400078e0018 */
[----:B------:R-:W4:Y:S04]  /*14ee0*/  LDL.LU R24, [R1+0xd78] ;  /* 0x000d780001187983 */ /* 0x000f280000300800 */
[----:B------:R-:W4:Y:S04]  /*14ef0*/  LDL.LU R63, [R1+0xd74] ;  /* 0x000d7400013f7983 */ /* 0x000f280000300800 */
[----:B------:R-:W4:Y:S04]  /*14f00*/  LDL R41, [R1+0x56c] ;  /* 0x00056c0001297983 */ /* 0x000f280000100800 */
[----:B------:R-:W4:Y:S04]  /*14f10*/  LDL R42, [R1+0x570] ;  /* 0x00057000012a7983 */ /* 0x000f280000100800 */
[----:B--2---:R-:W-:Y:S04]  /*14f20*/  STS.U8 [R80+UR6+0x7f80], R87 ;  /* 0x007f805750007988 */ /* 0x004fe80008000006 */
[----:B---3--:R0:W-:Y:S02]  /*14f30*/  STS.U8 [R27+UR6+0x10000], R8 ;  /* 0x010000081b007988 */ /* 0x0081e40008000006 */
[----:B0-----:R-:W-:-:S06]  /*14f40*/  PRMT R8, RZ, 0x7610, R8 ;  /* 0x00007610ff087816 */ /* 0x001fcc0000000008 */
[----:B------:R0:W2:Y:S04]  /*14f50*/  @P0 LDG.E.U8 R8, desc[UR14][R12.64] ;  /* 0x0000000e0c080981 */ /* 0x0000a8000c1e1100 */
[----:B------:R1:W-:Y:S01]  /*14f60*/  STS.U8 [R27+UR6+0x10400], R5 ;  /* 0x010400051b007988 */ /* 0x0003e20008000006 */
[----:B0-----:R-:W-:Y:S02]  /*14f70*/  @P0 IMAD.MOV.U32 R12, RZ, RZ, R0 ;  /* 0x000000ffff0c0224 */ /* 0x001fe400078e0000 */
[----:B------:R-:W-:Y:S01]  /*14f80*/  @P0 IMAD.MOV.U32 R13, RZ, RZ, R6 ;  /* 0x000000ffff0d0224 */ /* 0x000fe200078e0006 */
[----:B-1----:R-:W-:Y:S01]  /*14f90*/  PRMT R5, RZ, 0x7610, R5 ;  /* 0x00007610ff057816 */ /* 0x002fe20000000005 */
[----:B------:R-:W3:Y:S04]  /*14fa0*/  LDL.LU R6, [R1+0xd70] ;  /* 0x000d700001067983 */ /* 0x000ee80000300800 */
[----:B------:R0:W-:Y:S04]  /*14fb0*/  STS.U8 [R27+UR6+0x10800], R9 ;  /* 0x010800091b007988 */ /* 0x0001e80008000006 */
[----:B------:R1:W3:Y:S04]  /*14fc0*/  @P0 LDG.E.U8 R5, desc[UR14][R12.64] ;  /* 0x0000000e0c050981 */ /* 0x0002e8000c1e1100 */
[----:B------:R-:W3:Y:S01]  /*14fd0*/  LDL.LU R0, [R1+0xd6c] ;  /* 0x000d6c0001007983 */ /* 0x000ee20000300800 */
[----:B0-----:R-:W-:Y:S01]  /*14fe0*/  PRMT R9, RZ, 0x7610, R9 ;  /* 0x00007610ff097816 */ /* 0x001fe20000000009 */
[----:B-1----:R-:W-:-:S02]  /*14ff0*/  @P0 IMAD.MOV.U32 R12, RZ, RZ, R45 ;  /* 0x000000ffff0c0224 */ /* 0x002fc400078e002d */
[----:B------:R-:W-:Y:S01]  /*15000*/  @P0 IMAD.MOV.U32 R13, RZ, RZ, R40 ;  /* 0x000000ffff0d0224 */ /* 0x000fe200078e0028 */
[----:B------:R0:W-:Y:S04]  /*15010*/  STS.U8 [R27+UR6+0x10c00], R11 ;  /* 0x010c000b1b007988 */ /* 0x0001e80008000006 */
[----:B------:R1:W3:Y:S04]  /*15020*/  @P0 LDG.E.U8 R9, desc[UR14][R12.64] ;  /* 0x0000000e0c090981 */ /* 0x0002e8000c1e1100 */
[----:B------:R-:W3:Y:S01]  /*15030*/  LDL R45, [R1+0x4b4] ;  /* 0x0004b400012d7983 */ /* 0x000ee20000100800 */
[----:B-1----:R-:W-:-:S03]  /*15040*/  @P0 IMAD.MOV.U32 R12, RZ, RZ, R52 ;  /* 0x000000ffff0c0224 */ /* 0x002fc600078e0034 */
[----:B----4-:R1:W-:Y:S01]  /*15050*/  STS.U8 [R27+UR6+0x11000], R10 ;  /* 0x0110000a1b007988 */ /* 0x0103e20008000006 */
[----:B------:R-:W-:Y:S01]  /*15060*/  @P0 IMAD.MOV.U32 R13, RZ, RZ, R50 ;  /* 0x000000ffff0d0224 */ /* 0x000fe200078e0032 */
[----:B0-----:R-:W-:Y:S02]  /*15070*/  PRMT R11, RZ, 0x7610, R11 ;  /* 0x00007610ff0b7816 */ /* 0x001fe4000000000b */
[----:B------:R-:W4:Y:S01]  /*15080*/  LDL R52, [R1+0x4b8] ;  /* 0x0004b80001347983 */ /* 0x000f220000100800 */
[----:B-1----:R-:W-:-:S06]  /*15090*/  PRMT R10, RZ, 0x7610, R10 ;  /* 0x00007610ff0a7816 */ /* 0x002fcc000000000a */
[----:B------:R0:W4:Y:S02]  /*150a0*/  @P0 LDG.E.U8 R10, desc[UR14][R12.64] ;  /* 0x0000000e0c0a0981 */ /* 0x000124000c1e1100 */
[----:B0-----:R-:W-:Y:S02]  /*150b0*/  @P0 IMAD.MOV.U32 R12, RZ, RZ, R61 ;  /* 0x000000ffff0c0224 */ /* 0x001fe400078e003d */
[----:B------:R-:W-:Y:S01]  /*150c0*/  @P0 IMAD.MOV.U32 R13, RZ, RZ, R59 ;  /* 0x000000ffff0d0224 */ /* 0x000fe200078e003b */
[----:B------:R-:W4:Y:S04]  /*150d0*/  LDL R61, [R1+0x4f8] ;  /* 0x0004f800013d7983 */ /* 0x000f280000100800 */
[----:B------:R-:W4:Y:S04]  /*150e0*/  LDL R59, [R1+0x4f4] ;  /* 0x0004f400013b7983 */ /* 0x000f280000100800 */
[----:B--2---:R0:W-:Y:S02]  /*150f0*/  STS.U8 [R27+UR6+0x11400], R8 ;  /* 0x011400081b007988 */ /* 0x0041e40008000006 */
[----:B0-----:R-:W-:-:S06]  /*15100*/  PRMT R8, RZ, 0x7610, R8 ;  /* 0x00007610ff087816 */ /* 0x001fcc0000000008 */
[----:B------:R0:W2:Y:S04]  /*15110*/  @P0 LDG.E.U8 R8, desc[UR14][R12.64] ;  /* 0x0000000e0c080981 */ /* 0x0000a8000c1e1100 */
[----:B---3--:R1:W-:Y:S01]  /*15120*/  STS.U8 [R27+UR6+0x11800], R5 ;  /* 0x011800051b007988 */ /* 0x0083e20008000006 */
[----:B0-----:R-:W-:Y:S02]  /*15130*/  @P0 IMAD.MOV.U32 R12, RZ, RZ, R72 ;  /* 0x000000ffff0c0224 */ /* 0x001fe400078e0048 */
[----:B------:R-:W-:Y:S01]  /*15140*/  @P0 IMAD.MOV.U32 R13, RZ, RZ, R62 ;  /* 0x000000ffff0d0224 */ /* 0x000fe200078e003e */
[----:B-1----:R-:W-:Y:S01]  /*15150*/  PRMT R5, RZ, 0x7610, R5 ;  /* 0x00007610ff057816 */ /* 0x002fe20000000005 */
[----:B------:R-:W0:Y:S01]  /*15160*/  S2R R72, SR_TID.X ;  /* 0x0000000000487919 */ /* 0x000e220000002100 */
[----:B------:R-:W3:Y:S04]  /*15170*/  LDL R62, [R1+0x534] ;  /* 0x00053400013e7983 */ /* 0x000ee80000100800 */
[----:B------:R1:W3:Y:S04]  /*15180*/  @P0 LDG.E.U8 R5, desc[UR14][R12.64] ;  /* 0x0000000e0c050981 */ /* 0x0002e8000c1e1100 */
[----:B------:R1:W-:Y:S02]  /*15190*/  STS.U8 [R27+UR6+0x11c00], R9 ;  /* 0x011c00091b007988 */ /* 0x0003e40008000006 */
[----:B-1----:R-:W-:-:S02]  /*151a0*/  @P0 IMAD.MOV.U32 R12, RZ, RZ, R42 ;  /* 0x000000ffff0c0224 */ /* 0x002fc400078e002a */
[----:B------:R-:W-:Y:S01]  /*151b0*/  @P0 IMAD.MOV.U32 R13, RZ, RZ, R41 ;  /* 0x000000ffff0d0224 */ /* 0x000fe200078e0029 */
[----:B------:R-:W-:-:S06]  /*151c0*/  PRMT R9, RZ, 0x7610, R9 ;  /* 0x00007610ff097816 */ /* 0x000fcc0000000009 */
[----:B------:R1:W3:Y:S01]  /*151d0*/  @P0 LDG.E.U8 R9, desc[UR14][R12.64] ;  /* 0x0000000e0c090981 */ /* 0x0002e2000c1e1100 */
[----:B0-----:R-:W-:-:S04]  /*151e0*/  LOP3.LUT R72, R72, 0x7f, RZ, 0xc0, !PT ;  /* 0x0000007f48487812 */ /* 0x001fc800078ec0ff */
[----:B------:R-:W-:Y:S01]  /*151f0*/  LOP3.LUT R50, R72, 0x10, RZ, 0x3c, !PT ;  /* 0x0000001048327812 */ /* 0x000fe200078e3cff */
[----:B-1----:R-:W-:Y:S01]  /*15200*/  @P0 IMAD.MOV.U32 R12, RZ, RZ, R29 ;  /* 0x000000ffff0c0224 */ /* 0x002fe200078e001d */
[----:B------:R-:W3:Y:S01]  /*15210*/  LDL R72, [R1+0x538] ;  /* 0x0005380001487983 */ /* 0x000ee20000100800 */
[----:B------:R-:W-:-:S03]  /*15220*/  @P0 IMAD.MOV.U32 R13, RZ, RZ, R90 ;  /* 0x000000ffff0d0224 */ /* 0x000fc600078e005a */
[----:B----4-:R0:W-:Y:S04]  /*15230*/  STS.U8 [R50+UR6+0x10080], R10 ;  /* 0x0100800a32007988 */ /* 0x0101e80008000006 */
[----:B------:R1:W4:Y:S04]  /*15240*/  @P0 LDG.E.U8 R11, desc[UR14][R12.64] ;  /* 0x0000000e0c0b0981 */ /* 0x000328000c1e1100 */
[----:B------:R-:W4:Y:S01]  /*15250*/  LDL.LU R90, [R1+0xd68] ;  /* 0x000d6800015a7983 */ /* 0x000f220000300800 */
[----:B0-----:R-:W-:-:S03]  /*15260*/  PRMT R10, RZ, 0x7610, R10 ;  /* 0x00007610ff0a7816 */ /* 0x001fc6000000000a */
[----:B------:R-:W4:Y:S01]  /*15270*/  LDL.LU R29, [R1+0xd64] ;  /* 0x000d6400011d7983 */ /* 0x000f220000300800 */
[----:B-1----:R-:W-:Y:S02]  /*15280*/  @P0 IMAD.MOV.U32 R12, RZ, RZ, R3 ;  /* 0x000000ffff0c0224 */ /* 0x002fe400078e0003 */
[----:B------:R-:W-:Y:S02]  /*15290*/  @P0 IMAD.MOV.U32 R13, RZ, RZ, R91 ;  /* 0x000000ffff0d0224 */ /* 0x000fe400078e005b */
[----:B------:R-:W4:Y:S04]  /*152a0*/  LDL.LU R91, [R1+0xd60] ;  /* 0x000d6000015b7983 */ /* 0x000f280000300800 */
[----:B------:R0:W4:Y:S04]  /*152b0*/  @P0 LDG.E.U8 R10, desc[UR14][R12.64] ;  /* 0x0000000e0c0a0981 */ /* 0x000128000c1e1100 */
[----:B------:R-:W4:Y:S01]  /*152c0*/  LDL.LU R3, [R1+0xd5c] ;  /* 0x000d5c0001037983 */ /* 0x000f220000300800 */
[----:B0-----:R-:W-:-:S02]  /*152d0*/  @P0 IMAD.MOV.U32 R12, RZ, RZ, R84 ;  /* 0x000000ffff0c0224 */ /* 0x001fc400078e0054 */
[----:B------:R-:W-:Y:S02]  /*152e0*/  @P0 IMAD.MOV.U32 R13, RZ, RZ, R85 ;  /* 0x000000ffff0d0224 */ /* 0x000fe400078e0055 */
[----:B------:R-:W4:Y:S04]  /*152f0*/  LDL.LU R85, [R1+0xd58] ;  /* 0x000d580001557983 */ /* 0x000f280000300800 */
[----:B------:R-:W4:Y:S04]  /*15300*/  LDL.LU R84, [R1+0xd54] ;  /* 0x000d540001547983 */ /* 0x000f280000300800 */
[----:B--2---:R0:W-:Y:S02]  /*15310*/  STS.U8 [R50+UR6+0x10480], R8 ;  /* 0x0104800832007988 */ /* 0x0041e40008000006 */
[----:B0-----:R-:W-:-:S06]  /*15320*/  PRMT R8, RZ, 0x7610, R8 ;  /* 0x00007610ff087816 */ /* 0x001fcc0000000008 */
[----:B------:R0:W2:Y:S04]  /*15330*/  @P0 LDG.E.U8 R8, desc[UR14][R12.64] ;  /* 0x0000000e0c080981 */ /* 0x0000a8000c1e1100 */
[----:B---3--:R1:W-:Y:S01]  /*15340*/  STS.U8 [R50+UR6+0x10880], R5 ;  /* 0x0108800532007988 */ /* 0x0083e20008000006 */
[----:B0-----:R-:W-:Y:S02]  /*15350*/  @P0 IMAD.MOV.U32 R12, RZ, RZ, R44 ;  /* 0x000000ffff0c0224 */ /* 0x001fe400078e002c */
[----:B------:R-:W-:Y:S01]  /*15360*/  @P0 IMAD.MOV.U32 R13, RZ, RZ, R43 ;  /* 0x000000ffff0d0224 */ /* 0x000fe200078e002b */
[----:B-1----:R-:W-:-:S06]  /*15370*/  PRMT R5, RZ, 0x7610, R5 ;  /* 0x00007610ff057816 */ /* 0x002fcc0000000005 */
[----:B------:R0:W3:Y:S04]  /*15380*/  @P0 LDG.E.U8 R5, desc[UR14][R12.64] ;  /* 0x0000000e0c050981 */ /* 0x0000e8000c1e1100 */
[----:B------:R1:W-:Y:S01]  /*15390*/  STS.U8 [R50+UR6+0x10c80], R9 ;  /* 0x010c800932007988 */ /* 0x0003e20008000006 */
[----:B0-----:R-:W-:Y:S02]  /*153a0*/  @P0 IMAD.MOV.U32 R12, RZ, RZ, R52 ;  /* 0x000000ffff0c0224 */ /* 0x001fe400078e0034 */
[----:B------:R-:W-:Y:S01]  /*153b0*/  @P0 IMAD.MOV.U32 R13, RZ, RZ, R45 ;  /* 0x000000ffff0d0224 */ /* 0x000fe200078e002d */
[----:B-1----:R-:W-:Y:S01]  /*153c0*/  PRMT R9, RZ, 0x7610, R9 ;  /* 0x00007610ff097816 */ /* 0x002fe20000000009 */
[----:B----4-:R0:W-:Y:S02]  /*153d0*/  STS.U8 [R50+UR6+0x11080], R11 ;  /* 0x0110800b32007988 */ /* 0x0101e40008000006 */
[----:B0-----:R-:W-:-:S06]  /*153e0*/  PRMT R11, RZ, 0x7610, R11 ;  /* 0x00007610ff0b7816 */ /* 0x001fcc000000000b */
[----:B------:R0:W4:Y:S04]  /*153f0*/  @P0 LDG.E.U8 R11, desc[UR14][R12.64] ;  /* 0x0000000e0c0b0981 */ /* 0x000128000c1e1100 */
[----:B------:R1:W-:Y:S01]  /*15400*/  STS.U8 [R50+UR6+0x11480], R10 ;  /* 0x0114800a32007988 */ /* 0x0003e20008000006 */
[----:B0-----:R-:W-:Y:S02]  /*15410*/  @P0 IMAD.MOV.U32 R12, RZ, RZ, R61 ;  /* 0x000000ffff0c0224 */ /* 0x001fe400078e003d */
[----:B------:R-:W-:Y:S01]  /*15420*/  @P0 IMAD.MOV.U32 R13, RZ, RZ, R59 ;  /* 0x000000ffff0d0224 */ /* 0x000fe200078e003b */
[----:B------:R-:W4:Y:S04]  /*15430*/  LDL R61, [R1+0x4c0] ;  /* 0x0004c000013d7983 */ /* 0x000f280000100800 */
[----:B------:R0:W4:Y:S01]  /*15440*/  @P0 LDG.E.U8 R9, desc[UR14][R12.64] ;  /* 0x0000000e0c090981 */ /* 0x000122000c1e1100 */
[----:B-1----:R-:W-:-:S03]  /*15450*/  PRMT R10, RZ, 0x7610, R10 ;  /* 0x00007610ff0a7816 */ /* 0x002fc6000000000a */
[----:B------:R-:W4:Y:S01]  /*15460*/  LDL R59, [R1+0x4bc] ;  /* 0x0004bc00013b7983 */ /* 0x000f220000100800 */
[----:B0-----:R-:W-:Y:S02]  /*15470*/  @P0 IMAD.MOV.U32 R12, RZ, RZ, R72 ;  /* 0x000000ffff0c0224 */ /* 0x001fe400078e0048 */
[----:B------:R-:W-:Y:S01]  /*15480*/  @P0 IMAD.MOV.U32 R13, RZ, RZ, R62 ;  /* 0x000000ffff0d0224 */ /* 0x000fe200078e003e */
[----:B------:R-:W0:Y:S01]  /*15490*/  S2R R52, SR_TID.X ;  /* 0x0000000000347919 */ /* 0x000e220000002100 */
[----:B------:R-:W4:Y:S04]  /*154a0*/  LDL R62, [R1+0x4fc] ;  /* 0x0004fc00013e7983 */ /* 0x000f280000100800 */
[----:B------:R-:W4:Y:S04]  /*154b0*/  LDL R72, [R1+0x500] ;  /* 0x0005000001487983 */ /* 0x000f280000100800 */
[----:B--2---:R1:W-:Y:S02]  /*154c0*/  STS.U8 [R50+UR6+0x11880], R8 ;  /* 0x0118800832007988 */ /* 0x0043e40008000006 */
[----:B-1----:R-:W-:-:S06]  /*154d0*/  PRMT R8, RZ, 0x7610, R8 ;  /* 0x00007610ff087816 */ /* 0x002fcc0000000008 */
[----:B------:R1:W2:Y:S04]  /*154e0*/  @P0 LDG.E.U8 R8, desc[UR14][R12.64] ;  /* 0x0000000e0c080981 */ /* 0x0002a8000c1e1100 */
[----:B---3--:R3:W-:Y:S01]  /*154f0*/  STS.U8 [R50+UR6+0x11c80], R5 ;  /* 0x011c800532007988 */ /* 0x0087e20008000006 */
[----:B-1----:R-:W-:Y:S02]  /*15500*/  @P0 IMAD.MOV.U32 R12, RZ, RZ, R3 ;  /* 0x000000ffff0c0224 */ /* 0x002fe400078e0003 */
[----:B------:R-:W-:Y:S01]  /*15510*/  @P0 IMAD.MOV.U32 R13, RZ, RZ, R29 ;  /* 0x000000ffff0d0224 */ /* 0x000fe200078e001d */
[----:B0-----:R-:W-:Y:S01]  /*15520*/  LOP3.LUT R52, R52, 0x7f, RZ, 0xc0, !PT ;  /* 0x0000007f34347812 */ /* 0x001fe200078ec0ff */
[----:B------:R-:W2:Y:S01]  /*15530*/  LDL.LU R29, [R1+0xd50] ;  /* 0x000d5000011d7983 */ /* 0x000ea20000300800 */
[----:B---3--:R-:W-:-:S03]  /*15540*/  PRMT R5, RZ, 0x7610, R5 ;  /* 0x00007610ff057816 */ /* 0x008fc60000000005 */
[----:B------:R-:W3:Y:S01]  /*15550*/  LDL.LU R3, [R1+0xd4c] ;  /* 0x000d4c0001037983 */ /* 0x000ee20000300800 */
[----:B------:R-:W-:-:S03]  /*15560*/  LOP3.LUT R52, R52, 0x20, RZ, 0x3c, !PT ;  /* 0x0000002034347812 */ /* 0x000fc600078e3cff */
[----:B------:R-:W3:Y:S04]  /*15570*/  LDL R50, [R1+0x540] ;  /* 0x0005400001327983 */ /* 0x000ee80000100800 */
[----:B------:R0:W3:Y:S02]  /*15580*/  @P0 LDG.E.U8 R5, desc[UR14][R12.64] ;  /* 0x0000000e0c050981 */ /* 0x0000e4000c1e1100 */
[----:B0-----:R-:W-:Y:S02]  /*15590*/  @P0 IMAD.MOV.U32 R12, RZ, RZ, R89 ;  /* 0x000000ffff0c0224 */ /* 0x001fe400078e0059 */
[----:B------:R-:W-:Y:S02]  /*155a0*/  @P0 IMAD.MOV.U32 R13, RZ, RZ, R28 ;  /* 0x000000ffff0d0224 */ /* 0x000fe400078e001c */
[----:B------:R-:W3:Y:S04]  /*155b0*/  LDL.LU R28, [R1+0xd48] ;  /* 0x000d4800011c7983 */ /* 0x000ee80000300800 */
[----:B------:R0:W3:Y:S04]  /*155c0*/  @P0 LDG.E.U8 R10, desc[UR14][R12.64] ;  /* 0x0000000e0c0a0981 */ /* 0x0000e8000c1e1100 */
[----:B----4-:R-:W-:Y:S04]  /*155d0*/  STS.U8 [R52+UR6+0x10100], R11 ;  /* 0x0101000b34007988 */ /* 0x010fe80008000006 */
[----:B------:R-:W4:Y:S01]  /*155e0*/  LDL.LU R89, [R1+0xd44] ;  /* 0x000d440001597983 */ /* 0x000f220000300800 */
[----:B0-----:R-:W-:-:S02]  /*155f0*/  @P0 IMAD.MOV.U32 R12, RZ, RZ, R92 ;  /* 0x000000ffff0c0224 */ /* 0x001fc400078e005c */
[----:B------:R-:W-:Y:S02]  /*15600*/  @P0 IMAD.MOV.U32 R13, RZ, RZ, R2 ;  /* 0x000000ffff0d0224 */ /* 0x000fe400078e0002 */
[----:B------:R-:W4:Y:S04]  /*15610*/  LDL.LU R2, [R1+0xd40] ;  /* 0x000d400001027983 */ /* 0x000f280000300800 */
[----:B------:R-:W4:Y:S04]  /*15620*/  LDL.LU R92, [R1+0xd3c] ;  /* 0x000d3c00015c7983 */ /* 0x000f280000300800 */
[----:B------:R0:W-:Y:S02]  /*15630*/  STS.U8 [R52+UR6+0x10500], R9 ;  /* 0x0105000934007988 */ /* 0x0001e40008000006 */
[----:B0-----:R-:W-:-:S06]  /*15640*/  PRMT R9, RZ, 0x7610, R9 ;  /* 0x00007610ff097816 */ /* 0x001fcc0000000009 */
[----:B------:R0:W4:Y:S02]  /*15650*/  @P0 LDG.E.U8 R9, desc[UR14][R12.64] ;  /* 0x0000000e0c090981 */ /* 0x000124000c1e1100 */
[----:B0-----:R-:W-:Y:S02]  /*15660*/  @P0 IMAD.MOV.U32 R12, RZ, RZ, R47 ;  /* 0x000000ffff0c0224 */ /* 0x001fe400078e002f */
[----:B------:R-:W-:Y:S01]  /*15670*/  @P0 IMAD.MOV.U32 R13, RZ, RZ, R46 ;  /* 0x000000ffff0d0224 */ /* 0x000fe200078e002e */
[----:B--2---:R0:W-:Y:S02]  /*15680*/  STS.U8 [R52+UR6+0x10900], R8 ;  /* 0x0109000834007988 */ /* 0x0041e40008000006 */
[----:B0-----:R-:W-:-:S06]  /*15690*/  PRMT R8, RZ, 0x7610, R8 ;  /* 0x00007610ff087816 */ /* 0x001fcc0000000008 */
[----:B------:R0:W2:Y:S02]  /*156a0*/  @P0 LDG.E.U8 R8, desc[UR14][R12.64] ;  /* 0x0000000e0c080981 */ /* 0x0000a4000c1e1100 */
[----:B0-----:R-:W-:Y:S02]  /*156b0*/  @P0 IMAD.MOV.U32 R12, RZ, RZ, R49 ;  /* 0x000000ffff0c0224 */ /* 0x001fe400078e0031 */
[----:B---3--:R0:W-:Y:S01]  /*156c0*/  STS.U8 [R52+UR6+0x10d00], R5 ;  /* 0x010d000534007988 */ /* 0x0081e20008000006 */
[----:B------:R-:W-:Y:S01]  /*156d0*/  @P0 IMAD.MOV.U32 R13, RZ, RZ, R48 ;  /* 0x000000ffff0d0224 */ /* 0x000fe200078e0030 */
[----:B0-----:R-:W-:-:S06]  /*156e0*/  PRMT R5, RZ, 0x7610, R5 ;  /* 0x00007610ff057816 */ /* 0x001fcc0000000005 */
[----:B------:R0:W3:Y:S04]  /*156f0*/  @P0 LDG.E.U8 R5, desc[UR14][R12.64] ;  /* 0x0000000e0c050981 */ /* 0x0000e8000c1e1100 */
[----:B------:R1:W-:Y:S01]  /*15700*/  STS.U8 [R52+UR6+0x11100], R10 ;  /* 0x0111000a34007988 */ /* 0x0003e20008000006 */
[----:B0-----:R-:W-:Y:S02]  /*15710*/  @P0 IMAD.MOV.U32 R12, RZ, RZ, R61 ;  /* 0x000000ffff0c0224 */ /* 0x001fe400078e003d */
[----:B------:R-:W-:Y:S01]  /*15720*/  @P0 IMAD.MOV.U32 R13, RZ, RZ, R59 ;  /* 0x000000ffff0d0224 */ /* 0x000fe200078e003b */
[----:B------:R-:W3:Y:S01]  /*15730*/  LDL R61, [R1+0x4c8] ;  /* 0x0004c800013d7983 */ /* 0x000ee20000100800 */
[----:B-1----:R-:W-:-:S03]  /*15740*/  PRMT R10, RZ, 0x7610, R10 ;  /* 0x00007610ff0a7816 */ /* 0x002fc6000000000a */
[----:B------:R-:W3:Y:S04]  /*15750*/  LDL R59, [R1+0x4c4] ;  /* 0x0004c400013b7983 */ /* 0x000ee80000100800 */
[----:B------:R0:W3:Y:S02]  /*15760*/  @P0 LDG.E.U8 R10, desc[UR14][R12.64] ;  /* 0x0000000e0c0a0981 */ /* 0x0000e4000c1e1100 */
[----:B0-----:R-:W-:Y:S02]  /*15770*/  @P0 IMAD.MOV.U32 R13, RZ, RZ, R62 ;  /* 0x000000ffff0d0224 */ /* 0x001fe400078e003e */
[----:B------:R-:W0:Y:S01]  /*15780*/  S2R R62, SR_TID.X ;  /* 0x00000000003e7919 */ /* 0x000e220000002100 */
[----:B------:R-:W-:Y:S02]  /*15790*/  @P0 IMAD.MOV.U32 R12, RZ, RZ, R72 ;  /* 0x000000ffff0c0224 */ /* 0x000fe400078e0048 */
[----:B------:R-:W3:Y:S04]  /*157a0*/  LDL R72, [R1+0x508] ;  /* 0x0005080001487983 */ /* 0x000ee80000100800 */
[----:B----4-:R1:W-:Y:S02]  /*157b0*/  STS.U8 [R52+UR6+0x11500], R9 ;  /* 0x0115000934007988 */ /* 0x0103e40008000006 */
[----:B-1----:R-:W-:-:S06]  /*157c0*/  PRMT R9, RZ, 0x7610, R9 ;  /* 0x00007610ff097816 */ /* 0x002fcc0000000009 */
[----:B------:R1:W4:Y:S02]  /*157d0*/  @P0 LDG.E.U8 R9, desc[UR14][R12.64] ;  /* 0x0000000e0c090981 */ /* 0x000324000c1e1100 */
[----:B-1----:R-:W-:Y:S02]  /*157e0*/  @P0 IMAD.MOV.U32 R12, RZ, RZ, R50 ;  /* 0x000000ffff0c0224 */ /* 0x002fe400078e0032 */
[----:B------:R-:W-:Y:S01]  /*157f0*/  @P0 IMAD.MOV.U32 R13, RZ, RZ, R92 ;  /* 0x000000ffff0d0224 */ /* 0x000fe200078e005c */
[----:B0-----:R-:W-:Y:S01]  /*15800*/  LOP3.LUT R62, R62, 0x7f, RZ, 0xc0, !PT ;  /* 0x0000007f3e3e7812 */ /* 0x001fe200078ec0ff */
[----:B------:R-:W4:Y:S03]  /*15810*/  LDL.LU R92, [R1+0xd38] ;  /* 0x000d3800015c7983 */ /* 0x000f260000300800 */
[----:B------:R-:W-:Y:S01]  /*15820*/  LOP3.LUT R62, R62, 0x30, RZ, 0x3c, !PT ;  /* 0x000000303e3e7812 */ /* 0x000fe200078e3cff */
[----:B--2---:R0:W-:Y:S02]  /*15830*/  STS.U8 [R52+UR6+0x11900], R8 ;  /* 0x0119000834007988 */ /* 0x0041e40008000006 */
[----:B0-----:R-:W-:-:S06]  /*15840*/  PRMT R8, RZ, 0x7610, R8 ;  /* 0x00007610ff087816 */ /* 0x001fcc0000000008 */
[----:B------:R0:W2:Y:S02]  /*15850*/  @P0 LDG.E.U8 R8, desc[UR14][R12.64] ;  /* 0x0000000e0c080981 */ /* 0x0000a4000c1e1100 */
[----:B0-----:R-:W-:Y:S02]  /*15860*/  @P0 IMAD.MOV.U32 R12, RZ, RZ, R91 ;  /* 0x000000ffff0c0224 */ /* 0x001fe400078e005b */
[----:B---3--:R0:W-:Y:S01]  /*15870*/  STS.U8 [R52+UR6+0x11d00], R5 ;  /* 0x011d000534007988 */ /* 0x0081e20008000006 */
[----:B------:R-:W-:-:S03]  /*15880*/  @P0 IMAD.MOV.U32 R13, RZ, RZ, R0 ;  /* 0x000000ffff0d0224 */ /* 0x000fc600078e0000 */
[----:B------:R-:W3:Y:S04]  /*15890*/  LDL.LU R0, [R1+0xd34] ;  /* 0x000d340001007983 */ /* 0x000ee80000300800 */
[----:B------:R-:W3:Y:S01]  /*158a0*/  LDL.LU R91, [R1+0xd30] ;  /* 0x000d3000015b7983 */ /* 0x000ee20000300800 */
[----:B0-----:R-:W-:-:S06]  /*158b0*/  PRMT R5, RZ, 0x7610, R5 ;  /* 0x00007610ff057816 */ /* 0x001fcc0000000005 */
[----:B------:R0:W3:Y:S04]  /*158c0*/  @P0 LDG.E.U8 R5, desc[UR14][R12.64] ;  /* 0x0000000e0c050981 */ /* 0x0000e8000c1e1100 */
[----:B------:R1:W-:Y:S01]  /*158d0*/  STS.U8 [R62+UR6+0x10180], R10 ;  /* 0x0101800a3e007988 */ /* 0x0003e20008000006 */
[----:B0-----:R-:W-:Y:S02]  /*158e0*/  @P0 IMAD.MOV.U32 R12, RZ, RZ, R4 ;  /* 0x000000ffff0c0224 */ /* 0x001fe400078e0004 */
[----:B------:R-:W-:Y:S02]  /*158f0*/  @P0 IMAD.MOV.U32 R13, RZ, RZ, R86 ;  /* 0x000000ffff0d0224 */ /* 0x000fe400078e0056 */
[----:B------:R-:W3:Y:S01]  /*15900*/  LDL.LU R86, [R1+0xd2c] ;  /* 0x000d2c0001567983 */ /* 0x000ee20000300800 */
[----:B-1----:R-:W-:-:S03]  /*15910*/  PRMT R10, RZ, 0x7610, R10 ;  /* 0x00007610ff0a7816 */ /* 0x002fc6000000000a */
[----:B------:R-:W3:Y:S04]  /*15920*/  LDL.LU R4, [R1+0xd28] ;  /* 0x000d280001047983 */ /* 0x000ee80000300800 */
[----:B------:R0:W3:Y:S02]  /*15930*/  @P0 LDG.E.U8 R10, desc[UR14][R12.64] ;  /* 0x0000000e0c0a0981 */ /* 0x0000e4000c1e1100 */
[----:B0-----:R-:W-:Y:S02]  /*15940*/  @P0 IMAD.MOV.U32 R12, RZ, RZ, R83 ;  /* 0x000000ffff0c0224 */ /* 0x001fe400078e0053 */
[----:B------:R-:W-:Y:S02]  /*15950*/  @P0 IMAD.MOV.U32 R13, RZ, RZ, R93 ;  /* 0x000000ffff0d0224 */ /* 0x000fe400078e005d */
[----:B------:R-:W3:Y:S04]  /*15960*/  LDL.LU R93, [R1+0xd24] ;  /* 0x000d2400015d7983 */ /* 0x000ee80000300800 */
[----:B------:R-:W3:Y:S04]  /*15970*/  LDL.LU R83, [R1+0xd20] ;  /* 0x000d200001537983 */ /* 0x000ee80000300800 */
[----:B----4-:R0:W-:Y:S02]  /*15980*/  STS.U8 [R62+UR6+0x10580], R9 ;  /* 0x010580093e007988 */ /* 0x0101e40008000006 */
        /* <DEDUP_REMOVED lines=15> */
[----:B-1----:R-:W-:-:S06]  /*15a80*/  PRMT R10, RZ, 0x7610, R10 ;  /* 0x00007610ff0a7816 */ /* 0x002fcc000000000a */
[----:B------:R0:W3:Y:S02]  /*15a90*/  @P0 LDG.E.U8 R10, desc[UR14][R12.64] ;  /* 0x0000000e0c0a0981 */ /* 0x0000e4000c1e1100 */
[----:B0-----:R-:W-:Y:S02]  /*15aa0*/  @P0 IMAD.MOV.U32 R12, RZ, RZ, R72 ;  /* 0x000000ffff0c0224 */ /* 0x001fe400078e0048 */
[----:B------:R-:W0:Y:S01]  /*15ab0*/  S2R R72, SR_TID.X ;  /* 0x0000000000487919 */ /* 0x000e220000002100 */
[----:B------:R-:W-:Y:S02]  /*15ac0*/  @P0 IMAD.MOV.U32 R13, RZ, RZ, R4 ;  /* 0x000000ffff0d0224 */ /* 0x000fe400078e0004 */
[----:B------:R-:W3:Y:S04]  /*15ad0*/  LDL.LU R4, [R1+0xd1c] ;  /* 0x000d1c0001047983 */ /* 0x000ee80000300800 */
[----:B----4-:R1:W-:Y:S02]  /*15ae0*/  STS.U8 [R62+UR6+0x11580], R9 ;  /* 0x011580093e007988 */ /* 0x0103e40008000006 */
[----:B-1----:R-:W-:-:S06]  /*15af0*/  PRMT R9, RZ, 0x7610, R9 ;  /* 0x00007610ff097816 */ /* 0x002fcc0000000009 */
[----:B------:R1:W4:Y:S01]  /*15b00*/  @P0 LDG.E.U8 R9, desc[UR14][R12.64] ;  /* 0x0000000e0c090981 */ /* 0x000322000c1e1100 */
[----:B0-----:R-:W-:Y:S01]  /*15b10*/  LOP3.LUT R72, R72, 0x7f, RZ, 0xc0, !PT ;  /* 0x0000007f48487812 */ /* 0x001fe200078ec0ff */
[----:B-1----:R-:W-:Y:S02]  /*15b20*/  @P0 IMAD.MOV.U32 R12, RZ, RZ, R0 ;  /* 0x000000ffff0c0224 */ /* 0x002fe400078e0000 */
[----:B------:R-:W-:Y:S01]  /*15b30*/  @P0 IMAD.MOV.U32 R13, RZ, RZ, R89 ;  /* 0x000000ffff0d0224 */ /* 0x000fe200078e0059 */
[----:B------:R-:W-:Y:S01]  /*15b40*/  LOP3.LUT R72, R72, 0x40, RZ, 0x3c, !PT ;  /* 0x0000004048487812 */ /* 0x000fe200078e3cff */
[----:B------:R-:W4:Y:S04]  /*15b50*/  LDL.LU R89, [R1+0xd18] ;  /* 0x000d180001597983 */ /* 0x000f280000300800 */
[----:B------:R-:W4:Y:S04]  /*15b60*/  LDL.LU R0, [R1+0xd14] ;  /* 0x000d140001007983 */ /* 0x000f280000300800 */
        /* <DEDUP_REMOVED lines=12> */
[----:B------:R-:W-:Y:S01]  /*15c30*/  @P0 IMAD.MOV.U32 R13, RZ, RZ, R64 ;  /* 0x000000ffff0d0224 */ /* 0x000fe200078e0040 */
[----:B------:R-:W3:Y:S01]  /*15c40*/  LDL.LU R7, [R1+0xd08] ;  /* 0x000d080001077983 */ /* 0x000ee20000300800 */
[----:B-1----:R-:W-:-:S06]  /*15c50*/  PRMT R10, RZ, 0x7610, R10 ;  /* 0x00007610ff0a7816 */ /* 0x002fcc000000000a */
[----:B------:R0:W3:Y:S02]  /*15c60*/  @P0 LDG.E.U8 R10, desc[UR14][R12.64] ;  /* 0x0000000e0c0a0981 */ /* 0x0000e4000c1e1100 */
[----:B0-----:R-:W-:Y:S02]  /*15c70*/  @P0 IMAD.MOV.U32 R12, RZ, RZ, R67 ;  /* 0x000000ffff0c0224 */ /* 0x001fe400078e0043 */
[----:B------:R-:W-:Y:S01]  /*15c80*/  @P0 IMAD.MOV.U32 R13, RZ, RZ, R66 ;  /* 0x000000ffff0d0224 */ /* 0x000fe200078e0042 */
        /* <DEDUP_REMOVED lines=16> */
[----:B------:R-:W-:Y:S01]  /*15d90*/  LOP3.LUT R27, R27, 0x50, RZ, 0x3c, !PT ;  /* 0x000000501b1b7812 */ /* 0x000fe200078e3cff */
[----:B------:R-:W3:Y:S01]  /*15da0*/  LDL.LU R6, [R1+0xd04] ;  /* 0x000d040001067983 */ /* 0x000ee20000300800 */
[----:B-1----:R-:W-:-:S03]  /*15db0*/  PRMT R10, RZ, 0x7610, R10 ;  /* 0x00007610ff0a7816 */ /* 0x002fc6000000000a */
[----:B------:R-:W5:Y:S04]  /*15dc0*/  LDL.LU R7, [R1+0xd00] ;  /* 0x000d000001077983 */ /* 0x000f680000300800 */
[----:B------:R0:W3:Y:S02]  /*15dd0*/  @P0 LDG.E.U8 R10, desc[UR14][R12.64] ;  /* 0x0000000e0c0a0981 */ /* 0x0000e4000c1e1100 */
[----:B0-----:R-:W-:Y:S02]  /*15de0*/  @P0 IMAD.MOV.U32 R12, RZ, RZ, R4 ;  /* 0x000000ffff0c0224 */ /* 0x001fe400078e0004 */
[----:B------:R-:W-:Y:S02]  /*15df0*/  @P0 IMAD.MOV.U32 R13, RZ, RZ, R86 ;  /* 0x000000ffff0d0224 */ /* 0x000fe400078e0056 */
[----:B------:R-:W3:Y:S01]  /*15e00*/  LDL.LU R86, [R1+0xcfc] ;  /* 0x000cfc0001567983 */ /* 0x000ee20000300800 */
[----:B------:R-:W-:-:S03]  /*15e10*/  @P0 IMAD.MOV.U32 R11, RZ, RZ, R89 ;  /* 0x000000ffff0b0224 */ /* 0x000fc600078e0059 */
[----:B------:R-:W5:Y:S04]  /*15e20*/  LDL.LU R4, [R1+0xcf8] ;  /* 0x000cf80001047983 */ /* 0x000f680000300800 */
[----:B----4-:R0:W-:Y:S02]  /*15e30*/  STS.U8 [R72+UR6+0x11600], R9 ;  /* 0x0116000948007988 */ /* 0x0101e40008000006 */
[----:B0-----:R-:W-:-:S06]  /*15e40*/  PRMT R9, RZ, 0x7610, R9 ;  /* 0x00007610ff097816 */ /* 0x001fcc0000000009 */
[----:B------:R0:W4:Y:S02]  /*15e50*/  @P0 LDG.E.U8 R9, desc[UR14][R12.64] ;  /* 0x0000000e0c090981 */ /* 0x000124000c1e1100 */
[----:B0-----:R-:W-:Y:S02]  /*15e60*/  @P0 IMAD.MOV.U32 R12, RZ, RZ, R2 ;  /* 0x000000ffff0c0224 */ /* 0x001fe400078e0002 */
[----:B------:R-:W-:Y:S02]  /*15e70*/  @P0 IMAD.MOV.U32 R13, RZ, RZ, R3 ;  /* 0x000000ffff0d0224 */ /* 0x000fe400078e0003 */
[----:B------:R-:W5:Y:S04]  /*15e80*/  LDL.LU R3, [R1+0xcf4] ;  /* 0x000cf40001037983 */ /* 0x000f680000300800 */
[----:B------:R-:W5:Y:S04]  /*15e90*/  LDL.LU R2, [R1+0xcf0] ;  /* 0x000cf00001027983 */ /* 0x000f680000300800 */
        /* <DEDUP_REMOVED lines=30> */
[----:B------:R-:W-:Y:S02]  /*16080*/  @P0 IMAD.MOV.U32 R13, RZ, RZ, R0 ;  /* 0x000000ffff0d0224 */ /* 0x000fe400078e0000 */
[----:B------:R-:W5:Y:S01]  /*16090*/  LDL.LU R0, [R1+0xcec] ;  /* 0x000cec0001007983 */ /* 0x000f620000300800 */
[----:B-1----:R-:W-:-:S03]  /*160a0*/  PRMT R10, RZ, 0x7610, R10 ;  /* 0x00007610ff0a7816 */ /* 0x002fc6000000000a */
[----:B------:R-:W5:Y:S04]  /*160b0*/  LDL.LU R6, [R1+0xce8] ;  /* 0x000ce80001067983 */ /* 0x000f680000300800 */
[----:B------:R0:W3:Y:S02]  /*160c0*/  @P0 LDG.E.U8 R10, desc[UR14][R12.64] ;  /* 0x0000000e0c0a0981 */ /* 0x0000e4000c1e1100 */
[----:B0-----:R-:W-:Y:S02]  /*160d0*/  @P0 IMAD.MOV.U32 R12, RZ, RZ, R83 ;  /* 0x000000ffff0c0224 */ /* 0x001fe400078e0053 */
[----:B------:R-:W-:Y:S02]  /*160e0*/  @P0 IMAD.MOV.U32 R13, RZ, RZ, R91 ;  /* 0x000000ffff0d0224 */ /* 0x000fe400078e005b */
[----:B------:R-:W5:Y:S04]  /*160f0*/  LDL.LU R91, [R1+0xce4] ;  /* 0x000ce400015b7983 */ /* 0x000f680000300800 */
[----:B------:R-:W5:Y:S04]  /*16100*/  LDL.LU R83, [R1+0xce0] ;  /* 0x000ce00001537983 */ /* 0x000f680000300800 */
        /* <DEDUP_REMOVED lines=34> */
[----:B0-----:R-:W-:Y:S01]  /*16330*/  PRMT R13, RZ, 0x7610, R13 ;  /* 0x00007610ff0d7816 */ /* 0x001fe2000000000d */
[----:B-1----:R-:W-:Y:S01]  /*16340*/  @P0 IMAD.MOV.U32 R10, RZ, RZ, R90 ;  /* 0x000000ffff0a0224 */ /* 0x002fe200078e005a */
[----:B------:R-:W-:-:S04]  /*16350*/  PRMT R12, RZ, 0x7610, R12 ;  /* 0x00007610ff0c7816 */ /* 0x000fc8000000000c */
[----:B------:R0:W3:Y:S02]  /*16360*/  @P0 LDG.E.U8 R13, desc[UR14][R10.64] ;  /* 0x0000000e0a0d0981 */ /* 0x0000e4000c1e1100 */
[----:B0-----:R-:W-:Y:S02]  /*16370*/  @P0 IMAD.MOV.U32 R10, RZ, RZ, R93 ;  /* 0x000000ffff0a0224 */ /* 0x001fe400078e005d */
[----:B------:R-:W-:-:S05]  /*16380*/  @P0 IMAD.MOV.U32 R11, RZ, RZ, R92 ;  /* 0x000000ffff0b0224 */ /* 0x000fca00078e005c */
[----:B------:R0:W3:Y:S04]  /*16390*/  @P0 LDG.E.U8 R12, desc[UR14][R10.64] ;  /* 0x0000000e0a0c0981 */ /* 0x0000e8000c1e1100 */
[----:B----4-:R1:W-:Y:S01]  /*163a0*/  STS.U8 [R86+UR6+0x11700], R9 ;  /* 0x0117000956007988 */ /* 0x0103e20008000006 */
[----:B0-----:R-:W-:Y:S01]  /*163b0*/  PRMT R11, RZ, 0x7610, R11 ;  /* 0x00007610ff0b7816 */ /* 0x001fe2000000000b */
[----:B-1----:R-:W-:Y:S01]  /*163c0*/  @P0 IMAD.MOV.U32 R9, RZ, RZ, R85 ;  /* 0x000000ffff090224 */ /* 0x002fe200078e0055 */
[----:B------:R-:W-:Y:S01]  /*163d0*/  PRMT R10, RZ, 0x7610, R10 ;  /* 0x00007610ff0a7816 */ /* 0x000fe2000000000a */
[----:B------:R-:W-:Y:S01]  /*163e0*/  @P0 IMAD.MOV.U32 R15, RZ, RZ, R79 ;  /* 0x000000ffff0f0224 */ /* 0x000fe200078e004f */
[----:B--2---:R0:W-:Y:S02]  /*163f0*/  STS.U8 [R86+UR6+0x11b00], R8 ;  /* 0x011b000856007988 */ /* 0x0041e40008000006 */
[----:B0-----:R-:W-:-:S05]  /*16400*/  @P0 IMAD.MOV.U32 R8, RZ, RZ, R84 ;  /* 0x000000ffff080224 */ /* 0x001fca00078e0054 */
[----:B------:R0:W2:Y:S02]  /*16410*/  @P0 LDG.E.U8 R11, desc[UR14][R8.64] ;  /* 0x0000000e080b0981 */ /* 0x0000a4000c1e1100 */
[----:B0-----:R-:W-:Y:S02]  /*16420*/  @P0 IMAD.MOV.U32 R8, RZ, RZ, R81 ;  /* 0x000000ffff080224 */ /* 0x001fe400078e0051 */
[----:B------:R-:W-:Y:S01]  /*16430*/  @P0 IMAD.MOV.U32 R9, RZ, RZ, R82 ;  /* 0x000000ffff090224 */ /* 0x000fe200078e0052 */
[----:B---3--:R-:W-:Y:S04]  /*16440*/  STS.U8 [R86+UR6+0x11f00], R5 ;  /* 0x011f000556007988 */ /* 0x008fe80008000006 */
[----:B------:R0:W3:Y:S04]  /*16450*/  @P0 LDG.E.U8 R10, desc[UR14][R8.64] ;  /* 0x0000000e080a0981 */ /* 0x0000e8000c1e1100 */
[----:B------:R1:W-:Y:S01]  /*16460*/  STS.U8 [R80+UR6+0x11f80], R14 ;  /* 0x011f800e50007988 */ /* 0x0003e20008000006 */
[----:B0-----:R-:W-:Y:S01]  /*16470*/  PRMT R9, RZ, 0x7610, R9 ;  /* 0x00007610ff097816 */ /* 0x001fe20000000009 */
[----:B-1----:R-:W-:Y:S01]  /*16480*/  @P0 IMAD.MOV.U32 R14, RZ, RZ, R78 ;  /* 0x000000ffff0e0224 */ /* 0x002fe200078e004e */
[----:B------:R-:W-:Y:S01]  /*16490*/  PRMT R8, RZ, 0x7610, R8 ;  /* 0x00007610ff087816 */ /* 0x000fe20000000008 */
[----:B------:R0:W-:Y:S01]  /*164a0*/  STS.U8 [R80+UR6+0x10380], R13 ;  /* 0x0103800d50007988 */ /* 0x0001e20008000006 */
[----:B------:R-:W-:-:S03]  /*164b0*/  PRMT R5, RZ, 0x7610, R5 ;  /* 0x00007610ff057816 */ /* 0x000fc60000000005 */
[----:B------:R1:W4:Y:S01]  /*164c0*/  @P0 LDG.E.U8 R9, desc[UR14][R14.64] ;  /* 0x0000000e0e090981 */ /* 0x000322000c1e1100 */
[----:B0-----:R-:W-:Y:S02]  /*164d0*/  @P0 IMAD.MOV.U32 R13, RZ, RZ, R75 ;  /* 0x000000ffff0d0224 */ /* 0x001fe400078e004b */
[----:B-1----:R-:W-:Y:S02]  /*164e0*/  @P0 IMAD.MOV.U32 R14, RZ, RZ, R76 ;  /* 0x000000ffff0e0224 */ /* 0x002fe400078e004c */
[----:B------:R-:W-:Y:S01]  /*164f0*/  @P0 IMAD.MOV.U32 R15, RZ, RZ, R77 ;  /* 0x000000ffff0f0224 */ /* 0x000fe200078e004d */
[----:B------:R0:W-:Y:S04]  /*16500*/  STS.U8 [R80+UR6+0x10780], R12 ;  /* 0x0107800c50007988 */ /* 0x0001e80008000006 */
[----:B------:R-:W4:Y:S01]  /*16510*/  @P0 LDG.E.U8 R8, desc[UR14][R14.64] ;  /* 0x0000000e0e080981 */ /* 0x000f22000c1e1100 */
[----:B0-----:R-:W-:-:S05]  /*16520*/  @P0 IMAD.MOV.U32 R12, RZ, RZ, R74 ;  /* 0x000000ffff0c0224 */ /* 0x001fca00078e004a */
[----:B------:R-:W4:Y:S01]  /*16530*/  @P0 LDG.E.U8 R5, desc[UR14][R12.64] ;  /* 0x0000000e0c050981 */ /* 0x000f22000c1e1100 */
[C---:B------:R-:W-:Y:S02]  /*16540*/  ISETP.LT.OR P0, PT, R73.reuse, 0x80, P1 ;  /* 0x000000804900780c */ /* 0x040fe40000f01670 */
[----:B------:R-:W-:Y:S01]  /*16550*/  ISETP.GE.AND P2, PT, R73, 0x100, PT ;  /* 0x000001004900780c */ /* 0x000fe20003f46270 */
[----:B--2---:R0:W-:Y:S04]  /*16560*/  STS.U8 [R80+UR6+0x10b80], R11 ;  /* 0x010b800b50007988 */ /* 0x0041e80008000006 */
[----:B---3--:R0:W-:Y:S04]  /*16570*/  STS.U8 [R80+UR6+0x10f80], R10 ;  /* 0x010f800a50007988 */ /* 0x0081e80008000006 */
[----:B----4-:R0:W-:Y:S04]  /*16580*/  STS.U8 [R80+UR6+0x11380], R9 ;  /* 0x0113800950007988 */ /* 0x0101e80008000006 */
[----:B------:R0:W-:Y:S04]  /*16590*/  STS.U8 [R80+UR6+0x11780], R8 ;  /* 0x0117800850007988 */ /* 0x0001e80008000006 */
[----:B------:R0:W-:Y:S01]  /*165a0*/  STS.U8 [R80+UR6+0x11b80], R5 ;  /* 0x011b800550007988 */ /* 0x0001e20008000006 */
[----:B------:R1:W-:Y:S06]  /*165b0*/  MEMBAR.ALL.CTA ;  /* 0x0000000000007992 */ /* 0x0003ec0000008000 */
[----:B-1----:R-:W1:Y:S02]  /*165c0*/  FENCE.VIEW.ASYNC.S ;  /* 0x00000000000073c6 */ /* 0x002e640000000000 */
[----:B-1----:R-:W-:Y:S06]  /*165d0*/  BAR.SYNC.DEFER_BLOCKING 0x0 ;  /* 0x0000000000007b1d */ /* 0x002fec0000010000 */
[----:B------:R-:W-:-:S00]  /*165e0*/  MEMBAR.ALL.CTA ;  /* 0x0000000000007992 */ /* 0x000fc00000008000 */
[----:B------:R-:W-:Y:S06]  /*165f0*/  MEMBAR.ALL.GPU ;  /* 0x0000000000007992 */ /* 0x000fec000000a000 */
[----:B------:R-:W-:-:S00]  /*16600*/  ERRBAR ;  /* 0x00000000000079ab */ /* 0x000fc00000000000 */
[----:B------:R-:W-:Y:S08]  /*16610*/  CGAERRBAR ;  /* 0x00000000000075ab */ /* 0x000ff00000000000 */
[----:B------:R-:W-:Y:S06]  /*16620*/  UCGABAR_ARV ;  /* 0x00000000000079c7 */ /* 0x000fec0008000000 */
[----:B------:R-:W-:Y:S01]  /*16630*/  UCGABAR_WAIT ;  /* 0x0000000000007dc7 */ /* 0x000fe20008000000 */
[----:B------:R-:W-:Y:S01]  /*16640*/  CCTL.IVALL ;  /* 0x00000000ff00798f */ /* 0x000fe20002000000 */
[----:B0-----:R-:W-:Y:S05]  /*16650*/  @P0 BRA `(.L_x_12) ;  /* 0x0000000000d00947 */ /* 0x001fea0003800000 */
[----:B------:R-:W-:Y:S02]  /*16660*/  USHF.R.U32.HI UR12, URZ, 0x4, UR6 ;  /* 0x00000004ff0c7899 */ /* 0x000fe40008011606 */
[----:B------:R-:W-:Y:S02]  /*16670*/  UIADD3 UR9, UPT, UPT, UR6, 0x10000, URZ ;  /* 0x0001000006097890 */ /* 0x000fe4000fffe0ff */
[----:B------:R-:W-:Y:S02]  /*16680*/  USGXT.U32 UR12, UR12, 0xe ;  /* 0x0000000e0c0c789a */ /* 0x000fe40008000000 */
[----:B------:R-:W-:Y:S02]  /*16690*/  USHF.R.U32.HI UR9, URZ, 0x4, UR9 ;  /* 0x00000004ff097899 */ /* 0x000fe40008011609 */
[----:B------:R-:W-:Y:S02]  /*166a0*/  UIADD3 UR32, UP1, UPT, UR12, 0x100, URZ ;  /* 0x000001000c207890 */ /* 0x000fe4000ff3e0ff */
[----:B------:R-:W-:Y:S01]  /*166b0*/  USGXT.U32 UR10, UR9, 0xe ;  /* 0x0000000e090a789a */ /* 0x000fe20008000000 */
[----:B------:R-:W-:Y:S01]  /*166c0*/  UMOV UR4, URZ ;  /* 0x000000ff00047c82 */ /* 0x000fe20008000000 */
[----:B------:R-:W-:Y:S01]  /*166d0*/  UMOV UR5, URZ ;  /* 0x000000ff00057c82 */ /* 0x000fe20008000000 */
[----:B------:R-:W-:-:S02]  /*166e0*/  UIADD3.X UR33, UPT, UPT, UR4, 0x40004040, URZ, UP1, !UPT ;  /* 0x4000404004217890 */ /* 0x000fc40008ffe4ff */
[----:B------:R-:W-:Y:S02]  /*166f0*/  UIADD3 UR34, UP1, UPT, UR10, 0x2, URZ ;  /* 0x000000020a227890 */ /* 0x000fe4000ff3e0ff */
[----:B------:R-:W-:Y:S02]  /*16700*/  UIADD3.64 UR20, UPT, UPT, UR32, 0x200, URZ ;  /* 0x0000020020147897 */ /* 0x000fe4000fffe0ff */
[----:B------:R-:W-:Y:S02]  /*16710*/  UIADD3.X UR35, UPT, UPT, UR5, 0x40004040, URZ, UP1, !UPT ;  /* 0x4000404005237890 */ /* 0x000fe40008ffe4ff */
[----:B------:R-:W-:Y:S02]  /*16720*/  UIADD3.64 UR4, UPT, UPT, UR32, 0x100, URZ ;  /* 0x0000010020047897 */ /* 0x000fe4000fffe0ff */
[----:B------:R-:W-:Y:S02]  /*16730*/  UIADD3.64 UR18, UPT, UPT, UR34, 0x2, URZ ;  /* 0x0000000222127897 */ /* 0x000fe4000fffe0ff */
[----:B------:R-:W-:-:S02]  /*16740*/  UIADD3.64 UR22, UPT, UPT, UR34, 0x4, URZ ;  /* 0x0000000422167897 */ /* 0x000fc4000fffe0ff */
[----:B------:R-:W-:Y:S02]  /*16750*/  UIADD3 UR17, UPT, UPT, UR16, 0x80, URZ ;  /* 0x0000008010117890 */ /* 0x000fe4000fffe0ff */
[----:B------:R-:W-:Y:S02]  /*16760*/  UIADD3.64 UR24, UPT, UPT, UR32, 0x300, URZ ;  /* 0x0000030020187897 */ /* 0x000fe4000fffe0ff */
[----:B------:R-:W-:Y:S02]  /*16770*/  UIADD3 UR46, UPT, UPT, UR16, 0x80, URZ ;  /* 0x00000080102e7890 */ /* 0x000fe4000fffe0ff */
[----:B------:R-:W-:Y:S02]  /*16780*/  UIADD3.64 UR26, UPT, UPT, UR32, 0x400, URZ ;  /* 0x00000400201a7897 */ /* 0x000fe4000fffe0ff */
[----:B------:R-:W-:Y:S02]  /*16790*/  UIADD3 UR9, UPT, UPT, UR16, 0x80, URZ ;  /* 0x0000008010097890 */ /* 0x000fe4000fffe0ff */
[----:B------:R-:W-:Y:S01]  /*167a0*/  UIADD3.64 UR28, UPT, UPT, UR32, 0x500, URZ ;  /* 0x00000500201c7897 */ /* 0x000fe2000fffe0ff */
[----:B------:R-:W-:Y:S01]  /*167b0*/  UMOV UR36, 0x0 ;  /* 0x0000000000247882 */ /* 0x000fe20000000000 */
[----:B------:R-:W-:Y:S01]  /*167c0*/  UMOV UR37, 0x10208490 ;  /* 0x1020849000257882 */ /* 0x000fe20000000000 */
[----:B------:R-:W-:Y:S01]  /*167d0*/  UIADD3 UR47, UPT, UPT, UR16, 0x80, URZ ;  /* 0x00000080102f7890 */ /* 0x000fe2000fffe0ff */
[----:B------:R-:W-:Y:S01]  /*167e0*/  UMOV UR13, 0x40004040 ;  /* 0x40004040000d7882 */ /* 0x000fe20000000000 */
[----:B------:R-:W-:Y:S01]  /*167f0*/  UIADD3.64 UR30, UPT, UPT, UR32, 0x600, URZ ;  /* 0x00000600201e7897 */ /* 0x000fe2000fffe0ff */
[----:B------:R-:W-:Y:S01]  /*16800*/  UMOV UR11, 0x40004040 ;  /* 0x40004040000b7882 */ /* 0x000fe20000000000 */
[----:B------:R-:W-:Y:S01]  /*16810*/  UMOV UR38, 0x0 ;  /* 0x0000000000267882 */ /* 0x000fe20000000000 */
[----:B------:R-:W-:Y:S01]  /*16820*/  UMOV UR39, 0x10208490 ;  /* 0x1020849000277882 */ /* 0x000fe20000000000 */
[----:B------:R-:W-:Y:S01]  /*16830*/  UMOV UR40, 0x0 ;  /* 0x0000000000287882 */ /* 0x000fe20000000000 */
[----:B------:R-:W-:Y:S01]  /*16840*/  UMOV UR41, 0x10208490 ;  /* 0x1020849000297882 */ /* 0x000fe20000000000 */
[----:B------:R0:W-:Y:S01]  /*16850*/  UTCQMMA.2CTA gdesc[UR12], gdesc[UR10], tmem[UR16], tmem[UR36], idesc[UR37], !UPT ;  /* 0x00ff240a0c0075ea */ /* 0x0001e2000fa00310 */
[----:B------:R-:W-:Y:S01]  /*16860*/  UMOV UR42, 0x0 ;  /* 0x00000000002a7882 */ /* 0x000fe20000000000 */
[----:B------:R-:W-:Y:S01]  /*16870*/  UMOV UR43, 0x10208490 ;  /* 0x10208490002b7882 */ /* 0x000fe20000000000 */
[----:B------:R0:W-:Y:S01]  /*16880*/  UTCQMMA.2CTA gdesc[UR32], gdesc[UR34], tmem[UR16], tmem[UR38], idesc[UR39], UPT ;  /* 0x00ff2622200075ea */ /* 0x0001e2000ba00310 */
        /* <DEDUP_REMOVED lines=8> */
[----:B------:R0:W-:Y:S01]  /*16910*/  UTCQMMA.2CTA gdesc[UR24], gdesc[UR10], tmem[UR17], tmem[UR44], idesc[UR45], !UPT ;  /* 0x00ff2c0a180075ea */ /* 0x0001e2000fa00311 */
[----:B------:R-:W-:Y:S01]  /*16920*/  UMOV UR52, 0x0 ;  /* 0x0000000000347882 */ /* 0x000fe20000000000 */
[----:B------:R-:W-:Y:S01]  /*16930*/  UMOV UR53, 0x10208490 ;  /* 0x1020849000357882 */ /* 0x000fe20000000000 */
[----:B------:R0:W-:Y:S01]  /*16940*/  UTCQMMA.2CTA gdesc[UR26], gdesc[UR34], tmem[UR46], tmem[UR48], idesc[UR49], UPT ;  /* 0x00ff30221a0075ea */ /* 0x0001e2000ba0032e */
[----:B------:R-:W-:Y:S01]  /*16950*/  UMOV UR54, 0x3 ;  /* 0x0000000300367882 */ /* 0x000fe20000000000 */
[----:B------:R0:W-:Y:S01]  /*16960*/  UTCQMMA.2CTA gdesc[UR28], gdesc[UR18], tmem[UR9], tmem[UR50], idesc[UR51], UPT ;  /* 0x00ff32121c0075ea */ /* 0x0001e2000ba00309 */
[----:B------:R0:W-:Y:S01]  /*16970*/  UTCQMMA.2CTA gdesc[UR30], gdesc[UR22], tmem[UR47], tmem[UR52], idesc[UR53], UPT ;  /* 0x00ff34161e0075ea */ /* 0x0001e2000ba0032f */
[----:B------:R0:W-:Y:S01]  /*16980*/  UTCBAR.2CTA.MULTICAST [UR8], URZ, UR54 ;  /* 0x000000ff080073e9 */ /* 0x0001e20008200836 */
[----:B------:R-:W-:Y:S01]  /*16990*/  NOP ;  /* 0x0000000000007918 */ /* 0x000fe20000000000 */
.L_x_12:
[----:B0-----:R-:W-:Y:S01]  /*169a0*/  UMOV UR4, URZ ;  /* 0x000000ff00047c82 */ /* 0x001fe20008000000 */
[----:B------:R-:W-:Y:S05]  /*169b0*/  @!P2 BRA `(.L_x_13) ;  /* 0x000001400020a947 */ /* 0x000fea0003800000 */
[----:B------:R-:W-:Y:S01]  /*169c0*/  SHF.R.S32.HI R5, RZ, 0x1f, R73 ;  /* 0x0000001fff057819 */ /* 0x000fe20000011449 */
[----:B------:R-:W-:Y:S01]  /*169d0*/  UIADD3 UR4, UPT, UPT, UR6, 0x8000, URZ ;  /* 0x0000800006047890 */ /* 0x000fe2000fffe0ff */
[----:B------:R-:W-:Y:S01]  /*169e0*/  IMAD.MOV.U32 R9, RZ, RZ, RZ ;  /* 0x000000ffff097224 */ /* 0x000fe200078e00ff */
[----:B------:R-:W-:Y:S01]  /*169f0*/  UIADD3 UR5, UPT, UPT, UR6, 0x12000, URZ ;  /* 0x0001200006057890 */ /* 0x000fe2000fffe0ff */
[----:B------:R-:W-:Y:S01]  /*16a00*/  LEA.HI R5, R5, R73, RZ, 0x7 ;  /* 0x0000004905057211 */ /* 0x000fe200078f38ff */
[----:B------:R-:W-:Y:S02]  /*16a10*/  USHF.R.U32.HI UR4, URZ, 0x4, UR4 ;  /* 0x00000004ff047899 */ /* 0x000fe40008011604 */
[----:B------:R-:W-:Y:S01]  /*16a20*/  USHF.R.U32.HI UR5, URZ, 0x4, UR5 ;  /* 0x00000004ff057899 */ /* 0x000fe20008011605 */
[----:B------:R-:W-:Y:S01]  /*16a30*/  SHF.R.S32.HI R8, RZ, 0x7, R5 ;  /* 0x00000007ff087819 */ /* 0x000fe20000011405 */
[----:B-----5:R-:W-:Y:S01]  /*16a40*/  IMAD.SHL.U32 R5, R6, 0x80, RZ ;  /* 0x0000008006057824 */ /* 0x020fe200078e00ff */
[----:B------:R-:W-:Y:S01]  /*16a50*/  USGXT.U32 UR12, UR4, 0xe ;  /* 0x0000000e040c789a */ /* 0x000fe20008000000 */
[----:B------:R-:W-:Y:S01]  /*16a60*/  IMAD.SHL.U32 R6, R7, 0x80, RZ ;  /* 0x0000008007067824 */ /* 0x000fe200078e00ff */
[----:B------:R-:W-:Y:S01]  /*16a70*/  VIMNMX R8, PT, PT, R8, 0x2, !PT ;  /* 0x0000000208087848 */ /* 0x000fe20007fe0100 */
[----:B------:R-:W-:-:S02]  /*16a80*/  USGXT.U32 UR10, UR5, 0xe ;  /* 0x0000000e050a789a */ /* 0x000fc40008000000 */
[----:B------:R-:W-:Y:S02]  /*16a90*/  UIADD3 UR18, UP1, UPT, UR12, 0x100, URZ ;  /* 0x000001000c127890 */ /* 0x000fe4000ff3e0ff */
[----:B------:R-:W-:Y:S01]  /*16aa0*/  VIADD R7, R8, 0xfffffffe ;  /* 0xfffffffe08077836 */ /* 0x000fe20000000000 */
[----:B------:R-:W-:Y:S01]  /*16ab0*/  UIADD3 UR20, UP2, UPT, UR10, 0x2, URZ ;  /* 0x000000020a147890 */ /* 0x000fe2000ff5e0ff */
[----:B------:R-:W-:Y:S01]  /*16ac0*/  SHF.R.S32.HI R8, RZ, 0x1f, R6 ;  /* 0x0000001fff087819 */ /* 0x000fe20000011406 */
[----:B------:R-:W-:Y:S01]  /*16ad0*/  UMOV UR4, URZ ;  /* 0x000000ff00047c82 */ /* 0x000fe20008000000 */
[----:B------:R-:W-:Y:S01]  /*16ae0*/  UMOV UR5, URZ ;  /* 0x000000ff00057c82 */ /* 0x000fe20008000000 */
[----:B------:R0:W-:Y:S01]  /*16af0*/  STL [R1+0xcdc], R7 ;  /* 0x000cdc0701007387 */ /* 0x0001e20000100800 */
[----:B------:R-:W-:Y:S02]  /*16b00*/  UIADD3.X UR19, UPT, UPT, UR4, 0x40004040, URZ, UP1, !UPT ;  /* 0x4000404004137890 */ /* 0x000fe40008ffe4ff */
[----:B------:R-:W-:Y:S01]  /*16b10*/  UIADD3.X UR21, UPT, UPT, UR5, 0x40004040, URZ, UP2, !UPT ;  /* 0x4000404005157890 */ /* 0x000fe200097fe4ff */
[----:B------:R1:W-:Y:S01]  /*16b20*/  STL [R1+0xcc4], RZ ;  /* 0x000cc4ff01007387 */ /* 0x0003e20000100800 */
[----:B------:R-:W-:Y:S01]  /*16b30*/  UMOV UR9, 0x1 ;  /* 0x0000000100097882 */ /* 0x000fe20000000000 */
[----:B------:R-:W-:-:S02]  /*16b40*/  UIADD3.64 UR22, UPT, UPT, UR18, 0x100, URZ ;  /* 0x0000010012167897 */ /* 0x000fc4000fffe0ff */
[----:B------:R-:W-:Y:S01]  /*16b50*/  UIADD3.64 UR24, UPT, UPT, UR20, 0x2, URZ ;  /* 0x0000000214187897 */ /* 0x000fe2000fffe0ff */
[----:B0-----:R-:W-:Y:S01]  /*16b60*/  SHF.R.S32.HI R7, RZ, 0x1f, R5 ;  /* 0x0000001fff077819 */ /* 0x001fe20000011405 */
[----:B------:R-:W-:Y:S02]  /*16b70*/  UIADD3.64 UR26, UPT, UPT, UR18, 0x200, URZ ;  /* 0x00000200121a7897 */ /* 0x000fe4000fffe0ff */
[----:B------:R-:W-:Y:S02]  /*16b80*/  UIADD3.64 UR28, UPT, UPT, UR20, 0x4, URZ ;  /* 0x00000004141c7897 */ /* 0x000fe4000fffe0ff */
[----:B------:R-:W-:Y:S02]  /*16b90*/  UIADD3.64 UR30, UPT, UPT, UR18, 0x300, URZ ;  /* 0x00000300121e7897 */ /* 0x000fe4000fffe0ff */
[----:B------:R-:W-:Y:S02]  /*16ba0*/  UIADD3.64 UR32, UPT, UPT, UR18, 0x400, URZ ;  /* 0x0000040012207897 */ /* 0x000fe4000fffe0ff */
[----:B------:R-:W-:-:S02]  /*16bb0*/  UIADD3.64 UR34, UPT, UPT, UR18, 0x500, URZ ;  /* 0x0000050012227897 */ /* 0x000fc4000fffe0ff */
[----:B------:R-:W-:Y:S01]  /*16bc0*/  UIADD3.64 UR36, UPT, UPT, UR18, 0x600, URZ ;  /* 0x0000060012247897 */ /* 0x000fe2000fffe0ff */
[----:B-1----:R-:W-:-:S11]  /*16bd0*/  UMOV UR11, 0x40004040 ;  /* 0x40004040000b7882 */ /* 0x002fd60000000000 */
.L_x_16:
[----:B------:R-:W2:Y:S04]  /*16be0*/  LDL.LU R28, [R1+0x40c] ;  /* 0x00040c00011c7983 */ /* 0x000ea80000300800 */
[----:B------:R-:W3:Y:S04]  /*16bf0*/  LDL.LU R22, [R1+0x688] ;  /* 0x0006880001167983 */ /* 0x000ee80000300800 */
[----:B------:R-:W4:Y:S04]  /*16c00*/  LDL.LU R27, [R1+0x684] ;  /* 0x00068400011b7983 */ /* 0x000f280000300800 */
[----:B-----5:R-:W5:Y:S04]  /*16c10*/  LDL.LU R26, [R1+0x680] ;  /* 0x00068000011a7983 */ /* 0x020f680000300800 */
[----:B------:R-:W5:Y:S04]  /*16c20*/  LDL.LU R25, [R1+0x67c] ;  /* 0x00067c0001197983 */ /* 0x000f680000300800 */
        /* <DEDUP_REMOVED lines=12> */
[----:B0-----:R-:W5:Y:S04]  /*16cf0*/  LDL.LU R8, [R1+0x66c] ;  /* 0x00066c0001087983 */ /* 0x001f680000300800 */
[----:B------:R-:W5:Y:S01]  /*16d00*/  LDL.LU R14, [R1+0x648] ;  /* 0x00064800010e7983 */ /* 0x000f620000300800 */
[----:B------:R-:W-:Y:S01]  /*16d10*/  IMAD.U32 R9, R9, -0x80000000, RZ ;  /* 0x8000000009097824 */ /* 0x000fe200078e00ff */
[----:B--2---:R-:W-:-:S02]  /*16d20*/  IADD3 R28, P2, PT, R6, R28, RZ ;  /* 0x0000001c061c7210 */ /* 0x004fc40007f5e0ff */
[C---:B---3--:R-:W-:Y:S02]  /*16d30*/  IADD3 R22, P3, PT, R6.reuse, R22, RZ ;  /* 0x0000001606167210 */ /* 0x048fe40007f7e0ff */
[----:B----4-:R-:W-:-:S03]  /*16d40*/  IADD3 R27, P5, PT, R6, R27, RZ ;  /* 0x0000001b061b7210 */ /* 0x010fc60007fbe0ff */
[----:B------:R0:W-:Y:S01]  /*16d50*/  STL [R1+0x688], R22 ;  /* 0x0006881601007387 */ /* 0x0001e20000100800 */
[----:B-----5:R-:W-:-:S03]  /*16d60*/  IADD3 R26, P6, PT, R6, R26, RZ ;  /* 0x0000001a061a7210 */ /* 0x020fc60007fde0ff */
[----:B------:R-:W-:Y:S01]  /*16d70*/  STL [R1+0x40c], R28 ;  /* 0x00040c1c01007387 */ /* 0x000fe20000100800 */
[----:B------:R-:W-:-:S03]  /*16d80*/  IADD3 R25, P0, PT, R6, R25, RZ ;  /* 0x0000001906197210 */ /* 0x000fc60007f1e0ff */
[----:B------:R-:W-:Y:S01]  /*16d90*/  STL [R1+0x684], R27 ;  /* 0x0006841b01007387 */ /* 0x000fe20000100800 */
[----:B0-----:R-:W-:-:S03]  /*16da0*/  SHF.R.S32.HI R22, RZ, 0x1f, R6 ;  /* 0x0000001fff167819 */ /* 0x001fc60000011406 */
[----:B------:R-:W-:Y:S02]  /*16db0*/  STL [R1+0x680], R26 ;  /* 0x0006801a01007387 */ /* 0x000fe40000100800 */
[----:B------:R-:W-:Y:S01]  /*16dc0*/  IMAD.X R24, R22, 0x1, R24, P2 ;  /* 0x0000000116187824 */ /* 0x000fe200010e0618 */
[----:B------:R-:W-:Y:S01]  /*16dd0*/  IADD3 R23, P2, PT, R6, R23, RZ ;  /* 0x0000001706177210 */ /* 0x000fe20007f5e0ff */
[----:B------:R-:W-:Y:S01]  /*16de0*/  STL [R1+0x67c], R25 ;  /* 0x00067c1901007387 */ /* 0x000fe20000100800 */
[----:B------:R-:W-:-:S03]  /*16df0*/  IMAD.X R21, R22, 0x1, R21, P3 ;  /* 0x0000000116157824 */ /* 0x000fc600018e0615 */
[----:B------:R-:W-:Y:S01]  /*16e00*/  STL [R1+0x3fc], R24 ;  /* 0x0003fc1801007387 */ /* 0x000fe20000100800 */
[----:B------:R-:W-:-:S03]  /*16e10*/  IADD3 R20, P3, PT, R6, R20, RZ ;  /* 0x0000001406147210 */ /* 0x000fc60007f7e0ff */
[----:B------:R-:W-:Y:S01]  /*16e20*/  STL [R1+0x678], R23 ;  /* 0x0006781701007387 */ /* 0x000fe20000100800 */
[----:B------:R-:W-:-:S03]  /*16e30*/  IMAD.X R19, R22, 0x1, R19, P5 ;  /* 0x0000000116137824 */ /* 0x000fc600028e0613 */
[----:B------:R-:W-:Y:S01]  /*16e40*/  STL [R1+0x408], R21 ;  /* 0x0004081501007387 */ /* 0x000fe20000100800 */
[----:B------:R-:W-:-:S03]  /*16e50*/  IADD3 R18, P5, PT, R6, R18, RZ ;  /* 0x0000001206127210 */ /* 0x000fc60007fbe0ff */
[----:B------:R-:W-:Y:S01]  /*16e60*/  STL [R1+0x670], R20 ;  /* 0x0006701401007387 */ /* 0x000fe20000100800 */
[----:B------:R-:W-:-:S05]  /*16e70*/  IMAD.X R13, R22, 0x1, R13, P6 ;  /* 0x00000001160d7824 */ /* 0x000fca00030e060d */
[----:B------:R0:W-:Y:S01]  /*16e80*/  STL [R1+0x400], R13 ;  /* 0x0004000d01007387 */ /* 0x0001e20000100800 */
[----:B------:R-:W-:-:S03]  /*16e90*/  IMAD.X R12, R22, 0x1, R12, P0 ;  /* 0x00000001160c7824 */ /* 0x000fc600000e060c */
[----:B------:R-:W-:Y:S01]  /*16ea0*/  STL [R1+0x404], R19 ;  /* 0x0004041301007387 */ /* 0x000fe20000100800 */
[----:B------:R-:W-:-:S03]  /*16eb0*/  IADD3 R17, P6, PT, R6, R17, RZ ;  /* 0x0000001106117210 */ /* 0x000fc60007fde0ff */
[----:B0-----:R-:W2:Y:S01]  /*16ec0*/  LDL.LU R13, [R1+0x664] ;  /* 0x00066400010d7983 */ /* 0x001ea20000300800 */
[----:B------:R-:W-:-:S03]  /*16ed0*/  IMAD.X R11, R22, 0x1, R11, P2 ;  /* 0x00000001160b7824 */ /* 0x000fc600010e060b */
[----:B------:R-:W-:Y:S04]  /*16ee0*/  STL [R1+0x668], R18 ;  /* 0x0006681201007387 */ /* 0x000fe80000100800 */
[----:B------:R0:W-:Y:S04]  /*16ef0*/  STL [R1+0x3f8], R12 ;  /* 0x0003f80c01007387 */ /* 0x0001e80000100800 */
[----:B0-----:R-:W3:Y:S01]  /*16f00*/  LDL.LU R12, [R1+0x640] ;  /* 0x00064000010c7983 */ /* 0x001ee20000300800 */
[----:B------:R-:W-:-:S03]  /*16f10*/  IADD3 R16, P0, PT, R6, R16, RZ ;  /* 0x0000001006107210 */ /* 0x000fc60007f1e0ff */
[----:B------:R-:W-:Y:S04]  /*16f20*/  STL [R1+0x660], R17 ;  /* 0x0006601101007387 */ /* 0x000fe80000100800 */
[----:B------:R0:W-:Y:S04]  /*16f30*/  STL [R1+0x674], R11 ;  /* 0x0006740b01007387 */ /* 0x0001e80000100800 */
[----:B0-----:R-:W4:Y:S01]  /*16f40*/  LDL.LU R11, [R1+0x65c] ;  /* 0x00065c00010b7983 */ /* 0x001f220000300800 */
[----:B------:R-:W-:Y:S01]  /*16f50*/  IMAD.X R8, R22, 0x1, R8, P3 ;  /* 0x0000000116087824 */ /* 0x000fe200018e0608 */
[----:B------:R-:W-:-:S02]  /*16f60*/  IADD3 R15, P2, PT, R6, R15, RZ ;  /* 0x0000000f060f7210 */ /* 0x000fc40007f5e0ff */
[----:B------:R-:W-:Y:S01]  /*16f70*/  STL [R1+0x658], R16 ;  /* 0x0006581001007387 */ /* 0x000fe20000100800 */
[----:B------:R-:W-:-:S03]  /*16f80*/  IADD3 R14, P3, PT, R6, R14, RZ ;  /* 0x0000000e060e7210 */ /* 0x000fc60007f7e0ff */
[----:B------:R0:W-:Y:S04]  /*16f90*/  STL [R1+0x66c], R8 ;  /* 0x00066c0801007387 */ /* 0x0001e80000100800 */
[----:B0-----:R-:W5:Y:S04]  /*16fa0*/  LDL.LU R8, [R1+0x638] ;  /* 0x0006380001087983 */ /* 0x001f680000300800 */
[----:B------:R-:W-:Y:S04]  /*16fb0*/  STL [R1+0x650], R15 ;  /* 0x0006500f01007387 */ /* 0x000fe80000100800 */
[----:B------:R-:W5:Y:S04]  /*16fc0*/  LDL.LU R37, [R1+0x654] ;  /* 0x0006540001257983 */ /* 0x000f680000300800 */
[----:B------:R-:W5:Y:S04]  /*16fd0*/  LDL.LU R36, [R1+0x630] ;  /* 0x0006300001247983 */ /* 0x000f680000300800 */
[----:B------:R-:W5:Y:S04]  /*16fe0*/  LDL.LU R35, [R1+0x64c] ;  /* 0x00064c0001237983 */ /* 0x000f680000300800 */
[----:B------:R0:W-:Y:S04]  /*16ff0*/  STL [R1+0x648], R14 ;  /* 0x0006480e01007387 */ /* 0x0001e80000100800 */
        /* <DEDUP_REMOVED lines=18> */
[----:B--2---:R-:W-:-:S05]  /*17120*/  IMAD.X R13, R22, 0x1, R13, P5 ;  /* 0x00000001160d7824 */ /* 0x004fca00028e060d */
[----:B------:R0:W-:Y:S04]  /*17130*/  STL [R1+0x664], R13 ;  /* 0x0006640d01007387 */ /* 0x0001e80000100800 */
[----:B0-----:R-:W2:Y:S01]  /*17140*/  LDL.LU R13, [R1+0x5e0] ;  /* 0x0005e000010d7983 */ /* 0x001ea20000300800 */
[----:B---3--:R-:W-:-:S03]  /*17150*/  IADD3 R12, P5, PT, R6, R12, RZ ;  /* 0x0000000c060c7210 */ /* 0x008fc60007fbe0ff */
[----:B------:R-:W3:Y:S04]  /*17160*/  LDL.LU R16, [R1+0x5fc] ;  /* 0x0005fc0001107983 */ /* 0x000ee80000300800 */
[----:B------:R0:W-:Y:S04]  /*17170*/  STL [R1+0x640], R12 ;  /* 0x0006400c01007387 */ /* 0x0001e80000100800 */
[----:B0-----:R-:W3:Y:S01]  /*17180*/  LDL.LU R12, [R1+0x5d8] ;  /* 0x0005d800010c7983 */ /* 0x001ee20000300800 */
[----:B----4-:R-:W-:-:S03]  /*17190*/  IMAD.X R11, R22, 0x1, R11, P6 ;  /* 0x00000001160b7824 */ /* 0x010fc600030e060b */
[----:B------:R-:W4:Y:S04]  /*171a0*/  LDL.LU R15, [R1+0x5f4] ;  /* 0x0005f400010f7983 */ /* 0x000f280000300800 */
[----:B------:R0:W-:Y:S04]  /*171b0*/  STL [R1+0x65c], R11 ;  /* 0x00065c0b01007387 */ /* 0x0001e80000100800 */
[----:B0-----:R-:W4:Y:S01]  /*171c0*/  LDL.LU R11, [R1+0x5d0] ;  /* 0x0005d000010b7983 */ /* 0x001f220000300800 */
[----:B-----5:R-:W-:-:S05]  /*171d0*/  IADD3 R8, P6, PT, R6, R8, RZ ;  /* 0x0000000806087210 */ /* 0x020fca0007fde0ff */
[----:B------:R0:W-:Y:S01]  /*171e0*/  STL [R1+0x638], R8 ;  /* 0x0006380801007387 */ /* 0x0001e20000100800 */
[----:B------:R-:W-:Y:S01]  /*171f0*/  IMAD.X R37, R22, 0x1, R37, P0 ;  /* 0x0000000116257824 */ /* 0x000fe200000e0625 */
[----:B------:R-:W-:Y:S02]  /*17200*/  IADD3 R36, P0, PT, R6, R36, RZ ;  /* 0x0000002406247210 */ /* 0x000fe40007f1e0ff */
[----:B0-----:R-:W5:Y:S01]  /*17210*/  LDL.LU R8, [R1+0x5ec] ;  /* 0x0005ec0001087983 */ /* 0x001f620000300800 */
        /* <DEDUP_REMOVED lines=30> */
[----:B------:R-:W-:Y:S01]  /*17400*/  IADD3 R19, P5, PT, R6, R19, RZ ;  /* 0x0000001306137210 */ /* 0x000fe20007fbe0ff */
[----:B------:R-:W-:Y:S02]  /*17410*/  IMAD.X R18, R22, 0x1, R18, P6 ;  /* 0x0000000116127824 */ /* 0x000fe400030e0612 */
[----:B------:R-:W-:Y:S01]  /*17420*/  STL [R1+0x5f8], R21 ;  /* 0x0005f81501007387 */ /* 0x000fe20000100800 */
[----:B------:R-:W-:-:S03]  /*17430*/  IADD3 R14, P6, PT, R6, R14, RZ ;  /* 0x0000000e060e7210 */ /* 0x000fc60007fde0ff */
[----:B------:R-:W-:Y:S01]  /*17440*/  STL [R1+0x614], R20 ;  /* 0x0006141401007387 */ /* 0x000fe20000100800 */
[----:B------:R-:W-:-:S03]  /*17450*/  IMAD.X R17, R22, 0x1, R17, P0 ;  /* 0x0000000116117824 */ /* 0x000fc600000e0611 */
[----:B------:R0:W-:Y:S04]  /*17460*/  STL [R1+0x5e8], R14 ;  /* 0x0005e80e01007387 */ /* 0x0001e80000100800 */
[----:B------:R-:W-:Y:S04]  /*17470*/  STL [R1+0x5f0], R19 ;  /* 0x0005f01301007387 */ /* 0x000fe80000100800 */
[----:B0-----:R-:W5:Y:S04]  /*17480*/  LDL.LU R14, [R1+0x5c8] ;  /* 0x0005c800010e7983 */ /* 0x001f680000300800 */
[----:B------:R-:W-:Y:S01]  /*17490*/  STL [R1+0x60c], R18 ;  /* 0x00060c1201007387 */ /* 0x000fe20000100800 */
[----:B--2---:R-:W-:Y:S01]  /*174a0*/  IADD3 R13, P0, PT, R6, R13, RZ ;  /* 0x0000000d060d7210 */ /* 0x004fe20007f1e0ff */
[----:B---3--:R-:W-:-:S04]  /*174b0*/  IMAD.X R16, R22, 0x1, R16, P2 ;  /* 0x0000000116107824 */ /* 0x008fc800010e0610 */
[----:B------:R0:W-:Y:S04]  /*174c0*/  STL [R1+0x5e0], R13 ;  /* 0x0005e00d01007387 */ /* 0x0001e80000100800 */
[----:B0-----:R-:W2:Y:S01]  /*174d0*/  LDL.LU R13, [R1+0x5e4] ;  /* 0x0005e400010d7983 */ /* 0x001ea20000300800 */
[----:B------:R-:W-:-:S03]  /*174e0*/  IADD3 R12, P2, PT, R6, R12, RZ ;  /* 0x0000000c060c7210 */ /* 0x000fc60007f5e0ff */
[----:B------:R-:W-:Y:S01]  /*174f0*/  STL [R1+0x604], R17 ;  /* 0x0006041101007387 */ /* 0x000fe20000100800 */
[----:B----4-:R-:W-:-:S03]  /*17500*/  IMAD.X R15, R22, 0x1, R15, P3 ;  /* 0x00000001160f7824 */ /* 0x010fc600018e060f */
[----:B------:R0:W-:Y:S04]  /*17510*/  STL [R1+0x5d8], R12 ;  /* 0x0005d80c01007387 */ /* 0x0001e80000100800 */
[----:B0-----:R-:W3:Y:S01]  /*17520*/  LDL.LU R12, [R1+0x5c0] ;  /* 0x0005c000010c7983 */ /* 0x001ee20000300800 */
[----:B------:R-:W-:-:S03]  /*17530*/  IADD3 R11, P3, PT, R6, R11, RZ ;  /* 0x0000000b060b7210 */ /* 0x000fc60007f7e0ff */
[----:B------:R-:W-:Y:S04]  /*17540*/  STL [R1+0x5fc], R16 ;  /* 0x0005fc1001007387 */ /* 0x000fe80000100800 */
[----:B------:R0:W-:Y:S04]  /*17550*/  STL [R1+0x5d0], R11 ;  /* 0x0005d00b01007387 */ /* 0x0001e80000100800 */
[----:B0-----:R-:W4:Y:S01]  /*17560*/  LDL.LU R11, [R1+0x5dc] ;  /* 0x0005dc00010b7983 */ /* 0x001f220000300800 */
[----:B-----5:R-:W-:-:S03]  /*17570*/  IMAD.X R8, R22, 0x1, R8, P5 ;  /* 0x0000000116087824 */ /* 0x020fc600028e0608 */
        /* <DEDUP_REMOVED lines=21> */
[----:B0-----:R-:W5:Y:S01]  /*176d0*/  LDL.LU R8, [R1+0x58c] ;  /* 0x00058c0001087983 */ /* 0x001f620000300800 */
[----:B------:R-:W-:-:S03]  /*176e0*/  IADD3 R14, P5, PT, R6, R14, RZ ;  /* 0x0000000e060e7210 */ /* 0x000fc60007fbe0ff */
[----:B------:R-:W5:Y:S04]  /*176f0*/  LDL.LU R17, [R1+0x568] ;  /* 0x0005680001117983 */ /* 0x000f680000300800 */
[----:B------:R0:W-:Y:S04]  /*17700*/  STL [R1+0x5c8], R14 ;  /* 0x0005c80e01007387 */ /* 0x0001e80000100800 */
        /* <DEDUP_REMOVED lines=9> */
[----:B----4-:R-:W-:-:S05]  /*177a0*/  IMAD.X R11, R22, 0x1, R11, P0 ;  /* 0x00000001160b7824 */ /* 0x010fca00000e060b */
[----:B------:R0:W-:Y:S04]  /*177b0*/  STL [R1+0x5dc], R11 ;  /* 0x0005dc0b01007387 */ /* 0x0001e80000100800 */
[----:B0-----:R-:W4:Y:S01]  /*177c0*/  LDL.LU R11, [R1+0x550] ;  /* 0x00055000010b7983 */ /* 0x001f220000300800 */
[----:B-----5:R-:W-:Y:S01]  /*177d0*/  IADD3 R37, P0, PT, R6, R37, RZ ;  /* 0x0000002506257210 */ /* 0x020fe20007f1e0ff */
[----:B------:R-:W-:Y:S01]  /*177e0*/  IMAD.X R36, R22, 0x1, R36, P2 ;  /* 0x0000000116247824 */ /* 0x000fe200010e0624 */
        /* <DEDUP_REMOVED lines=32> */
[----:B------:R-:W-:-:S03]  /*179f0*/  IMAD.X R8, R22, 0x1, R8, P0 ;  /* 0x0000000116087824 */ /* 0x000fc600000e0608 */
[----:B------:R-:W-:Y:S01]  /*17a00*/  STL [R1+0x578], R20 ;  /* 0x0005781401007387 */ /* 0x000fe20000100800 */
[----:B------:R-:W-:-:S03]  /*17a10*/  IADD3 R18, P6, PT, R6, R18, RZ ;  /* 0x0000001206127210 */ /* 0x000fc60007fde0ff */
[----:B------:R0:W-:Y:S04]  /*17a20*/  STL [R1+0x58c], R8 ;  /* 0x00058c0801007387 */ /* 0x0001e80000100800 */
[----:B------:R-:W-:Y:S01]  /*17a30*/  STL [R1+0x594], R19 ;  /* 0x0005941301007387 */ /* 0x000fe20000100800 */
[----:B------:R-:W-:-:S03]  /*17a40*/  IADD3 R17, P0, PT, R6, R17, RZ ;  /* 0x0000001106117210 */ /* 0x000fc60007f1e0ff */
[----:B0-----:R-:W5:Y:S01]  /*17a50*/  LDL.LU R8, [R1+0x56c] ;  /* 0x00056c0001087983 */ /* 0x001f620000300800 */
[----:B------:R-:W-:-:S03]  /*17a60*/  IMAD.X R14, R22, 0x1, R14, P2 ;  /* 0x00000001160e7824 */ /* 0x000fc600010e060e */
[----:B------:R-:W-:Y:S04]  /*17a70*/  STL [R1+0x570], R18 ;  /* 0x0005701201007387 */ /* 0x000fe80000100800 */
[----:B------:R0:W-:Y:S01]  /*17a80*/  STL [R1+0x584], R14 ;  /* 0x0005840e01007387 */ /* 0x0001e20000100800 */
[----:B------:R-:W-:-:S03]  /*17a90*/  IADD3 R16, P2, PT, R6, R16, RZ ;  /* 0x0000001006107210 */ /* 0x000fc60007f5e0ff */
[----:B0-----:R-:W5:Y:S04]  /*17aa0*/  LDL.LU R14, [R1+0x548] ;  /* 0x00054800010e7983 */ /* 0x001f680000300800 */
[----:B------:R-:W-:Y:S01]  /*17ab0*/  STL [R1+0x568], R17 ;  /* 0x0005681101007387 */ /* 0x000fe20000100800 */
[----:B--2---:R-:W-:-:S05]  /*17ac0*/  IMAD.X R13, R22, 0x1, R13, P3 ;  /* 0x00000001160d7824 */ /* 0x004fca00018e060d */
[----:B------:R0:W-:Y:S01]  /*17ad0*/  STL [R1+0x57c], R13 ;  /* 0x00057c0d01007387 */ /* 0x0001e20000100800 */
[----:B---3--:R-:W-:-:S03]  /*17ae0*/  IADD3 R15, P3, PT, R6, R15, RZ ;  /* 0x0000000f060f7210 */ /* 0x008fc60007f7e0ff */
[----:B0-----:R-:W2:Y:S01]  /*17af0*/  LDL.LU R13, [R1+0x564] ;  /* 0x00056400010d7983 */ /* 0x001ea20000300800 */
[----:B------:R-:W-:-:S03]  /*17b00*/  IMAD.X R12, R22, 0x1, R12, P5 ;  /* 0x00000001160c7824 */ /* 0x000fc600028e060c */
[----:B------:R-:W-:Y:S04]  /*17b10*/  STL [R1+0x560], R16 ;  /* 0x0005601001007387 */ /* 0x000fe80000100800 */
[----:B------:R0:W-:Y:S04]  /*17b20*/  STL [R1+0x574], R12 ;  /* 0x0005740c01007387 */ /* 0x0001e80000100800 */
[----:B0-----:R-:W3:Y:S01]  /*17b30*/  LDL.LU R12, [R1+0x540] ;  /* 0x00054000010c7983 */ /* 0x001ee20000300800 */
[----:B----4-:R-:W-:-:S03]  /*17b40*/  IADD3 R11, P5, PT, R6, R11, RZ ;  /* 0x0000000b060b7210 */ /* 0x010fc60007fbe0ff */
[----:B------:R-:W-:Y:S04]  /*17b50*/  STL [R1+0x558], R15 ;  /* 0x0005580f01007387 */ /* 0x000fe80000100800 */
[----:B------:R-:W4:Y:S04]  /*17b60*/  LDL.LU R37, [R1+0x55c] ;  /* 0x00055c0001257983 */ /* 0x000f280000300800 */
[----:B------:R-:W4:Y:S04]  /*17b70*/  LDL.LU R36, [R1+0x538] ;  /* 0x0005380001247983 */ /* 0x000f280000300800 */
[----:B------:R-:W4:Y:S04]  /*17b80*/  LDL.LU R35, [R1+0x554] ;  /* 0x0005540001237983 */ /* 0x000f280000300800 */
[----:B------:R0:W-:Y:S04]  /*17b90*/  STL [R1+0x550], R11 ;  /* 0x0005500b01007387 */ /* 0x0001e80000100800 */
        /* <DEDUP_REMOVED lines=16> */
[----:B0-----:R-:W4:Y:S01]  /*17ca0*/  LDL.LU R11, [R1+0x4f0] ;  /* 0x0004f000010b7983 */ /* 0x001f220000300800 */
[----:B-----5:R-:W-:-:S03]  /*17cb0*/  IMAD.X R8, R22, 0x1, R8, P6 ;  /* 0x0000000116087824 */ /* 0x020fc600030e0608 */
[----:B------:R-:W5:Y:S04]  /*17cc0*/  LDL.LU R17, [R1+0x50c] ;  /* 0x00050c0001117983 */ /* 0x000f680000300800 */
[----:B------:R0:W-:Y:S04]  /*17cd0*/  STL [R1+0x56c], R8 ;  /* 0x00056c0801007387 */ /* 0x0001e80000100800 */
        /* <DEDUP_REMOVED lines=9> */
[----:B---3--:R-:W-:-:S05]  /*17d70*/  IADD3 R12, P0, PT, R6, R12, RZ ;  /* 0x0000000c060c7210 */ /* 0x008fca0007f1e0ff */
[----:B------:R0:W-:Y:S01]  /*17d80*/  STL [R1+0x540], R12 ;  /* 0x0005400c01007387 */ /* 0x0001e20000100800 */
[----:B----4-:R-:W-:Y:S01]  /*17d90*/  IMAD.X R37, R22, 0x1, R37, P2 ;  /* 0x0000000116257824 */ /* 0x010fe200010e0625 */
[----:B------:R-:W-:Y:S02]  /*17da0*/  IADD3 R36, P2, PT, R6, R36, RZ ;  /* 0x0000002406247210 */ /* 0x000fe40007f5e0ff */
[----:B0-----:R-:W3:Y:S01]  /*17db0*/  LDL.LU R12, [R1+0x4f4] ;  /* 0x0004f400010c7983 */ /* 0x001ee20000300800 */
        /* <DEDUP_REMOVED lines=34> */
[----:B------:R-:W-:Y:S04]  /*17fe0*/  STL [R1+0x51c], R20 ;  /* 0x00051c1401007387 */ /* 0x000fe80000100800 */
[----:B------:R0:W-:Y:S04]  /*17ff0*/  STL [R1+0x4f0], R11 ;  /* 0x0004f00b01007387 */ /* 0x0001e80000100800 */
[----:B------:R-:W-:Y:S04]  /*18000*/  STL [R1+0x4f8], R19 ;  /* 0x0004f81301007387 */ /* 0x000fe80000100800 */
[----:B0-----:R-:W4:Y:S01]  /*18010*/  LDL.LU R11, [R1+0x4d0] ;  /* 0x0004d000010b7983 */ /* 0x001f220000300800 */
[----:B-----5:R-:W-:Y:S01]  /*18020*/  IMAD.X R17, R22, 0x1, R17, P2 ;  /* 0x0000000116117824 */ /* 0x020fe200010e0611 */
[----:B------:R-:W-:-:S02]  /*18030*/  IADD3 R8, P2, PT, R6, R8, RZ ;  /* 0x0000000806087210 */ /* 0x000fc40007f5e0ff */
[----:B------:R-:W-:Y:S01]  /*18040*/  STL [R1+0x514], R18 ;  /* 0x0005141201007387 */ /* 0x000fe20000100800 */
[----:B------:R-:W-:-:S03]  /*18050*/  IMAD.X R16, R22, 0x1, R16, P3 ;  /* 0x0000000116107824 */ /* 0x000fc600018e0610 */
[----:B------:R0:W-:Y:S04]  /*18060*/  STL [R1+0x4e8], R8 ;  /* 0x0004e80801007387 */ /* 0x0001e80000100800 */
[----:B0-----:R-:W5:Y:S01]  /*18070*/  LDL.LU R8, [R1+0x4ec] ;  /* 0x0004ec0001087983 */ /* 0x001f620000300800 */
[----:B------:R-:W-:-:S03]  /*18080*/  IADD3 R14, P3, PT, R6, R14, RZ ;  /* 0x0000000e060e7210 */ /* 0x000fc60007f7e0ff */
[----:B------:R-:W-:Y:S01]  /*18090*/  STL [R1+0x50c], R17 ;  /* 0x00050c1101007387 */ /* 0x000fe20000100800 */
[----:B------:R-:W-:-:S03]  /*180a0*/  IMAD.X R15, R22, 0x1, R15, P5 ;  /* 0x00000001160f7824 */ /* 0x000fc600028e060f */
[----:B------:R0:W-:Y:S04]  /*180b0*/  STL [R1+0x4e0], R14 ;  /* 0x0004e00e01007387 */ /* 0x0001e80000100800 */
[----:B0-----:R-:W5:Y:S04]  /*180c0*/  LDL.LU R14, [R1+0x4c8] ;  /* 0x0004c800010e7983 */ /* 0x001f680000300800 */
[----:B------:R-:W-:Y:S01]  /*180d0*/  STL [R1+0x504], R16 ;  /* 0x0005041001007387 */ /* 0x000fe20000100800 */
[----:B--2---:R-:W-:-:S05]  /*180e0*/  IADD3 R13, P5, PT, R6, R13, RZ ;  /* 0x0000000d060d7210 */ /* 0x004fca0007fbe0ff */
[----:B------:R0:W-:Y:S04]  /*180f0*/  STL [R1+0x4d8], R13 ;  /* 0x0004d80d01007387 */ /* 0x0001e80000100800 */
[----:B0-----:R-:W2:Y:S01]  /*18100*/  LDL.LU R13, [R1+0x4e4] ;  /* 0x0004e400010d7983 */ /* 0x001ea20000300800 */
[----:B---3--:R-:W-:-:S03]  /*18110*/  IMAD.X R12, R22, 0x1, R12, P6 ;  /* 0x00000001160c7824 */ /* 0x008fc600030e060c */
[----:B------:R-:W-:Y:S04]  /*18120*/  STL [R1+0x4fc], R15 ;  /* 0x0004fc0f01007387 */ /* 0x000fe80000100800 */
[----:B------:R-:W3:Y:S04]  /*18130*/  LDL.LU R37, [R1+0x4c0] ;  /* 0x0004c00001257983 */ /* 0x000ee80000300800 */
[----:B------:R-:W3:Y:S04]  /*18140*/  LDL.LU R36, [R1+0x4dc] ;  /* 0x0004dc0001247983 */ /* 0x000ee80000300800 */
[----:B------:R-:W3:Y:S04]  /*18150*/  LDL.LU R35, [R1+0x4b8] ;  /* 0x0004b80001237983 */ /* 0x000ee80000300800 */
[----:B------:R0:W-:Y:S04]  /*18160*/  STL [R1+0x4f4], R12 ;  /* 0x0004f40c01007387 */ /* 0x0001e80000100800 */
        /* <DEDUP_REMOVED lines=16> */
[----:B0-----:R-:W3:Y:S01]  /*18270*/  LDL.LU R12, [R1+0x494] ;  /* 0x00049400010c7983 */ /* 0x001ee20000300800 */
[----:B----4-:R-:W-:-:S03]  /*18280*/  IADD3 R11, P6, PT, R6, R11, RZ ;  /* 0x0000000b060b7210 */ /* 0x010fc60007fde0ff */
[----:B------:R-:W4:Y:S04]  /*18290*/  LDL.LU R17, [R1+0xc50] ;  /* 0x000c500001117983 */ /* 0x000f280000300800 */
[----:B------:R0:W-:Y:S04]  /*182a0*/  STL [R1+0x4d0], R11 ;  /* 0x0004d00b01007387 */ /* 0x0001e80000100800 */
        /* <DEDUP_REMOVED lines=8> */
[----:B0-----:R-:W5:Y:S01]  /*18330*/  LDL.LU R14, [R1+0xc5c] ;  /* 0x000c5c00010e7983 */ /* 0x001f620000300800 */
[----:B--2---:R-:W-:-:S05]  /*18340*/  IMAD.X R13, R22, 0x1, R13, P2 ;  /* 0x00000001160d7824 */ /* 0x004fca00010e060d */
[----:B------:R0:W-:Y:S01]  /*18350*/  STL [R1+0x4e4], R13 ;  /* 0x0004e40d01007387 */ /* 0x0001e20000100800 */
[----:B---3--:R-:W-:Y:S01]  /*18360*/  IADD3 R37, P2, PT, R6, R37, RZ ;  /* 0x0000002506257210 */ /* 0x008fe20007f5e0ff */
[----:B------:R-:W-:Y:S02]  /*18370*/  IMAD.X R36, R22, 0x1, R36, P3 ;  /* 0x0000000116247824 */ /* 0x000fe400018e0624 */
[----:B0-----:R-:W2:Y:S01]  /*18380*/  LDL.LU R13, [R1+0xc38] ;  /* 0x000c3800010d7983 */ /* 0x001ea20000300800 */
        /* <DEDUP_REMOVED lines=36> */
[----:B------:R-:W-:Y:S04]  /*185d0*/  STL [R1+0x49c], R19 ;  /* 0x00049c1301007387 */ /* 0x000fe80000100800 */
[----:B0-----:R-:W3:Y:S01]  /*185e0*/  LDL.LU R12, [R1+0xc54] ;  /* 0x000c5400010c7983 */ /* 0x001ee20000300800 */
[----:B----4-:R-:W-:-:S03]  /*185f0*/  IMAD.X R11, R7, 0x1, R11, P3 ;  /* 0x00000001070b7824 */ /* 0x010fc600018e060b */
[----:B------:R-:W-:Y:S04]  /*18600*/  STL [R1+0xc58], R18 ;  /* 0x000c581201007387 */ /* 0x000fe80000100800 */
[----:B------:R0:W-:Y:S04]  /*18610*/  STL [R1+0xc6c], R11 ;  /* 0x000c6c0b01007387 */ /* 0x0001e80000100800 */
[----:B0-----:R-:W4:Y:S01]  /*18620*/  LDL.LU R11, [R1+0xc30] ;  /* 0x000c3000010b7983 */ /* 0x001f220000300800 */
[----:B------:R-:W-:Y:S01]  /*18630*/  IADD3 R17, P2, PT, R5, R17, RZ ;  /* 0x0000001105117210 */ /* 0x000fe20007f5e0ff */
[----:B-----5:R-:W-:Y:S01]  /*18640*/  IMAD.X R8, R7, 0x1, R8, P5 ;  /* 0x0000000107087824 */ /* 0x020fe200028e0608 */
[----:B------:R-:W-:-:S03]  /*18650*/  IADD3 R16, P3, PT, R5, R16, RZ ;  /* 0x0000001005107210 */ /* 0x000fc60007f7e0ff */
[----:B------:R-:W-:Y:S01]  /*18660*/  STL [R1+0xc50], R17 ;  /* 0x000c501101007387 */ /* 0x000fe20000100800 */
[----:B------:R-:W-:-:S03]  /*18670*/  IADD3 R15, P5, PT, R5, R15, RZ ;  /* 0x0000000f050f7210 */ /* 0x000fc60007fbe0ff */
[----:B------:R0:W-:Y:S04]  /*18680*/  STL [R1+0xc64], R8 ;  /* 0x000c640801007387 */ /* 0x0001e80000100800 */
[----:B0-----:R-:W5:Y:S01]  /*18690*/  LDL.LU R8, [R1+0xc4c] ;  /* 0x000c4c0001087983 */ /* 0x001f620000300800 */
[----:B------:R-:W-:-:S03]  /*186a0*/  IMAD.X R14, R7, 0x1, R14, P6 ;  /* 0x00000001070e7824 */ /* 0x000fc600030e060e */
[----:B------:R-:W-:Y:S04]  /*186b0*/  STL [R1+0xc48], R16 ;  /* 0x000c481001007387 */ /* 0x000fe80000100800 */
[----:B------:R0:W-:Y:S04]  /*186c0*/  STL [R1+0xc5c], R14 ;  /* 0x000c5c0e01007387 */ /* 0x0001e80000100800 */
[----:B0-----:R-:W5:Y:S04]  /*186d0*/  LDL.LU R14, [R1+0xc28] ;  /* 0x000c2800010e7983 */ /* 0x001f680000300800 */
[----:B------:R-:W-:Y:S04]  /*186e0*/  STL [R1+0xc40], R15 ;  /* 0x000c400f01007387 */ /* 0x000fe80000100800 */
[----:B------:R-:W5:Y:S04]  /*186f0*/  LDL.LU R36, [R1+0xc44] ;  /* 0x000c440001247983 */ /* 0x000f680000300800 */
[----:B------:R-:W5:Y:S04]  /*18700*/  LDL.LU R35, [R1+0xc20] ;  /* 0x000c200001237983 */ /* 0x000f680000300800 */
[----:B------:R-:W5:Y:S01]  /*18710*/  LDL.LU R34, [R1+0xc3c] ;  /* 0x000c3c0001227983 */ /* 0x000f620000300800 */
[----:B--2---:R-:W-:-:S05]  /*18720*/  IADD3 R13, P6, PT, R5, R13, RZ ;  /* 0x0000000d050d7210 */ /* 0x004fca0007fde0ff */
[----:B------:R0:W-:Y:S04]  /*18730*/  STL [R1+0xc38], R13 ;  /* 0x000c380d01007387 */ /* 0x0001e80000100800 */
[----:B------:R-:W2:Y:S04]  /*18740*/  LDL.LU R33, [R1+0xc18] ;  /* 0x000c180001217983 */ /* 0x000ea80000300800 */
        /* <DEDUP_REMOVED lines=15> */
[----:B0-----:R-:W2:Y:S04]  /*18840*/  LDL.LU R13, [R1+0xbd8] ;  /* 0x000bd800010d7983 */ /* 0x001ea80000300800 */
[----:B------:R-:W2:Y:S01]  /*18850*/  LDL.LU R17, [R1+0xbf4] ;  /* 0x000bf40001117983 */ /* 0x000ea20000300800 */
[----:B---3--:R-:W-:-:S05]  /*18860*/  IMAD.X R12, R7, 0x1, R12, P0 ;  /* 0x00000001070c7824 */ /* 0x008fca00000e060c */
[----:B------:R0:W-:Y:S04]  /*18870*/  STL [R1+0xc54], R12 ;  /* 0x000c540c01007387 */ /* 0x0001e80000100800 */
[----:B0-----:R-:W3:Y:S01]  /*18880*/  LDL.LU R12, [R1+0xbd0] ;  /* 0x000bd000010c7983 */ /* 0x001ee20000300800 */
[----:B----4-:R-:W-:-:S03]  /*18890*/  IADD3 R11, P0, PT, R5, R11, RZ ;  /* 0x0000000b050b7210 */ /* 0x010fc60007f1e0ff */
[----:B------:R-:W4:Y:S04]  /*188a0*/  LDL.LU R16, [R1+0xbec] ;  /* 0x000bec0001107983 */ /* 0x000f280000300800 */
[----:B------:R0:W-:Y:S04]  /*188b0*/  STL [R1+0xc30], R11 ;  /* 0x000c300b01007387 */ /* 0x0001e80000100800 */
[----:B0-----:R-:W4:Y:S04]  /*188c0*/  LDL.LU R11, [R1+0xbc8] ;  /* 0x000bc800010b7983 */ /* 0x001f280000300800 */
[----:B------:R-:W4:Y:S01]  /*188d0*/  LDL.LU R15, [R1+0xbe4] ;  /* 0x000be400010f7983 */ /* 0x000f220000300800 */
[----:B-----5:R-:W-:-:S05]  /*188e0*/  IMAD.X R8, R7, 0x1, R8, P2 ;  /* 0x0000000107087824 */ /* 0x020fca00010e0608 */
[----:B------:R0:W-:Y:S04]  /*188f0*/  STL [R1+0xc4c], R8 ;  /* 0x000c4c0801007387 */ /* 0x0001e80000100800 */
[----:B0-----:R-:W5:Y:S01]  /*18900*/  LDL.LU R8, [R1+0xbc0] ;  /* 0x000bc00001087983 */ /* 0x001f620000300800 */
[----:B------:R-:W-:-:S05]  /*18910*/  IADD3 R14, P2, PT, R5, R14, RZ ;  /* 0x0000000e050e7210 */ /* 0x000fca0007f5e0ff */
[----:B------:R0:W-:Y:S01]  /*18920*/  STL [R1+0xc28], R14 ;  /* 0x000c280e01007387 */ /* 0x0001e20000100800 */
[----:B------:R-:W-:Y:S01]  /*18930*/  IMAD.X R36, R7, 0x1, R36, P3 ;  /* 0x0000000107247824 */ /* 0x000fe200018e0624 */
[----:B------:R-:W-:Y:S02]  /*18940*/  IADD3 R35, P3, PT, R5, R35, RZ ;  /* 0x0000002305237210 */ /* 0x000fe40007f7e0ff */
[----:B0-----:R-:W5:Y:S01]  /*18950*/  LDL.LU R14, [R1+0xbdc] ;  /* 0x000bdc00010e7983 */ /* 0x001f620000300800 */
[----:B------:R-:W-:-:S03]  /*18960*/  IMAD.X R34, R7, 0x1, R34, P5 ;  /* 0x0000000107227824 */ /* 0x000fc600028e0622 */
[----:B------:R-:W-:Y:S04]  /*18970*/  STL [R1+0xc44], R36 ;  /* 0x000c442401007387 */ /* 0x000fe80000100800 */
[----:B------:R-:W-:Y:S04]  /*18980*/  STL [R1+0xc20], R35 ;  /* 0x000c202301007387 */ /* 0x000fe80000100800 */
[----:B------:R-:W-:Y:S01]  /*18990*/  STL [R1+0xc3c], R34 ;  /* 0x000c3c2201007387 */ /* 0x000fe20000100800 */
[----:B--2---:R-:W-:Y:S01]  /*189a0*/  IADD3 R33, P5, PT, R5, R33, RZ ;  /* 0x0000002105217210 */ /* 0x004fe20007fbe0ff */
[----:B------:R-:W-:-:S04]  /*189b0*/  IMAD.X R32, R7, 0x1, R32, P6 ;  /* 0x0000000107207824 */ /* 0x000fc800030e0620 */
        /* <DEDUP_REMOVED lines=26> */
[----:B------:R-:W-:Y:S01]  /*18b60*/  IMAD.X R18, R7, 0x1, R18, P2 ;  /* 0x0000000107127824 */ /* 0x000fe200010e0612 */
[----:B------:R-:W-:Y:S01]  /*18b70*/  IADD3 R13, P2, PT, R5, R13, RZ ;  /* 0x0000000d050d7210 */ /* 0x000fe20007f5e0ff */
[----:B------:R-:W-:Y:S01]  /*18b80*/  STL [R1+0xc04], R20 ;  /* 0x000c041401007387 */ /* 0x000fe20000100800 */
[----:B------:R-:W-:-:S03]  /*18b90*/  IMAD.X R17, R7, 0x1, R17, P3 ;  /* 0x0000000107117824 */ /* 0x000fc600018e0611 */
[----:B------:R0:W-:Y:S04]  /*18ba0*/  STL [R1+0xbd8], R13 ;  /* 0x000bd80d01007387 */ /* 0x0001e80000100800 */
[----:B------:R-:W-:Y:S04]  /*18bb0*/  STL [R1+0xbe0], R19 ;  /* 0x000be01301007387 */ /* 0x000fe80000100800 */
[----:B0-----:R-:W2:Y:S04]  /*18bc0*/  LDL.LU R13, [R1+0xbb8] ;  /* 0x000bb800010d7983 */ /* 0x001ea80000300800 */
[----:B------:R-:W-:Y:S01]  /*18bd0*/  STL [R1+0xbfc], R18 ;  /* 0x000bfc1201007387 */ /* 0x000fe20000100800 */
[----:B---3--:R-:W-:Y:S01]  /*18be0*/  IADD3 R12, P3, PT, R5, R12, RZ ;  /* 0x0000000c050c7210 */ /* 0x008fe20007f7e0ff */
[----:B----4-:R-:W-:-:S04]  /*18bf0*/  IMAD.X R16, R7, 0x1, R16, P5 ;  /* 0x0000000107107824 */ /* 0x010fc800028e0610 */
[----:B------:R0:W-:Y:S04]  /*18c00*/  STL [R1+0xbd0], R12 ;  /* 0x000bd00c01007387 */ /* 0x0001e80000100800 */
[----:B0-----:R-:W3:Y:S01]  /*18c10*/  LDL.LU R12, [R1+0xbd4] ;  /* 0x000bd400010c7983 */ /* 0x001ee20000300800 */
[----:B------:R-:W-:-:S03]  /*18c20*/  IADD3 R11, P5, PT, R5, R11, RZ ;  /* 0x0000000b050b7210 */ /* 0x000fc60007fbe0ff */
[----:B------:R-:W-:Y:S04]  /*18c30*/  STL [R1+0xbf4], R17 ;  /* 0x000bf41101007387 */ /* 0x000fe80000100800 */
[----:B------:R0:W-:Y:S04]  /*18c40*/  STL [R1+0xbc8], R11 ;  /* 0x000bc80b01007387 */ /* 0x0001e80000100800 */
[----:B0-----:R-:W4:Y:S01]  /*18c50*/  LDL.LU R11, [R1+0xbb0] ;  /* 0x000bb000010b7983 */ /* 0x001f220000300800 */
[----:B------:R-:W-:Y:S01]  /*18c60*/  IMAD.X R15, R7, 0x1, R15, P6 ;  /* 0x00000001070f7824 */ /* 0x000fe200030e060f */
[----:B-----5:R-:W-:-:S02]  /*18c70*/  IADD3 R8, P6, PT, R5, R8, RZ ;  /* 0x0000000805087210 */ /* 0x020fc40007fde0ff */
[----:B------:R-:W-:Y:S04]  /*18c80*/  STL [R1+0xbec], R16 ;  /* 0x000bec1001007387 */ /* 0x000fe80000100800 */
[----:B------:R0:W-:Y:S04]  /*18c90*/  STL [R1+0xbc0], R8 ;  /* 0x000bc00801007387 */ /* 0x0001e80000100800 */
[----:B0-----:R-:W5:Y:S01]  /*18ca0*/  LDL.LU R8, [R1+0xbcc] ;  /* 0x000bcc0001087983 */ /* 0x001f620000300800 */
[----:B------:R-:W-:-:S03]  /*18cb0*/  IMAD.X R14, R7, 0x1, R14, P0 ;  /* 0x00000001070e7824 */ /* 0x000fc600000e060e */
        /* <DEDUP_REMOVED lines=23> */
[----:B--2---:R-:W-:-:S05]  /*18e30*/  IADD3 R13, P0, PT, R5, R13, RZ ;  /* 0x0000000d050d7210 */ /* 0x004fca0007f1e0ff */
[----:B------:R0:W-:Y:S04]  /*18e40*/  STL [R1+0xbb8], R13 ;  /* 0x000bb80d01007387 */ /* 0x0001e80000100800 */
        /* <DEDUP_REMOVED lines=8> */
[----:B0-----:R-:W4:Y:S01]  /*18ed0*/  LDL.LU R11, [R1+0xb64] ;  /* 0x000b6400010b7983 */ /* 0x001f220000300800 */
[----:B-----5:R-:W-:-:S05]  /*18ee0*/  IMAD.X R8, R7, 0x1, R8, P3 ;  /* 0x0000000107087824 */ /* 0x020fca00018e0608 */
[----:B------:R0:W-:Y:S01]  /*18ef0*/  STL [R1+0xbcc], R8 ;  /* 0x000bcc0801007387 */ /* 0x0001e20000100800 */
[----:B------:R-:W-:Y:S01]  /*18f00*/  IADD3 R36, P3, PT, R5, R36, RZ ;  /* 0x0000002405247210 */ /* 0x000fe20007f7e0ff */
[----:B------:R-:W-:Y:S02]  /*18f10*/  IMAD.X R35, R7, 0x1, R35, P5 ;  /* 0x0000000107237824 */ /* 0x000fe400028e0623 */
[----:B0-----:R-:W5:Y:S01]  /*18f20*/  LDL.LU R8, [R1+0xb40] ;  /* 0x000b400001087983 */ /* 0x001f620000300800 */
        /* <DEDUP_REMOVED lines=38> */
[----:B0-----:R-:W5:Y:S04]  /*19190*/  LDL.LU R14, [R1+0xb5c] ;  /* 0x000b5c00010e7983 */ /* 0x001f680000300800 */
[----:B------:R-:W-:Y:S01]  /*191a0*/  STL [R1+0xb60], R18 ;  /* 0x000b601201007387 */ /* 0x000fe20000100800 */
[----:B--2---:R-:W-:-:S05]  /*191b0*/  IMAD.X R13, R7, 0x1, R13, P5 ;  /* 0x00000001070d7824 */ /* 0x004fca00028e060d */
[----:B------:R0:W-:Y:S01]  /*191c0*/  STL [R1+0xb74], R13 ;  /* 0x000b740d01007387 */ /* 0x0001e20000100800 */
[----:B------:R-:W-:-:S03]  /*191d0*/  IADD3 R16, P5, PT, R5, R16, RZ ;  /* 0x0000001005107210 */ /* 0x000fc60007fbe0ff */
[----:B0-----:R-:W2:Y:S04]  /*191e0*/  LDL.LU R13, [R1+0xb38] ;  /* 0x000b3800010d7983 */ /* 0x001ea80000300800 */
[----:B------:R-:W-:Y:S01]  /*191f0*/  STL [R1+0xb58], R17 ;  /* 0x000b581101007387 */ /* 0x000fe20000100800 */
[----:B---3--:R-:W-:-:S05]  /*19200*/  IMAD.X R12, R7, 0x1, R12, P6 ;  /* 0x00000001070c7824 */ /* 0x008fca00030e060c */
[----:B------:R0:W-:Y:S04]  /*19210*/  STL [R1+0xb6c], R12 ;  /* 0x000b6c0c01007387 */ /* 0x0001e80000100800 */
[----:B0-----:R-:W3:Y:S01]  /*19220*/  LDL.LU R12, [R1+0xb54] ;  /* 0x000b5400010c7983 */ /* 0x001ee20000300800 */
[----:B----4-:R-:W-:-:S03]  /*19230*/  IMAD.X R11, R7, 0x1, R11, P0 ;  /* 0x00000001070b7824 */ /* 0x010fc600000e060b */
[----:B------:R-:W-:Y:S04]  /*19240*/  STL [R1+0xb50], R16 ;  /* 0x000b501001007387 */ /* 0x000fe80000100800 */
[----:B------:R0:W-:Y:S04]  /*19250*/  STL [R1+0xb64], R11 ;  /* 0x000b640b01007387 */ /* 0x0001e80000100800 */
[----:B0-----:R-:W4:Y:S01]  /*19260*/  LDL.LU R11, [R1+0xb30] ;  /* 0x000b3000010b7983 */ /* 0x001f220000300800 */
[C---:B------:R-:W-:Y:S02]  /*19270*/  IADD3 R15, P6, PT, R5.reuse, R15, RZ ;  /* 0x0000000f050f7210 */ /* 0x040fe40007fde0ff */
[----:B-----5:R-:W-:-:S03]  /*19280*/  IADD3 R8, P0, PT, R5, R8, RZ ;  /* 0x0000000805087210 */ /* 0x020fc60007f1e0ff */
        /* <DEDUP_REMOVED lines=22> */
[----:B------:R-:W-:-:S03]  /*193f0*/  IMAD.X R14, R7, 0x1, R14, P2 ;  /* 0x00000001070e7824 */ /* 0x000fc600010e060e */
[----:B------:R-:W5:Y:S04]  /*19400*/  LDL.LU R17, [R1+0xb0c] ;  /* 0x000b0c0001117983 */ /* 0x000f680000300800 */
[----:B------:R0:W-:Y:S04]  /*19410*/  STL [R1+0xb5c], R14 ;  /* 0x000b5c0e01007387 */ /* 0x0001e80000100800 */
        /* <DEDUP_REMOVED lines=9> */
[----:B----4-:R-:W-:-:S05]  /*194b0*/  IADD3 R11, P3, PT, R5, R11, RZ ;  /* 0x0000000b050b7210 */ /* 0x010fca0007f7e0ff */
[----:B------:R0:W-:Y:S04]  /*194c0*/  STL [R1+0xb30], R11 ;  /* 0x000b300b01007387 */ /* 0x0001e80000100800 */
[----:B0-----:R-:W4:Y:S01]  /*194d0*/  LDL.LU R11, [R1+0xaf4] ;  /* 0x000af400010b7983 */ /* 0x001f220000300800 */
[----:B-----5:R-:W-:Y:S01]  /*194e0*/  IMAD.X R36, R7, 0x1, R36, P5 ;  /* 0x0000000107247824 */ /* 0x020fe200028e0624 */
[----:B------:R-:W-:Y:S01]  /*194f0*/  IADD3 R35, P5, PT, R5, R35, RZ ;  /* 0x0000002305237210 */ /* 0x000fe20007fbe0ff */
        /* <DEDUP_REMOVED lines=38> */
[----:B0-----:R-:W5:Y:S01]  /*19760*/  LDL.LU R8, [R1+0xad0] ;  /* 0x000ad00001087983 */ /* 0x001f620000300800 */
[----:B------:R-:W-:-:S03]  /*19770*/  IADD3 R14, P5, PT, R5, R14, RZ ;  /* 0x0000000e050e7210 */ /* 0x000fc60007fbe0ff */
[----:B------:R-:W-:Y:S01]  /*19780*/  STL [R1+0xc74], R18 ;  /* 0x000c741201007387 */ /* 0x000fe20000100800 */
[----:B------:R-:W-:-:S03]  /*19790*/  IMAD.X R16, R7, 0x1, R16, P6 ;  /* 0x0000000107107824 */ /* 0x000fc600030e0610 */
[----:B------:R0:W-:Y:S04]  /*197a0*/  STL [R1+0xae8], R14 ;  /* 0x000ae80e01007387 */ /* 0x0001e80000100800 */
[----:B0-----:R-:W5:Y:S04]  /*197b0*/  LDL.LU R14, [R1+0xaec] ;  /* 0x000aec00010e7983 */ /* 0x001f680000300800 */
[----:B------:R-:W-:Y:S01]  /*197c0*/  STL [R1+0xb0c], R17 ;  /* 0x000b0c1101007387 */ /* 0x000fe20000100800 */
[----:B--2---:R-:W-:Y:S01]  /*197d0*/  IADD3 R13, P6, PT, R5, R13, RZ ;  /* 0x0000000d050d7210 */ /* 0x004fe20007fde0ff */
[----:B------:R-:W-:-:S04]  /*197e0*/  IMAD.X R15, R7, 0x1, R15, P0 ;  /* 0x00000001070f7824 */ /* 0x000fc800000e060f */
[----:B------:R0:W-:Y:S04]  /*197f0*/  STL [R1+0xae0], R13 ;  /* 0x000ae00d01007387 */ /* 0x0001e80000100800 */
[----:B0-----:R-:W2:Y:S04]  /*19800*/  LDL.LU R13, [R1+0xac8] ;  /* 0x000ac800010d7983 */ /* 0x001ea80000300800 */
[----:B------:R-:W-:Y:S01]  /*19810*/  STL [R1+0xb04], R16 ;  /* 0x000b041001007387 */ /* 0x000fe20000100800 */
[----:B---3--:R-:W-:-:S05]  /*19820*/  IADD3 R12, P0, PT, R5, R12, RZ ;  /* 0x0000000c050c7210 */ /* 0x008fca0007f1e0ff */
[----:B------:R0:W-:Y:S04]  /*19830*/  STL [R1+0xad8], R12 ;  /* 0x000ad80c01007387 */ /* 0x0001e80000100800 */
[----:B0-----:R-:W3:Y:S01]  /*19840*/  LDL.LU R12, [R1+0xae4] ;  /* 0x000ae400010c7983 */ /* 0x001ee20000300800 */
[----:B----4-:R-:W-:-:S03]  /*19850*/  IMAD.X R11, R7, 0x1, R11, P2 ;  /* 0x00000001070b7824 */ /* 0x010fc600010e060b */
        /* <DEDUP_REMOVED lines=21> */
[----:B0-----:R-:W4:Y:S04]  /*199b0*/  LDL.LU R11, [R1+0xc88] ;  /* 0x000c8800010b7983 */ /* 0x001f280000300800 */
[----:B------:R-:W4:Y:S01]  /*199c0*/  LDL.LU R17, [R1+0xa80] ;  /* 0x000a800001117983 */ /* 0x000f220000300800 */
[----:B-----5:R-:W-:-:S05]  /*199d0*/  IADD3 R8, P2, PT, R5, R8, RZ ;  /* 0x0000000805087210 */ /* 0x020fca0007f5e0ff */
[----:B------:R0:W-:Y:S04]  /*199e0*/  STL [R1+0xad0], R8 ;  /* 0x000ad00801007387 */ /* 0x0001e80000100800 */
        /* <DEDUP_REMOVED lines=8> */
[----:B0-----:R-:W2:Y:S01]  /*19a70*/  LDL.LU R13, [R1+0xa8c] ;  /* 0x000a8c00010d7983 */ /* 0x001ea20000300800 */
[----:B---3--:R-:W-:-:S05]  /*19a80*/  IMAD.X R12, R7, 0x1, R12, P5 ;  /* 0x00000001070c7824 */ /* 0x008fca00028e060c */
[----:B------:R0:W-:Y:S01]  /*19a90*/  STL [R1+0xae4], R12 ;  /* 0x000ae40c01007387 */ /* 0x0001e20000100800 */
[----:B----4-:R-:W-:Y:S01]  /*19aa0*/  IADD3 R36, P5, PT, R5, R36, RZ ;  /* 0x0000002405247210 */ /* 0x010fe20007fbe0ff */
[----:B------:R-:W-:Y:S02]  /*19ab0*/  IMAD.X R35, R7, 0x1, R35, P6 ;  /* 0x0000000107237824 */ /* 0x000fe400030e0623 */
[----:B0-----:R-:W3:Y:S01]  /*19ac0*/  LDL.LU R12, [R1+0xa68] ;  /* 0x000a6800010c7983 */ /* 0x001ee20000300800 */
        /* <DEDUP_REMOVED lines=33> */
[----:B------:R-:W-:Y:S04]  /*19ce0*/  STL [R1+0xa90], R20 ;  /* 0x000a901401007387 */ /* 0x000fe80000100800 */
[----:B------:R0:W-:Y:S04]  /*19cf0*/  STL [R1+0xc88], R11 ;  /* 0x000c880b01007387 */ /* 0x0001e80000100800 */
[----:B------:R-:W-:Y:S04]  /*19d00*/  STL [R1+0xc80], R19 ;  /* 0x000c801301007387 */ /* 0x000fe80000100800 */
[----:B0-----:R-:W4:Y:S01]  /*19d10*/  LDL.LU R11, [R1+0xa84] ;  /* 0x000a8400010b7983 */ /* 0x001f220000300800 */
[----:B------:R-:W-:-:S02]  /*19d20*/  IADD3 R18, P3, PT, R5, R18, RZ ;  /* 0x0000001205127210 */ /* 0x000fc40007f7e0ff */
[----:B------:R-:W-:Y:S01]  /*19d30*/  IADD3 R17, P5, PT, R5, R17, RZ ;  /* 0x0000001105117210 */ /* 0x000fe20007fbe0ff */
[----:B-----5:R-:W-:Y:S02]  /*19d40*/  IMAD.X R8, R7, 0x1, R8, P6 ;  /* 0x0000000107087824 */ /* 0x020fe400030e0608 */
[----:B------:R-:W-:Y:S04]  /*19d50*/  STL [R1+0xa88], R18 ;  /* 0x000a881201007387 */ /* 0x000fe80000100800 */
[----:B------:R0:W-:Y:S01]  /*19d60*/  STL [R1+0xa9c], R8 ;  /* 0x000a9c0801007387 */ /* 0x0001e20000100800 */
        /* <DEDUP_REMOVED lines=9> */
[----:B------:R0:W-:Y:S04]  /*19e00*/  STL [R1+0xa8c], R13 ;  /* 0x000a8c0d01007387 */ /* 0x0001e80000100800 */
[----:B0-----:R-:W2:Y:S04]  /*19e10*/  LDL.LU R13, [R1+0xa58] ;  /* 0x000a5800010d7983 */ /* 0x001ea80000300800 */
[----:B------:R-:W-:Y:S04]  /*19e20*/  STL [R1+0xa70], R15 ;  /* 0x000a700f01007387 */ /* 0x000fe80000100800 */
[----:B------:R-:W2:Y:S04]  /*19e30*/  LDL.LU R36, [R1+0xa74] ;  /* 0x000a740001247983 */ /* 0x000ea80000300800 */
[----:B------:R-:W2:Y:S01]  /*19e40*/  LDL.LU R35, [R1+0xa50] ;  /* 0x000a500001237983 */ /* 0x000ea20000300800 */
[----:B---3--:R-:W-:-:S03]  /*19e50*/  IADD3 R12, P2, PT, R5, R12, RZ ;  /* 0x0000000c050c7210 */ /* 0x008fc60007f5e0ff */
        /* <DEDUP_REMOVED lines=18> */
[----:B0-----:R-:W3:Y:S04]  /*19f80*/  LDL.LU R12, [R1+0xa18] ;  /* 0x000a1800010c7983 */ /* 0x001ee80000300800 */
[----:B------:R-:W3:Y:S01]  /*19f90*/  LDL.LU R17, [R1+0xc98] ;  /* 0x000c980001117983 */ /* 0x000ee20000300800 */
[----:B----4-:R-:W-:-:S05]  /*19fa0*/  IMAD.X R11, R7, 0x1, R11, P3 ;  /* 0x00000001070b7824 */ /* 0x010fca00018e060b */
[----:B------:R0:W-:Y:S04]  /*19fb0*/  STL [R1+0xa84], R11 ;  /* 0x000a840b01007387 */ /* 0x0001e80000100800 */
        /* <DEDUP_REMOVED lines=8> */
[----:B0-----:R-:W5:Y:S01]  /*1a040*/  LDL.LU R14, [R1+0xa00] ;  /* 0x000a0000010e7983 */ /* 0x001f620000300800 */
[----:B--2---:R-:W-:-:S05]  /*1a050*/  IADD3 R13, P5, PT, R5, R13, RZ ;  /* 0x0000000d050d7210 */ /* 0x004fca0007fbe0ff */
[----:B------:R0:W-:Y:S01]  /*1a060*/  STL [R1+0xa58], R13 ;  /* 0x000a580d01007387 */ /* 0x0001e20000100800 */
[----:B------:R-:W-:Y:S01]  /*1a070*/  IMAD.X R36, R7, 0x1, R36, P6 ;  /* 0x0000000107247824 */ /* 0x000fe200030e0624 */
[----:B------:R-:W-:Y:S02]  /*1a080*/  IADD3 R35, P6, PT, R5, R35, RZ ;  /* 0x0000002305237210 */ /* 0x000fe40007fde0ff */
[----:B0-----:R-:W2:Y:S01]  /*1a090*/  LDL.LU R13, [R1+0xa1c] ;  /* 0x000a1c00010d7983 */ /* 0x001ea20000300800 */
[----:B---3--:R-:W-:-:S03]  /*1a0a0*/  IMAD.X R34, R7, 0x1, R34, P0 ;  /* 0x0000000107227824 */ /* 0x008fc600000e0622 */
        /* <DEDUP_REMOVED lines=37> */
[----:B0-----:R-:W3:Y:S04]  /*1a300*/  LDL.LU R12, [R1+0x9f8] ;  /* 0x0009f800010c7983 */ /* 0x001ee80000300800 */
[----:B------:R-:W-:Y:S01]  /*1a310*/  STL [R1+0xc90], R18 ;  /* 0x000c901201007387 */ /* 0x000fe20000100800 */
[----:B----4-:R-:W-:-:S05]  /*1a320*/  IADD3 R11, P6, PT, R5, R11, RZ ;  /* 0x0000000b050b7210 */ /* 0x010fca0007fde0ff */
[----:B------:R0:W-:Y:S04]  /*1a330*/  STL [R1+0xa10], R11 ;  /* 0x000a100b01007387 */ /* 0x0001e80000100800 */
[----:B0-----:R-:W4:Y:S01]  /*1a340*/  LDL.LU R11, [R1+0xa14] ;  /* 0x000a1400010b7983 */ /* 0x001f220000300800 */
[----:B------:R-:W-:Y:S01]  /*1a350*/  IMAD.X R16, R7, 0x1, R16, P0 ;  /* 0x0000000107107824 */ /* 0x000fe200000e0610 */
[----:B-----5:R-:W-:Y:S02]  /*1a360*/  IADD3 R8, P0, PT, R5, R8, RZ ;  /* 0x0000000805087210 */ /* 0x020fe40007f1e0ff */
[----:B------:R-:W-:Y:S01]  /*1a370*/  STL [R1+0xc98], R17 ;  /* 0x000c981101007387 */ /* 0x000fe20000100800 */
[----:B------:R-:W-:-:S03]  /*1a380*/  IMAD.X R15, R7, 0x1, R15, P2 ;  /* 0x00000001070f7824 */ /* 0x000fc600010e060f */
[----:B------:R0:W-:Y:S04]  /*1a390*/  STL [R1+0xa08], R8 ;  /* 0x000a080801007387 */ /* 0x0001e80000100800 */
[----:B0-----:R-:W5:Y:S01]  /*1a3a0*/  LDL.LU R8, [R1+0x9f0] ;  /* 0x0009f00001087983 */ /* 0x001f620000300800 */
[----:B------:R-:W-:-:S03]  /*1a3b0*/  IADD3 R14, P2, PT, R5, R14, RZ ;  /* 0x0000000e050e7210 */ /* 0x000fc60007f5e0ff */
[----:B------:R-:W-:Y:S04]  /*1a3c0*/  STL [R1+0xa2c], R16 ;  /* 0x000a2c1001007387 */ /* 0x000fe80000100800 */
[----:B------:R0:W-:Y:S04]  /*1a3d0*/  STL [R1+0xa00], R14 ;  /* 0x000a000e01007387 */ /* 0x0001e80000100800 */
[----:B0-----:R-:W5:Y:S04]  /*1a3e0*/  LDL.LU R14, [R1+0xa0c] ;  /* 0x000a0c00010e7983 */ /* 0x001f680000300800 */
[----:B------:R-:W-:Y:S04]  /*1a3f0*/  STL [R1+0xa24], R15 ;  /* 0x000a240f01007387 */ /* 0x000fe80000100800 */
[----:B------:R-:W5:Y:S04]  /*1a400*/  LDL.LU R36, [R1+0x9e8] ;  /* 0x0009e80001247983 */ /* 0x000f680000300800 */
[----:B------:R-:W5:Y:S04]  /*1a410*/  LDL.LU R35, [R1+0xa04] ;  /* 0x000a040001237983 */ /* 0x000f680000300800 */
[----:B------:R-:W5:Y:S01]  /*1a420*/  LDL.LU R34, [R1+0x9e0] ;  /* 0x0009e00001227983 */ /* 0x000f620000300800 */
[----:B--2---:R-:W-:-:S05]  /*1a430*/  IMAD.X R13, R7, 0x1, R13, P3 ;  /* 0x00000001070d7824 */ /* 0x004fca00018e060d */
        /* <DEDUP_REMOVED lines=19> */
[----:B---3--:R-:W-:-:S05]  /*1a570*/  IADD3 R12, P3, PT, R5, R12, RZ ;  /* 0x0000000c050c7210 */ /* 0x008fca0007f7e0ff */
[----:B------:R0:W-:Y:S04]  /*1a580*/  STL [R1+0x9f8], R12 ;  /* 0x0009f80c01007387 */ /* 0x0001e80000100800 */
        /* <DEDUP_REMOVED lines=9> */
[----:B------:R-:W-:-:S05]  /*1a620*/  IMAD.X R14, R7, 0x1, R14, P6 ;  /* 0x00000001070e7824 */ /* 0x000fca00030e060e */
[----:B------:R0:W-:Y:S01]  /*1a630*/  STL [R1+0xa0c], R14 ;  /* 0x000a0c0e01007387 */ /* 0x0001e20000100800 */
[----:B------:R-:W-:Y:S01]  /*1a640*/  IADD3 R36, P6, PT, R5, R36, RZ ;  /* 0x0000002405247210 */ /* 0x000fe20007fde0ff */
[----:B------:R-:W-:Y:S02]  /*1a650*/  IMAD.X R35, R7, 0x1, R35, P0 ;  /* 0x0000000107237824 */ /* 0x000fe400000e0623 */
[----:B0-----:R-:W5:Y:S01]  /*1a660*/  LDL.LU R14, [R1+0x990] ;  /* 0x00099000010e7983 */ /* 0x001f620000300800 */
[----:B------:R-:W-:-:S03]  /*1a670*/  IADD3 R34, P0, PT, R5, R34, RZ ;  /* 0x0000002205227210 */ /* 0x000fc60007f1e0ff */
[----:B------:R-:W-:Y:S04]  /*1a680*/  STL [R1+0x9e8], R36 ;  /* 0x0009e82401007387 */ /* 0x000fe80000100800 */
[----:B------:R-:W-:Y:S04]  /*1a690*/  STL [R1+0xa04], R35 ;  /* 0x000a042301007387 */ /* 0x000fe80000100800 */
[----:B------:R-:W-:Y:S01]  /*1a6a0*/  STL [R1+0x9e0], R34 ;  /* 0x0009e02201007387 */ /* 0x000fe20000100800 */
[----:B--2---:R-:W-:Y:S01]  /*1a6b0*/  IMAD.X R33, R7, 0x1, R33, P2 ;  /* 0x0000000107217824 */ /* 0x004fe200010e0621 */
[----:B------:R-:W-:-:S04]  /*1a6c0*/  IADD3 R32, P2, PT, R5, R32, RZ ;  /* 0x0000002005207210 */ /* 0x000fc80007f5e0ff */
        /* <DEDUP_REMOVED lines=27> */
[----:B------:R-:W-:Y:S01]  /*1a880*/  IMAD.X R13, R7, 0x1, R13, P6 ;  /* 0x00000001070d7824 */ /* 0x000fe200030e060d */
[----:B------:R-:W-:-:S04]  /*1a890*/  IADD3 R18, P5, PT, R5, R18, RZ ;  /* 0x0000001205127210 */ /* 0x000fc80007fbe0ff */
[----:B------:R0:W-:Y:S04]  /*1a8a0*/  STL [R1+0xca0], R13 ;  /* 0x000ca00d01007387 */ /* 0x0001e80000100800 */
[----:B------:R-:W-:Y:S01]  /*1a8b0*/  STL [R1+0x9c4], R19 ;  /* 0x0009c41301007387 */ /* 0x000fe20000100800 */
[----:B------:R-:W-:-:S03]  /*1a8c0*/  IADD3 R17, P6, PT, R5, R17, RZ ;  /* 0x0000001105117210 */ /* 0x000fc60007fde0ff */
[----:B0-----:R-:W2:Y:S04]  /*1a8d0*/  LDL.LU R13, [R1+0x9ac] ;  /* 0x0009ac00010d7983 */ /* 0x001ea80000300800 */
[----:B------:R-:W-:Y:S01]  /*1a8e0*/  STL [R1+0x9b0], R18 ;  /* 0x0009b01201007387 */ /* 0x000fe20000100800 */
[----:B---3--:R-:W-:-:S05]  /*1a8f0*/  IMAD.X R12, R7, 0x1, R12, P0 ;  /* 0x00000001070c7824 */ /* 0x008fca00000e060c */
[----:B------:R0:W-:Y:S04]  /*1a900*/  STL [R1+0xca8], R12 ;  /* 0x000ca80c01007387 */ /* 0x0001e80000100800 */
[----:B0-----:R-:W3:Y:S04]  /*1a910*/  LDL.LU R12, [R1+0x988] ;  /* 0x00098800010c7983 */ /* 0x001ee80000300800 */
[----:B------:R-:W-:Y:S01]  /*1a920*/  STL [R1+0x9a8], R17 ;  /* 0x0009a81101007387 */ /* 0x000fe20000100800 */
[----:B----4-:R-:W-:-:S05]  /*1a930*/  IMAD.X R11, R7, 0x1, R11, P2 ;  /* 0x00000001070b7824 */ /* 0x010fca00010e060b */
[----:B------:R0:W-:Y:S04]  /*1a940*/  STL [R1+0x9bc], R11 ;  /* 0x0009bc0b01007387 */ /* 0x0001e80000100800 */
[----:B0-----:R-:W4:Y:S01]  /*1a950*/  LDL.LU R11, [R1+0x9a4] ;  /* 0x0009a400010b7983 */ /* 0x001f220000300800 */
[C---:B------:R-:W-:Y:S02]  /*1a960*/  IADD3 R16, P0, PT, R5.reuse, R16, RZ ;  /* 0x0000001005107210 */ /* 0x040fe40007f1e0ff */
[----:B------:R-:W-:Y:S01]  /*1a970*/  IADD3 R15, P2, PT, R5, R15, RZ ;  /* 0x0000000f050f7210 */ /* 0x000fe20007f5e0ff */
[----:B-----5:R-:W-:Y:S02]  /*1a980*/  IMAD.X R8, R7, 0x1, R8, P3 ;  /* 0x0000000107087824 */ /* 0x020fe400018e0608 */
[----:B------:R-:W-:Y:S04]  /*1a990*/  STL [R1+0x9a0], R16 ;  /* 0x0009a01001007387 */ /* 0x000fe80000100800 */
[----:B------:R0:W-:Y:S04]  /*1a9a0*/  STL [R1+0x9b4], R8 ;  /* 0x0009b40801007387 */ /* 0x0001e80000100800 */
[----:B0-----:R-:W5:Y:S01]  /*1a9b0*/  LDL.LU R8, [R1+0x980] ;  /* 0x0009800001087983 */ /* 0x001f620000300800 */
[----:B------:R-:W-:-:S03]  /*1a9c0*/  IADD3 R14, P3, PT, R5, R14, RZ ;  /* 0x0000000e050e7210 */ /* 0x000fc60007f7e0ff */
        /* <DEDUP_REMOVED lines=80> */
[----:B------:R-:W-:-:S04]  /*1aed0*/  IMAD.X R16, R7, 0x1, R16, P2 ;  /* 0x0000000107107824 */ /* 0x000fc800010e0610 */
[----:B------:R0:W-:Y:S04]  /*1aee0*/  STL [R1+0x930], R13 ;  /* 0x0009300d01007387 */ /* 0x0001e80000100800 */
[----:B0-----:R-:W2:Y:S04]  /*1aef0*/  LDL.LU R13, [R1+0x934] ;  /* 0x00093400010d7983 */ /* 0x001ea80000300800 */
[----:B------:R-:W-:Y:S01]  /*1af00*/  STL [R1+0xcb0], R17 ;  /* 0x000cb01101007387 */ /* 0x000fe20000100800 */
[----:B---3--:R-:W-:Y:S01]  /*1af10*/  IADD3 R12, P2, PT, R5, R12, RZ ;  /* 0x0000000c050c7210 */ /* 0x008fe20007f5e0ff */
[----:B------:R-:W-:-:S04]  /*1af20*/  IMAD.X R15, R7, 0x1, R15, P3 ;  /* 0x00000001070f7824 */ /* 0x000fc800018e060f */
[----:B------:R0:W-:Y:S04]  /*1af30*/  STL [R1+0x928], R12 ;  /* 0x0009280c01007387 */ /* 0x0001e80000100800 */
[----:B0-----:R-:W3:Y:S04]  /*1af40*/  LDL.LU R12, [R1+0x910] ;  /* 0x00091000010c7983 */ /* 0x001ee80000300800 */
[----:B------:R-:W-:Y:S01]  /*1af50*/  STL [R1+0x94c], R16 ;  /* 0x00094c1001007387 */ /* 0x000fe20000100800 */
[----:B----4-:R-:W-:-:S05]  /*1af60*/  IADD3 R11, P3, PT, R5, R11, RZ ;  /* 0x0000000b050b7210 */ /* 0x010fca0007f7e0ff */
[----:B------:R0:W-:Y:S04]  /*1af70*/  STL [R1+0x920], R11 ;  /* 0x0009200b01007387 */ /* 0x0001e80000100800 */
[----:B0-----:R-:W4:Y:S04]  /*1af80*/  LDL.LU R11, [R1+0x92c] ;  /* 0x00092c00010b7983 */ /* 0x001f280000300800 */
[----:B------:R-:W-:Y:S01]  /*1af90*/  STL [R1+0x944], R15 ;  /* 0x0009440f01007387 */ /* 0x000fe20000100800 */
[----:B-----5:R-:W-:-:S03]  /*1afa0*/  IMAD.X R8, R7, 0x1, R8, P5 ;  /* 0x0000000107087824 */ /* 0x020fc600028e0608 */
        /* <DEDUP_REMOVED lines=22> */
[----:B------:R-:W-:-:S05]  /*1b110*/  IADD3 R14, P5, PT, R5, R14, RZ ;  /* 0x0000000e050e7210 */ /* 0x000fca0007fbe0ff */
[----:B------:R0:W-:Y:S04]  /*1b120*/  STL [R1+0x918], R14 ;  /* 0x0009180e01007387 */ /* 0x0001e80000100800 */
        /* <DEDUP_REMOVED lines=50> */
[----:B------:R0:W-:Y:S04]  /*1b450*/  STL [R1+0x8dc], R8 ;  /* 0x0008dc0801007387 */ /* 0x0001e80000100800 */
[----:B------:R-:W-:Y:S04]  /*1b460*/  STL [R1+0x8e4], R19 ;  /* 0x0008e41301007387 */ /* 0x000fe80000100800 */
        /* <DEDUP_REMOVED lines=14> */
[----:B0-----:R-:W3:Y:S04]  /*1b550*/  LDL.LU R12, [R1+0x890] ;  /* 0x00089000010c7983 */ /* 0x001ee80000300800 */
[----:B------:R-:W-:Y:S04]  /*1b560*/  STL [R1+0x8a8], R15 ;  /* 0x0008a80f01007387 */ /* 0x000fe80000100800 */
[----:B------:R-:W3:Y:S04]  /*1b570*/  LDL.LU R36, [R1+0x8ac] ;  /* 0x0008ac0001247983 */ /* 0x000ee80000300800 */
[----:B------:R-:W3:Y:S01]  /*1b580*/  LDL.LU R35, [R1+0x888] ;  /* 0x0008880001237983 */ /* 0x000ee20000300800 */
[----:B----4-:R-:W-:-:S03]  /*1b590*/  IADD3 R11, P5, PT, R5, R11, RZ ;  /* 0x0000000b050b7210 */ /* 0x010fc60007fbe0ff */
        /* <DEDUP_REMOVED lines=20> */
[----:B-----5:R-:W-:-:S05]  /*1b6e0*/  IMAD.X R8, R7, 0x1, R8, P6 ;  /* 0x0000000107087824 */ /* 0x020fca00030e0608 */
[----:B------:R0:W-:Y:S04]  /*1b6f0*/  STL [R1+0x8bc], R8 ;  /* 0x0008bc0801007387 */ /* 0x0001e80000100800 */
        /* <DEDUP_REMOVED lines=11> */
[----:B------:R-:W-:Y:S01]  /*1b7b0*/  IMAD.X R36, R7, 0x1, R36, P2 ;  /* 0x0000000107247824 */ /* 0x000fe200010e0624 */
[----:B------:R-:W-:Y:S02]  /*1b7c0*/  IADD3 R35, P2, PT, R5, R35, RZ ;  /* 0x0000002305237210 */ /* 0x000fe40007f5e0ff */
[----:B0-----:R-:W3:Y:S01]  /*1b7d0*/  LDL.LU R12, [R1+0x844] ;  /* 0x00084400010c7983 */ /* 0x001ee20000300800 */
[----:B----4-:R-:W-:-:S03]  /*1b7e0*/  IMAD.X R34, R7, 0x1, R34, P3 ;  /* 0x0000000107227824 */ /* 0x010fc600018e0622 */
        /* <DEDUP_REMOVED lines=37> */
[----:B------:R-:W-:-:S03]  /*1ba40*/  IMAD.X R17, R7, 0x1, R17, P2 ;  /* 0x0000000107117824 */ /* 0x000fc600010e0611 */
[----:B------:R-:W-:Y:S01]  /*1ba50*/  STL [R1+0x864], R18 ;  /* 0x0008641201007387 */ /* 0x000fe20000100800 */
[----:B-----5:R-:W-:Y:S01]  /*1ba60*/  IADD3 R8, P2, PT, R5, R8, RZ ;  /* 0x0000000805087210 */ /* 0x020fe20007f5e0ff */
[----:B------:R-:W-:-:S04]  /*1ba70*/  IMAD.X R16, R7, 0x1, R16, P3 ;  /* 0x0000000107107824 */ /* 0x000fc800018e0610 */
        /* <DEDUP_REMOVED lines=10> */
[----:B0-----:R-:W2:Y:S04]  /*1bb20*/  LDL.LU R13, [R1+0x690] ;  /* 0x00069000010d7983 */ /* 0x001ea80000300800 */
[----:B------:R-:W-:Y:S04]  /*1bb30*/  STL [R1+0x84c], R15 ;  /* 0x00084c0f01007387 */ /* 0x000fe80000100800 */
[----:B------:R-:W2:Y:S04]  /*1bb40*/  LDL.LU R36, [R1+0x820] ;  /* 0x0008200001247983 */ /* 0x000ea80000300800 */
[----:B------:R-:W2:Y:S01]  /*1bb50*/  LDL.LU R35, [R1+0x490] ;  /* 0x0004900001237983 */ /* 0x000ea20000300800 */
[----:B---3--:R-:W-:-:S03]  /*1bb60*/  IMAD.X R12, R7, 0x1, R12, P6 ;  /* 0x00000001070c7824 */ /* 0x008fc600030e060c */
        /* <DEDUP_REMOVED lines=20> */
[----:B----4-:R-:W-:-:S05]  /*1bcb0*/  IADD3 R11, P6, PT, R5, R11, RZ ;  /* 0x0000000b050b7210 */ /* 0x010fca0007fde0ff */
[----:B------:R0:W-:Y:S04]  /*1bcc0*/  STL [R1+0x830], R11 ;  /* 0x0008300b01007387 */ /* 0x0001e80000100800 */
        /* <DEDUP_REMOVED lines=8> */
[----:B0-----:R-:W5:Y:S01]  /*1bd50*/  LDL.LU R14, [R1+0x7dc] ;  /* 0x0007dc00010e7983 */ /* 0x001f620000300800 */
[----:B--2---:R-:W-:-:S05]  /*1bd60*/  IMAD.X R13, R7, 0x1, R13, P2 ;  /* 0x00000001070d7824 */ /* 0x004fca00010e060d */
[----:B------:R0:W-:Y:S01]  /*1bd70*/  STL [R1+0x690], R13 ;  /* 0x0006900d01007387 */ /* 0x0001e20000100800 */
[----:B------:R-:W-:Y:S01]  /*1bd80*/  IADD3 R36, P2, PT, R5, R36, RZ ;  /* 0x0000002405247210 */ /* 0x000fe20007f5e0ff */
[----:B------:R-:W-:Y:S02]  /*1bd90*/  IMAD.X R35, R7, 0x1, R35, P3 ;  /* 0x0000000107237824 */ /* 0x000fe400018e0623 */
[----:B0-----:R-:W2:Y:S01]  /*1bda0*/  LDL.LU R13, [R1+0x7d8] ;  /* 0x0007d800010d7983 */ /* 0x001ea20000300800 */
[----:B---3--:R-:W-:-:S03]  /*1bdb0*/  IADD3 R34, P3, PT, R5, R34, RZ ;  /* 0x0000002205227210 */ /* 0x008fc60007f7e0ff */
        /* <DEDUP_REMOVED lines=36> */
[----:B0-----:R-:W3:Y:S04]  /*1c000*/  LDL.LU R12, [R1+0x488] ;  /* 0x00048800010c7983 */ /* 0x001ee80000300800 */
[----:B------:R-:W-:Y:S01]  /*1c010*/  STL [R1+0x48c], R18 ;  /* 0x00048c1201007387 */ /* 0x000fe20000100800 */
[----:B----4-:R-:W-:-:S05]  /*1c020*/  IMAD.X R11, R7, 0x1, R11, P3 ;  /* 0x00000001070b7824 */ /* 0x010fca00018e060b */
[----:B------:R0:W-:Y:S04]  /*1c030*/  STL [R1+0x7ec], R11 ;  /* 0x0007ec0b01007387 */ /* 0x0001e80000100800 */
[----:B0-----:R-:W4:Y:S01]  /*1c040*/  LDL.LU R11, [R1+0x7d0] ;  /* 0x0007d000010b7983 */ /* 0x001f220000300800 */
[C---:B------:R-:W-:Y:S02]  /*1c050*/  IADD3 R17, P2, PT, R5.reuse, R17, RZ ;  /* 0x0000001105117210 */ /* 0x040fe40007f5e0ff */
[----:B------:R-:W-:-:S03]  /*1c060*/  IADD3 R16, P3, PT, R5, R16, RZ ;  /* 0x0000001005107210 */ /* 0x000fc60007f7e0ff */
[----:B------:R-:W-:Y:S01]  /*1c070*/  STL [R1+0x484], R17 ;  /* 0x0004841101007387 */ /* 0x000fe20000100800 */
[----:B-----5:R-:W-:Y:S01]  /*1c080*/  IMAD.X R8, R7, 0x1, R8, P5 ;  /* 0x0000000107087824 */ /* 0x020fe200028e0608 */
[----:B------:R-:W-:-:S04]  /*1c090*/  IADD3 R15, P5, PT, R5, R15, RZ ;  /* 0x0000000f050f7210 */ /* 0x000fc80007fbe0ff */
        /* <DEDUP_REMOVED lines=93> */
[----:B0-----:R-:W4:Y:S01]  /*1c670*/  LDL.LU R11, [R1+0x770] ;  /* 0x00077000010b7983 */ /* 0x001f220000300800 */
[----:B------:R-:W-:-:S03]  /*1c680*/  IMAD.X R15, R7, 0x1, R15, P6 ;  /* 0x00000001070f7824 */ /* 0x000fc600030e060f */
[----:B------:R-:W-:Y:S01]  /*1c690*/  STL [R1+0x78c], R16 ;  /* 0x00078c1001007387 */ /* 0x000fe20000100800 */
[----:B-----5:R-:W-:-:S05]  /*1c6a0*/  IADD3 R8, P6, PT, R5, R8, RZ ;  /* 0x0000000805087210 */ /* 0x020fca0007fde0ff */
[----:B------:R0:W-:Y:S04]  /*1c6b0*/  STL [R1+0x454], R8 ;  /* 0x0004540801007387 */ /* 0x0001e80000100800 */
[----:B0-----:R-:W5:Y:S04]  /*1c6c0*/  LDL.LU R8, [R1+0x460] ;  /* 0x0004600001087983 */ /* 0x001f680000300800 */
[----:B------:R-:W-:Y:S01]  /*1c6d0*/  STL [R1+0x784], R15 ;  /* 0x0007840f01007387 */ /* 0x000fe20000100800 */
[----:B------:R-:W-:-:S03]  /*1c6e0*/  IMAD.X R14, R7, 0x1, R14, P0 ;  /* 0x00000001070e7824 */ /* 0x000fc600000e060e */
        /* <DEDUP_REMOVED lines=90> */
[----:B------:R-:W-:-:S05]  /*1cc90*/  IADD3 R15, P6, PT, R5, R15, RZ ;  /* 0x0000000f050f7210 */ /* 0x000fca0007fde0ff */
[----:B------:R-:W-:Y:S04]  /*1cca0*/  STL [R1+0x718], R15 ;  /* 0x0007180f01007387 */ /* 0x000fe80000100800 */
[----:B------:R-:W4:Y:S04]  /*1ccb0*/  LDL.LU R36, [R1+0x440] ;  /* 0x0004400001247983 */ /* 0x000f280000300800 */
[----:B------:R-:W4:Y:S01]  /*1ccc0*/  LDL.LU R35, [R1+0x6f8] ;  /* 0x0006f80001237983 */ /* 0x000f220000300800 */
[----:B-----5:R-:W-:-:S03]  /*1ccd0*/  IADD3 R8, P0, PT, R5, R8, RZ ;  /* 0x0000000805087210 */ /* 0x020fc60007f1e0ff */
        /* <DEDUP_REMOVED lines=20> */
[----:B------:R-:W-:-:S05]  /*1ce20*/  IMAD.X R14, R7, 0x1, R14, P2 ;  /* 0x00000001070e7824 */ /* 0x000fca00010e060e */
        /* <DEDUP_REMOVED lines=13> */
[----:B------:R-:W-:Y:S01]  /*1cf00*/  IMAD.X R36, R7, 0x1, R36, P5 ;  /* 0x0000000107247824 */ /* 0x000fe200028e0624 */
[----:B------:R-:W-:Y:S01]  /*1cf10*/  IADD3 R35, P5, PT, R5, R35, RZ ;  /* 0x0000002305237210 */ /* 0x000fe20007fbe0ff */
[----:B-----5:R-:W-:-:S03]  /*1cf20*/  IMAD.X R34, R7, 0x1, R34, P6 ;  /* 0x0000000107227824 */ /* 0x020fc600030e0622 */
        /* <DEDUP_REMOVED lines=39> */
[----:B------:R-:W-:Y:S01]  /*1d1a0*/  IADD3 R14, P5, PT, R5, R14, RZ ;  /* 0x0000000e050e7210 */ /* 0x000fe20007fbe0ff */
[----:B------:R-:W-:-:S04]  /*1d1b0*/  IMAD.X R16, R7, 0x1, R16, P6 ;  /* 0x0000000107107824 */ /* 0x000fc800030e0610 */
        /* <DEDUP_REMOVED lines=10> */
[----:B0-----:R-:W3:Y:S04]  /*1d260*/  LDL.LU R12, [R1+0x438] ;  /* 0x00043800010c7983 */ /* 0x001ee80000300800 */
[----:B------:R-:W-:Y:S04]  /*1d270*/  STL [R1+0x6bc], R15 ;  /* 0x0006bc0f01007387 */ /* 0x000fe80000100800 */
[----:B------:R-:W3:Y:S04]  /*1d280*/  LDL.LU R36, [R1+0x428] ;  /* 0x0004280001247983 */ /* 0x000ee80000300800 */
[----:B------:R-:W3:Y:S01]  /*1d290*/  LDL.LU R35, [R1+0x430] ;  /* 0x0004300001237983 */ /* 0x000ee20000300800 */
[----:B----4-:R-:W-:-:S03]  /*1d2a0*/  IMAD.X R11, R7, 0x1, R11, P2 ;  /* 0x00000001070b7824 */ /* 0x010fc600010e060b */
        /* <DEDUP_REMOVED lines=33> */
[----:B------:R-:W-:Y:S01]  /*1d4c0*/  IADD3 R36, P5, PT, R5, R36, RZ ;  /* 0x0000002405247210 */ /* 0x000fe20007fbe0ff */
[----:B------:R-:W-:Y:S02]  /*1d4d0*/  IMAD.X R35, R7, 0x1, R35, P6 ;  /* 0x0000000107237824 */ /* 0x000fe400030e0623 */
[----:B0-----:R-:W3:Y:S01]  /*1d4e0*/  LDL.LU R12, [R1+0x3a8] ;  /* 0x0003a800010c7983 */ /* 0x001ee20000300800 */
[----:B----4-:R-:W-:-:S03]  /*1d4f0*/  IADD3 R34, P6, PT, R5, R34, RZ ;  /* 0x0000002205227210 */ /* 0x010fc60007fde0ff */
        /* <DEDUP_REMOVED lines=37> */
[----:B------:R-:W-:-:S03]  /*1d750*/  IADD3 R17, P5, PT, R5, R17, RZ ;  /* 0x0000001105117210 */ /* 0x000fc60007fbe0ff */
[----:B------:R-:W-:Y:S01]  /*1d760*/  STL [R1+0x3c8], R18 ;  /* 0x0003c81201007387 */ /* 0x000fe20000100800 */
[----:B-----5:R-:W-:Y:S01]  /*1d770*/  IMAD.X R8, R7, 0x1, R8, P6 ;  /* 0x0000000107087824 */ /* 0x020fe200030e0608 */
[----:B------:R-:W-:-:S04]  /*1d780*/  IADD3 R16, P6, PT, R5, R16, RZ ;  /* 0x0000001005107210 */ /* 0x000fc80007fde0ff */
[----:B------:R0:W-:Y:S04]  /*1d790*/  STL [R1+0x3dc], R8 ;  /* 0x0003dc0801007387 */ /* 0x0001e80000100800 */
[----:B0-----:R-:W5:Y:S04]  /*1d7a0*/  LDL.LU R8, [R1+0x3a0] ;  /* 0x0003a00001087983 */ /* 0x001f680000300800 */
[----:B------:R-:W-:Y:S01]  /*1d7b0*/  STL [R1+0x3c0], R17 ;  /* 0x0003c01101007387 */ /* 0x000fe20000100800 */
[----:B------:R-:W-:Y:S01]  /*1d7c0*/  IMAD.X R14, R7, 0x1, R14, P0 ;  /* 0x00000001070e7824 */ /* 0x000fe200000e060e */
[----:B------:R-:W-:-:S04]  /*1d7d0*/  IADD3 R15, P0, PT, R5, R15, RZ ;  /* 0x0000000f050f7210 */ /* 0x000fc80007f1e0ff */
[----:B------:R0:W-:Y:S04]  /*1d7e0*/  STL [R1+0x3d4], R14 ;  /* 0x0003d40e01007387 */ /* 0x0001e80000100800 */
        /* <DEDUP_REMOVED lines=88> */
[----:B------:R-:W-:-:S03]  /*1dd70*/  IMAD.X R16, R7, 0x1, R16, P0 ;  /* 0x0000000107107824 */ /* 0x000fc600000e0610 */
[----:B------:R-:W-:Y:S01]  /*1dd80*/  STL [R1+0x364], R17 ;  /* 0x0003641101007387 */ /* 0x000fe20000100800 */
[----:B-----5:R-:W-:Y:S01]  /*1dd90*/  IADD3 R8, P0, PT, R5, R8, RZ ;  /* 0x0000000805087210 */ /* 0x020fe20007f1e0ff */
[----:B------:R-:W-:-:S04]  /*1dda0*/  IMAD.X R15, R7, 0x1, R15, P2 ;  /* 0x00000001070f7824 */ /* 0x000fc800010e060f */
[----:B------:R0:W-:Y:S04]  /*1ddb0*/  STL [R1+0x338], R8 ;  /* 0x0003380801007387 */ /* 0x0001e80000100800 */
[----:B0-----:R-:W5:Y:S04]  /*1ddc0*/  LDL.LU R8, [R1+0x320] ;  /* 0x0003200001087983 */ /* 0x001f680000300800 */
[----:B------:R-:W-:Y:S04]  /*1ddd0*/  STL [R1+0x35c], R16 ;  /* 0x00035c1001007387 */ /* 0x000fe80000100800 */
[----:B------:R-:W5:Y:S01]  /*1dde0*/  LDL.LU R36, [R1+0x33c] ;  /* 0x00033c0001247983 */ /* 0x000f620000300800 */
[----:B------:R-:W-:-:S03]  /*1ddf0*/  IADD3 R14, P2, PT, R5, R14, RZ ;  /* 0x0000000e050e7210 */ /* 0x000fc60007f5e0ff */
[----:B------:R0:W-:Y:S04]  /*1de00*/  STL [R1+0x354], R15 ;  /* 0x0003540f01007387 */ /* 0x0001e80000100800 */
[----:B------:R-:W5:Y:S04]  /*1de10*/  LDL.LU R35, [R1+0x334] ;  /* 0x0003340001237983 */ /* 0x000f680000300800 */
[----:B------:R1:W-:Y:S04]  /*1de20*/  STL [R1+0x330], R14 ;  /* 0x0003300e01007387 */ /* 0x0003e80000100800 */
[----:B------:R-:W5:Y:S04]  /*1de30*/  LDL.LU R34, [R1+0x318] ;  /* 0x0003180001227983 */ /* 0x000f680000300800 */
[----:B------:R-:W5:Y:S01]  /*1de40*/  LDL.LU R33, [R1+0x32c] ;  /* 0x00032c0001217983 */ /* 0x000f620000300800 */
[----:B--2---:R-:W-:-:S05]  /*1de50*/  IMAD.X R13, R7, 0x1, R13, P3 ;  /* 0x00000001070d7824 */ /* 0x004fca00018e060d */
        /* <DEDUP_REMOVED lines=14> */
[----:B0-----:R-:W5:Y:S04]  /*1df40*/  LDL R15, [R1+0xcc4] ;  /* 0x000cc400010f7983 */ /* 0x001f680000100800 */
[----:B------:R-:W5:Y:S04]  /*1df50*/  LDL.LU R19, [R1+0x2ec] ;  /* 0x0002ec0001137983 */ /* 0x000f680000300800 */
[----:B------:R-:W5:Y:S04]  /*1df60*/  LDL.LU R18, [R1+0x2cc] ;  /* 0x0002cc0001127983 */ /* 0x000f680000300800 */
[----:B------:R-:W5:Y:S04]  /*1df70*/  LDL.LU R17, [R1+0x2e4] ;  /* 0x0002e40001117983 */ /* 0x000f680000300800 */
[----:B------:R-:W5:Y:S04]  /*1df80*/  LDL.LU R16, [R1+0x2c4] ;  /* 0x0002c40001107983 */ /* 0x000f680000300800 */
[----:B-1----:R-:W5:Y:S01]  /*1df90*/  LDL.LU R14, [R1+0x2d8] ;  /* 0x0002d800010e7983 */ /* 0x002f620000300800 */
[----:B---3--:R-:W-:-:S05]  /*1dfa0*/  IADD3 R12, P3, PT, R5, R12, RZ ;  /* 0x0000000c050c7210 */ /* 0x008fca0007f7e0ff */
[----:B------:R0:W-:Y:S04]  /*1dfb0*/  STL [R1+0x328], R12 ;  /* 0x0003280c01007387 */ /* 0x0001e80000100800 */
[----:B--2---:R-:W2:Y:S04]  /*1dfc0*/  LDL.LU R13, [R1+0x2d0] ;  /* 0x0002d000010d7983 */ /* 0x004ea80000300800 */
[----:B0-----:R-:W3:Y:S01]  /*1dfd0*/  LDL.LU R12, [R1+0x2c8] ;  /* 0x0002c800010c7983 */ /* 0x001ee20000300800 */
[----:B----4-:R-:W-:-:S05]  /*1dfe0*/  IMAD.X R11, R7, 0x1, R11, P5 ;  /* 0x00000001070b7824 */ /* 0x010fca00028e060b */
[----:B------:R0:W-:Y:S04]  /*1dff0*/  STL [R1+0x344], R11 ;  /* 0x0003440b01007387 */ /* 0x0001e80000100800 */
[----:B0-----:R-:W4:Y:S01]  /*1e000*/  LDL.LU R11, [R1+0x2c0] ;  /* 0x0002c000010b7983 */ /* 0x001f220000300800 */
[----:B-----5:R-:W-:Y:S01]  /*1e010*/  IADD3 R8, P5, PT, R5, R8, RZ ;  /* 0x0000000805087210 */ /* 0x020fe20007fbe0ff */
[----:B------:R-:W-:-:S04]  /*1e020*/  IMAD.X R36, R7, 0x1, R36, P6 ;  /* 0x0000000107247824 */ /* 0x000fc800030e0624 */
[----:B------:R0:W-:Y:S01]  /*1e030*/  STL [R1+0x320], R8 ;  /* 0x0003200801007387 */ /* 0x0001e20000100800 */
[----:B------:R-:W1:Y:S03]  /*1e040*/  SYNCS.PHASECHK.TRANS64.TRYWAIT P6, [UR8], R9 ;  /* 0x00000009ff0075a7 */ /* 0x000e6600080c1108 */
[----:B------:R0:W-:Y:S01]  /*1e050*/  STL [R1+0x33c], R36 ;  /* 0x00033c2401007387 */ /* 0x0001e20000100800 */
[----:B------:R-:W-:Y:S01]  /*1e060*/  IMAD.X R35, R7, 0x1, R35, P0 ;  /* 0x0000000107237824 */ /* 0x000fe200000e0623 */
[----:B------:R-:W-:-:S04]  /*1e070*/  IADD3 R34, P0, PT, R5, R34, RZ ;  /* 0x0000002205227210 */ /* 0x000fc80007f1e0ff */
[----:B------:R1:W-:Y:S01]  /*1e080*/  STL [R1+0x334], R35 ;  /* 0x0003342301007387 */ /* 0x0003e20000100800 */
[----:B0-----:R-:W0:Y:S01]  /*1e090*/  LDC R8, c[0x0][0x3a0] ;  /* 0x0000e800ff087b82 */ /* 0x001e220000000800 */
[----:B------:R-:W-:Y:S02]  /*1e0a0*/  IMAD.X R33, R7, 0x1, R33, P2 ;  /* 0x0000000107217824 */ /* 0x000fe400010e0621 */
[----:B------:R0:W-:Y:S04]  /*1e0b0*/  STL [R1+0x318], R34 ;  /* 0x0003182201007387 */ /* 0x0001e80000100800 */
[----:B------:R0:W-:Y:S01]  /*1e0c0*/  STL [R1+0x32c], R33 ;  /* 0x00032c2101007387 */ /* 0x0001e20000100800 */
[----:B------:R-:W-:Y:S02]  /*1e0d0*/  PRMT R10, RZ, 0x7610, R10 ;  /* 0x00007610ff0a7816 */ /* 0x000fe4000000000a */
[----:B------:R-:W-:Y:S01]  /*1e0e0*/  IADD3 R32, P2, PT, R5, R32, RZ ;  /* 0x0000002005207210 */ /* 0x000fe20007f5e0ff */
[----:B------:R-:W-:-:S04]  /*1e0f0*/  IMAD.X R31, R7, 0x1, R31, P3 ;  /* 0x00000001071f7824 */ /* 0x000fc800018e061f */
[----:B------:R0:W-:Y:S01]  /*1e100*/  STL [R1+0x310], R32 ;  /* 0x0003102001007387 */ /* 0x0001e20000100800 */
[----:B------:R-:W-:-:S03]  /*1e110*/  IADD3 R30, P3, PT, R5, R30, RZ ;  /* 0x0000001e051e7210 */ /* 0x000fc60007f7e0ff */
[----:B------:R0:W-:Y:S01]  /*1e120*/  STL [R1+0x324], R31 ;  /* 0x0003241f01007387 */ /* 0x0001e20000100800 */
[----:B------:R-:W-:-:S03]  /*1e130*/  IMAD.X R29, R7, 0x1, R29, P5 ;  /* 0x00000001071d7824 */ /* 0x000fc600028e061d */
        /* <DEDUP_REMOVED lines=19> */
[----:B------:R-:W-:-:S03]  /*1e270*/  VIADD R15, R15, 0x1 ;  /* 0x000000010f0f7836 */ /* 0x000fc60000000000 */
[----:B------:R0:W-:Y:S01]  /*1e280*/  STL [R1+0x2d4], R20 ;  /* 0x0002d41401007387 */ /* 0x0001e20000100800 */
[----:B------:R-:W-:-:S03]  /*1e290*/  IMAD.X R19, R7, 0x1, R19, P0 ;  /* 0x0000000107137824 */ /* 0x000fc600000e0613 */
[----:B------:R0:W-:Y:S01]  /*1e2a0*/  STL [R1+0xcd0], R15 ;  /* 0x000cd00f01007387 */ /* 0x0001e20000100800 */
[----:B------:R-:W-:Y:S01]  /*1e2b0*/  IADD3 R18, P0, PT, R5, R18, RZ ;  /* 0x0000001205127210 */ /* 0x000fe20007f1e0ff */
[----:B------:R-:W-:Y:S02]  /*1e2c0*/  IMAD.X R17, R7, 0x1, R17, P2 ;  /* 0x0000000107117824 */ /* 0x000fe400010e0611 */
[----:B------:R0:W-:Y:S01]  /*1e2d0*/  STL [R1+0x2ec], R19 ;  /* 0x0002ec1301007387 */ /* 0x0001e20000100800 */
[----:B------:R-:W-:-:S03]  /*1e2e0*/  IADD3 R16, P2, PT, R5, R16, RZ ;  /* 0x0000001005107210 */ /* 0x000fc60007f5e0ff */
[----:B------:R0:W-:Y:S01]  /*1e2f0*/  STL [R1+0x2cc], R18 ;  /* 0x0002cc1201007387 */ /* 0x0001e20000100800 */
[----:B------:R-:W-:-:S03]  /*1e300*/  IMAD.X R14, R7, 0x1, R14, P3 ;  /* 0x00000001070e7824 */ /* 0x000fc600018e060e */
[----:B------:R0:W-:Y:S04]  /*1e310*/  STL [R1+0x2e4], R17 ;  /* 0x0002e41101007387 */ /* 0x0001e80000100800 */
[----:B------:R0:W-:Y:S04]  /*1e320*/  STL [R1+0x2c4], R16 ;  /* 0x0002c41001007387 */ /* 0x0001e80000100800 */
[----:B------:R0:W-:Y:S01]  /*1e330*/  STL [R1+0x2d8], R14 ;  /* 0x0002d80e01007387 */ /* 0x0001e20000100800 */
[C---:B--2---:R-:W-:Y:S02]  /*1e340*/  IMAD.X R13, R7.reuse, 0x1, R13, P5 ;  /* 0x00000001070d7824 */ /* 0x044fe400028e060d */
[----:B---3--:R-:W-:-:S03]  /*1e350*/  IMAD.X R12, R7, 0x1, R12, P0 ;  /* 0x00000001070c7824 */ /* 0x008fc600000e060c */
[----:B------:R2:W-:Y:S04]  /*1e360*/  STL [R1+0x2d0], R13 ;  /* 0x0002d00d01007387 */ /* 0x0005e80000100800 */
[----:B------:R2:W-:Y:S01]  /*1e370*/  STL [R1+0x2c8], R12 ;  /* 0x0002c80c01007387 */ /* 0x0005e20000100800 */
[----:B0-----:R-:W-:Y:S01]  /*1e380*/  IMAD R8, R15, -0x80, R8 ;  /* 0xffffff800f087824 */ /* 0x001fe200078e0208 */
[----:B------:R-:W-:Y:S01]  /*1e390*/  IADD3 R3, P3, PT, R5, R3, RZ ;  /* 0x0000000305037210 */ /* 0x000fe20007f7e0ff */
[----:B----4-:R-:W-:-:S05]  /*1e3a0*/  IMAD.X R11, R7, 0x1, R11, P2 ;  /* 0x00000001070b7824 */ /* 0x010fca00010e060b */
[----:B------:R2:W-:Y:S04]  /*1e3b0*/  STL [R1+0x2c0], R11 ;  /* 0x0002c00b01007387 */ /* 0x0005e80000100800 */
[----:B------:R2:W-:Y:S01]  /*1e3c0*/  STL.S16 [R1+0x280], R10 ;  /* 0x0002800a01007387 */ /* 0x0005e20000100600 */
[----:B------:R-:W-:Y:S01]  /*1e3d0*/  IADD3 R0, P2, PT, R5, R0, RZ ;  /* 0x0000000005007210 */ /* 0x000fe20007f5e0ff */
[C---:B------:R-:W-:Y:S01]  /*1e3e0*/  IMAD.X R4, R7.reuse, 0x1, R4, P3 ;  /* 0x0000000107047824 */ /* 0x040fe200018e0604 */
[C---:B------:R-:W-:Y:S02]  /*1e3f0*/  ISETP.GT.AND P0, PT, R8.reuse, RZ, PT ;  /* 0x000000ff0800720c */ /* 0x040fe40003f04270 */
[----:B------:R-:W-:Y:S01]  /*1e400*/  ISETP.GT.AND P5, PT, R8, 0x1, PT ;  /* 0x000000010800780c */ /* 0x000fe20003fa4270 */
[----:B------:R-:W-:Y:S01]  /*1e410*/  IMAD.X R2, R7, 0x1, R2, P2 ;  /* 0x0000000107027824 */ /* 0x000fe200010e0602 */
[----:B-1----:R-:W-:Y:S11]  /*1e420*/  @!P6 BRA `(.L_x_14) ;  /* 0x000001780050e947 */ /* 0x002ff60003800000 */
.L_x_24:
[----:B------:R0:W-:Y:S04]  /*1e430*/  STL [R1+0xf58], R4 ;  /* 0x000f580401007387 */ /* 0x0001e80000100800 */
[----:B0-----:R-:W3:Y:S01]  /*1e440*/  LDL R4, [R1+0x280] ;  /* 0x0002800001047983 */ /* 0x001ee20000100800 */
[----:B--2---:R-:W-:Y:S02]  /*1e450*/  @P0 IMAD.MOV.U32 R10, RZ, RZ, R0 ;  /* 0x000000ffff0a0224 */ /* 0x004fe400078e0000 */
[----:B------:R-:W-:Y:S01]  /*1e460*/  @P0 IMAD.MOV.U32 R11, RZ, RZ, R2 ;  /* 0x000000ffff0b0224 */ /* 0x000fe200078e0002 */
        /* <DEDUP_REMOVED lines=45> */
[----:B------:R-:W-:Y:S04]  /*1e740*/  STL [R1+0xea0], R23 ;  /* 0x000ea01701007387 */ /* 0x000fe80000100800 */
[----:B------:R-:W-:Y:S01]  /*1e750*/  STL [R1+0xe9c], R44 ;  /* 0x000e9c2c01007387 */ /* 0x000fe20000100800 */
[----:B0-----:R-:W-:-:S03]  /*1e760*/  PRMT R47, RZ, 0x7610, R47 ;  /* 0x00007610ff2f7816 */ /* 0x001fc6000000002f */
        /* <DEDUP_REMOVED lines=27> */
[----:B---3--:R-:W2:Y:S04]  /*1e920*/  @P0 LDG.E.U8 R4, desc[UR14][R10.64] ;  /* 0x0000000e0a040981 */ /* 0x008ea8000c1e1100 */
        /* <DEDUP_REMOVED lines=57> */
[----:B--2---:R0:W-:Y:S04]  /*1ecc0*/  @P0 STL [R1+0x280], R4 ;  /* 0x0002800401000387 */ /* 0x0041e80000100800 */
[----:B0-----:R-:W2:Y:S01]  /*1ecd0*/  LDL.LU R4, [R1+0xf58] ;  /* 0x000f580001047983 */ /* 0x001ea20000300800 */
[----:B------:R-:W-:-:S02]  /*1ece0*/  @P0 IMAD.MOV.U32 R10, RZ, RZ, R3 ;  /* 0x000000ffff0a0224 */ /* 0x000fc400078e0003 */
[----:B--2---:R-:W-:-:S05]  /*1ecf0*/  @P0 IMAD.MOV.U32 R11, RZ, RZ, R4 ;  /* 0x000000ffff0b0224 */ /* 0x004fca00078e0004 */
[----:B------:R-:W2:Y:S04]  /*1ed00*/  @P0 LDG.E.U8 R47, desc[UR14][R10.64] ;  /* 0x0000000e0a2f0981 */ /* 0x000ea8000c1e1100 */
[----:B------:R-:W-:Y:S04]  /*1ed10*/  STL [R1+0xd00], R3 ;  /* 0x000d000301007387 */ /* 0x000fe80000100800 */
[----:B------:R-:W-:Y:S04]  /*1ed20*/  STL [R1+0xcfc], R4 ;  /* 0x000cfc0401007387 */ /* 0x000fe80000100800 */
[----:B--2---:R0:W-:Y:S04]  /*1ed30*/  STL [R1+0x270], R47 ;  /* 0x0002702f01007387 */ /* 0x0041e80000100800 */
[----:B0-----:R-:W2:Y:S04]  /*1ed40*/  LDL.LU R47, [R1+0xf54] ;  /* 0x000f5400012f7983 */ /* 0x001ea80000300800 */
[----:B------:R-:W3:Y:S04]  /*1ed50*/  LDL R10, [R1+0x2c0] ;  /* 0x0002c000010a7983 */ /* 0x000ee80000100800 */
[----:B------:R-:W3:Y:S01]  /*1ed60*/  LDL R11, [R1+0x2c4] ;  /* 0x0002c400010b7983 */ /* 0x000ee20000100800 */
[----:B------:R-:W-:-:S02]  /*1ed70*/  PRMT R34, RZ, 0x7610, R34 ;  /* 0x00007610ff227816 */ /* 0x000fc40000000022 */
[----:B---3--:R-:W-:-:S04]  /*1ed80*/  @P5 LOP3.LUT R11, R11, R10, RZ, 0x3c, !PT ;  /* 0x0000000a0b0b5212 */ /* 0x008fc800078e3cff */
[----:B------:R-:W-:-:S04]  /*1ed90*/  @P5 LOP3.LUT R10, R11, R10, RZ, 0x3c, !PT ;  /* 0x0000000a0b0a5212 */ /* 0x000fc800078e3cff */
[----:B------:R-:W-:-:S05]  /*1eda0*/  @P5 LOP3.LUT R11, R11, R10, RZ, 0x3c, !PT ;  /* 0x0000000a0b0b5212 */ /* 0x000fca00078e3cff */
[----:B------:R-:W3:Y:S04]  /*1edb0*/  @P5 LDG.E.U8 R34, desc[UR14][R10.64] ;  /* 0x0000000e0a225981 */ /* 0x000ee8000c1e1100 */
[----:B---3--:R0:W-:Y:S04]  /*1edc0*/  STL [R1+0x26c], R34 ;  /* 0x00026c2201007387 */ /* 0x0081e80000100800 */
[----:B0-----:R-:W3:Y:S04]  /*1edd0*/  LDL.LU R34, [R1+0xf50] ;  /* 0x000f500001227983 */ /* 0x001ee80000300800 */
[----:B------:R-:W4:Y:S04]  /*1ede0*/  LDL R10, [R1+0x2c8] ;  /* 0x0002c800010a7983 */ /* 0x000f280000100800 */
[----:B------:R-:W4:Y:S01]  /*1edf0*/  LDL R11, [R1+0x2cc] ;  /* 0x0002cc00010b7983 */ /* 0x000f220000100800 */
[----:B--2---:R-:W-:-:S02]  /*1ee00*/  PRMT R47, RZ, 0x7610, R47 ;  /* 0x00007610ff2f7816 */ /* 0x004fc4000000002f */
[----:B----4-:R-:W-:-:S04]  /*1ee10*/  @P5 LOP3.LUT R11, R11, R10, RZ, 0x3c, !PT ;  /* 0x0000000a0b0b5212 */ /* 0x010fc800078e3cff */
[----:B------:R-:W-:-:S04]  /*1ee20*/  @P5 LOP3.LUT R10, R11, R10, RZ, 0x3c, !PT ;  /* 0x0000000a0b0a5212 */ /* 0x000fc800078e3cff */
[----:B------:R-:W-:-:S05]  /*1ee30*/  @P5 LOP3.LUT R11, R11, R10, RZ, 0x3c, !PT ;  /* 0x0000000a0b0b5212 */ /* 0x000fca00078e3cff */
[----:B------:R-:W2:Y:S01]  /*1ee40*/  @P5 LDG.E.U8 R47, desc[UR14][R10.64] ;  /* 0x0000000e0a2f5981 */ /* 0x000ea2000c1e1100 */
[----:B------:R-:W-:-:S03]  /*1ee50*/  ISETP.GT.AND P2, PT, R8, 0x2, PT ;  /* 0x000000020800780c */ /* 0x000fc60003f44270 */
[----:B--2---:R0:W-:Y:S04]  /*1ee60*/  STL [R1+0x268], R47 ;  /* 0x0002682f01007387 */ /* 0x0041e80000100800 */
[----:B0-----:R-:W2:Y:S04]  /*1ee70*/  LDL.LU R47, [R1+0xf4c] ;  /* 0x000f4c00012f7983 */ /* 0x001ea80000300800 */
[----:B------:R-:W4:Y:S04]  /*1ee80*/  LDL R10, [R1+0x2d0] ;  /* 0x0002d000010a7983 */ /* 0x000f280000100800 */
[----:B------:R-:W4:Y:S01]  /*1ee90*/  LDL R11, [R1+0x2d4] ;  /* 0x0002d400010b7983 */ /* 0x000f220000100800 */
[----:B---3--:R-:W-:-:S02]  /*1eea0*/  PRMT R34, RZ, 0x7610, R34 ;  /* 0x00007610ff227816 */ /* 0x008fc40000000022 */
[----:B----4-:R-:W-:-:S04]  /*1eeb0*/  @P2 LOP3.LUT R11, R11, R10, RZ, 0x3c, !PT ;  /* 0x0000000a0b0b2212 */ /* 0x010fc800078e3cff */
        /* <DEDUP_REMOVED lines=397> */
[----:B------:R-:W-:-:S02]  /*20790*/  PRMT R23, RZ, 0x7610, R23 ;  /* 0x00007610ff177816 */ /* 0x000fc40000000017 */
[----:B----4-:R-:W-:-:S04]  /*207a0*/  @P2 LOP3.LUT R11, R11, R10, RZ, 0x3c, !PT ;  /* 0x0000000a0b0b2212 */ /* 0x010fc800078e3cff */
[----:B------:R-:W-:-:S04]  /*207b0*/  @P2 LOP3.LUT R10, R11, R10, RZ, 0x3c, !PT ;  /* 0x0000000a0b0a2212 */ /* 0x000fc800078e3cff */
[----:B------:R-:W-:-:S05]  /*207c0*/  @P2 LOP3.LUT R11, R11, R10, RZ, 0x3c, !PT ;  /* 0x0000000a0b0b2212 */ /* 0x000fca00078e3cff */
[----:B------:R-:W4:Y:S04]  /*207d0*/  @P2 LDG.E.U8 R23, desc[UR14][R10.64] ;  /* 0x0000000e0a172981 */ /* 0x000f28000c1e1100 */
[----:B----4-:R0:W-:Y:S04]  /*207e0*/  STL [R1+0x2f8], R23 ;  /* 0x0002f81701007387 */ /* 0x0101e80000100800 */
[----:B0-----:R-:W4:Y:S04]  /*207f0*/  LDL.LU R23, [R1+0xea0] ;  /* 0x000ea00001177983 */ /* 0x001f280000300800 */
[----:B------:R-:W2:Y:S04]  /*20800*/  LDL R10, [R1+0x438] ;  /* 0x00043800010a7983 */ /* 0x000ea80000100800 */
[----:B------:R-:W2:Y:S01]  /*20810*/  LDL R11, [R1+0x43c] ;  /* 0x00043c00010b7983 */ /* 0x000ea20000100800 */
[----:B------:R-:W-:-:S02]  /*20820*/  PRMT R44, RZ, 0x7610, R44 ;  /* 0x00007610ff2c7816 */ /* 0x000fc4000000002c */
[----:B--2---:R-:W-:-:S04]  /*20830*/  @P2 LOP3.LUT R11, R11, R10, RZ, 0x3c, !PT ;  /* 0x0000000a0b0b2212 */ /* 0x004fc800078e3cff */
[----:B------:R-:W-:-:S04]  /*20840*/  @P2 LOP3.LUT R10, R11, R10, RZ, 0x3c, !PT ;  /* 0x0000000a0b0a2212 */ /* 0x000fc800078e3cff */
[----:B------:R-:W-:-:S05]  /*20850*/  @P2 LOP3.LUT R11, R11, R10, RZ, 0x3c, !PT ;  /* 0x0000000a0b0b2212 */ /* 0x000fca00078e3cff */
[----:B------:R-:W2:Y:S01]  /*20860*/  @P2 LDG.E.U8 R44, desc[UR14][R10.64] ;  /* 0x0000000e0a2c2981 */ /* 0x000ea2000c1e1100 */
[----:B------:R-:W-:-:S03]  /*20870*/  ISETP.GT.AND P0, PT, R8, 0x18, PT ;  /* 0x000000180800780c */ /* 0x000fc60003f04270 */
[----:B--2---:R0:W-:Y:S04]  /*20880*/  STL [R1+0x2f0], R44 ;  /* 0x0002f02c01007387 */ /* 0x0041e80000100800 */
[----:B0-----:R-:W2:Y:S04]  /*20890*/  LDL.LU R44, [R1+0xe9c] ;  /* 0x000e9c00012c7983 */ /* 0x001ea80000300800 */
[----:B------:R-:W2:Y:S04]  /*208a0*/  LDL R10, [R1+0x6ac] ;  /* 0x0006ac00010a7983 */ /* 0x000ea80000100800 */
[----:B------:R-:W2:Y:S01]  /*208b0*/  LDL R11, [R1+0x6b0] ;  /* 0x0006b000010b7983 */ /* 0x000ea20000100800 */
[----:B------:R-:W-:-:S02]  /*208c0*/  PRMT R20, RZ, 0x7610, R20 ;  /* 0x00007610ff147816 */ /* 0x000fc40000000014 */
[----:B--2---:R-:W-:-:S04]  /*208d0*/  @P0 LOP3.LUT R11, R11, R10, RZ, 0x3c, !PT ;  /* 0x0000000a0b0b0212 */ /* 0x004fc800078e3cff */
[----:B------:R-:W-:-:S04]  /*208e0*/  @P0 LOP3.LUT R10, R11, R10, RZ, 0x3c, !PT ;  /* 0x0000000a0b0a0212 */ /* 0x000fc800078e3cff */
[----:B------:R-:W-:-:S05]  /*208f0*/  @P0 LOP3.LUT R11, R11, R10, RZ, 0x3c, !PT ;  /* 0x0000000a0b0b0212 */ /* 0x000fca00078e3cff */
[----:B------:R-:W2:Y:S04]  /*20900*/  @P0 LDG.E.U8 R20, desc[UR14][R10.64] ;  /* 0x0000000e0a140981 */ /* 0x000ea8000c1e1100 */
        /* <DEDUP_REMOVED lines=612> */
[----:B---3--:R-:W-:-:S02]  /*22f50*/  PRMT R34, RZ, 0x7610, R34 ;  /* 0x00007610ff227816 */ /* 0x008fc40000000022 */
[----:B--2---:R-:W-:-:S04]  /*22f60*/  @P2 LOP3.LUT R11, R11, R10, RZ, 0x3c, !PT ;  /* 0x0000000a0b0b2212 */ /* 0x004fc800078e3cff */
[----:B------:R-:W-:-:S04]  /*22f70*/  @P2 LOP3.LUT R10, R11, R10, RZ, 0x3c, !PT ;  /* 0x0000000a0b0a2212 */ /* 0x000fc800078e3cff */
[----:B------:R-:W-:-:S05]  /*22f80*/  @P2 LOP3.LUT R11, R11, R10, RZ, 0x3c, !PT ;  /* 0x0000000a0b0b2212 */ /* 0x000fca00078e3cff */
[----:B------:R0:W2:Y:S04]  /*22f90*/  @P2 LDG.E.U8 R34, desc[UR14][R10.64] ;  /* 0x0000000e0a222981 */ /* 0x0000a8000c1e1100 */
[----:B------:R-:W0:Y:S04]  /*22fa0*/  LDL R10, [R1+0x85c] ;  /* 0x00085c00010a7983 */ /* 0x000e280000100800 */
[----:B------:R-:W0:Y:S01]  /*22fb0*/  LDL R11, [R1+0x860] ;  /* 0x00086000010b7983 */ /* 0x000e220000100800 */
[----:B------:R-:W-:Y:S02]  /*22fc0*/  ISETP.GT.AND P0, PT, R8, 0x39, PT ;  /* 0x000000390800780c */ /* 0x000fe40003f04270 */
[----:B------:R-:W-:-:S11]  /*22fd0*/  PRMT R32, RZ, 0x7610, R32 ;  /* 0x00007610ff207816 */ /* 0x000fd60000000020 */
[----:B0-----:R-:W-:-:S04]  /*22fe0*/  @P0 LOP3.LUT R11, R11, R10, RZ, 0x3c, !PT ;  /* 0x0000000a0b0b0212 */ /* 0x001fc800078e3cff */
[----:B------:R-:W-:-:S04]  /*22ff0*/  @P0 LOP3.LUT R10, R11, R10, RZ, 0x3c, !PT ;  /* 0x0000000a0b0a0212 */ /* 0x000fc800078e3cff */
[----:B------:R-:W-:-:S05]  /*23000*/  @P0 LOP3.LUT R11, R11, R10, RZ, 0x3c, !PT ;  /* 0x0000000a0b0b0212 */ /* 0x000fca00078e3cff */
[----:B------:R-:W3:Y:S04]  /*23010*/  @P0 LDG.E.U8 R32, desc[UR14][R10.64] ;  /* 0x0000000e0a200981 */ /* 0x000ee8000c1e1100 */
[----:B--2---:R0:W-:Y:S04]  /*23020*/  STL [R1+0xa0], R34 ;  /* 0x0000a02201007387 */ /* 0x0041e80000100800 */
[----:B0-----:R-:W2:Y:S04]  /*23030*/  LDL R34, [R1+0x880] ;  /* 0x0008800001227983 */ /* 0x001ea80000100800 */
[----:B---3--:R0:W-:Y:S04]  /*23040*/  STL [R1+0x9c], R32 ;  /* 0x00009c2001007387 */ /* 0x0081e80000100800 */
[----:B0-----:R-:W3:Y:S04]  /*23050*/  LDL.LU R32, [R1+0xd94] ;  /* 0x000d940001207983 */ /* 0x001ee80000300800 */
[----:B------:R-:W2:Y:S04]  /*23060*/  LDL R10, [R1+0x864] ;  /* 0x00086400010a7983 */ /* 0x000ea80000100800 */
[----:B------:R-:W2:Y:S01]  /*23070*/  LDL R11, [R1+0x868] ;  /* 0x00086800010b7983 */ /* 0x000ea20000100800 */
[----:B------:R-:W-:-:S02]  /*23080*/  PRMT R47, RZ, 0x7610, R47 ;  /* 0x00007610ff2f7816 */ /* 0x000fc4000000002f */
        /* <DEDUP_REMOVED lines=22> */
[----:B------:R-:W2:Y:S01]  /*231f0*/  @P3 LDG.E.U8 R51, desc[UR14][R10.64] ;  /* 0x0000000e0a333981 */ /* 0x000ea2000c1e1100 */
[----:B------:R-:W-:Y:S02]  /*23200*/  ISETP.GT.AND P2, PT, R8, 0x3b, PT ;  /* 0x0000003b0800780c */ /* 0x000fe40003f44270 */
[----:B----4-:R-:W-:Y:S01]  /*23210*/  PRMT R23, RZ, 0x7610, R23 ;  /* 0x00007610ff177816 */ /* 0x010fe20000000017 */
[----:B--2---:R0:W-:Y:S04]  /*23220*/  STL [R1+0x90], R51 ;  /* 0x0000903301007387 */ /* 0x0041e80000100800 */
[----:B0-----:R-:W2:Y:S04]  /*23230*/  LDL.LU R51, [R1+0xd8c] ;  /* 0x000d8c0001337983 */ /* 0x001ea80000300800 */
[----:B------:R-:W4:Y:S02]  /*23240*/  LDL R11, [R1+0x87c] ;  /* 0x00087c00010b7983 */ /* 0x000f240000100800 */
[----:B------:R-:W-:Y:S01]  /*23250*/  @P2 IMAD.MOV.U32 R10, RZ, RZ, R34 ;  /* 0x000000ffff0a2224 */ /* 0x000fe200078e0022 */
[----:B------:R-:W-:Y:S01]  /*23260*/  PRMT R53, RZ, 0x7610, R53 ;  /* 0x00007610ff357816 */ /* 0x000fe20000000035 */
[----:B------:R-:W2:Y:S04]  /*23270*/  LDL R34, [R1+0x8a4] ;  /* 0x0008a40001227983 */ /* 0x000ea80000100800 */
[----:B----4-:R0:W4:Y:S04]  /*23280*/  @P2 LDG.E.U8 R23, desc[UR14][R10.64] ;  /* 0x0000000e0a172981 */ /* 0x010128000c1e1100 */
[----:B------:R-:W0:Y:S04]  /*23290*/  LDL R10, [R1+0x884] ;  /* 0x00088400010a7983 */ /* 0x000e280000100800 */
[----:B------:R-:W0:Y:S02]  /*232a0*/  LDL R11, [R1+0x888] ;  /* 0x00088800010b7983 */ /* 0x000e240000100800 */
[----:B0-----:R-:W-:-:S04]  /*232b0*/  @P2 LOP3.LUT R11, R11, R10, RZ, 0x3c, !PT ;  /* 0x0000000a0b0b2212 */ /* 0x001fc800078e3cff */
[----:B------:R-:W-:-:S04]  /*232c0*/  @P2 LOP3.LUT R10, R11, R10, RZ, 0x3c, !PT ;  /* 0x0000000a0b0a2212 */ /* 0x000fc800078e3cff */
[----:B------:R-:W-:-:S05]  /*232d0*/  @P2 LOP3.LUT R11, R11, R10, RZ, 0x3c, !PT ;  /* 0x0000000a0b0b2212 */ /* 0x000fca00078e3cff */
[----:B------:R-:W2:Y:S04]  /*232e0*/  @P2 LDG.E.U8 R53, desc[UR14][R10.64] ;  /* 0x0000000e0a352981 */ /* 0x000ea8000c1e1100 */
[----:B----4-:R0:W-:Y:S04]  /*232f0*/  STL [R1+0x8c], R23 ;  /* 0x00008c1701007387 */ /* 0x0101e80000100800 */
[----:B0-----:R-:W4:Y:S01]  /*23300*/  LDL R23, [R1+0x8a8] ;  /* 0x0008a80001177983 */ /* 0x001f220000100800 */
[----:B------:R-:W-:-:S03]  /*23310*/  ISETP.GT.AND P0, PT, R8, 0x3c, PT ;  /* 0x0000003c0800780c */ /* 0x000fc60003f04270 */
[----:B--2---:R0:W-:Y:S04]  /*23320*/  STL [R1+0x88], R53 ;  /* 0x0000883501007387 */ /* 0x0041e80000100800 */
[----:B0-----:R-:W2:Y:S04]  /*23330*/  LDL.LU R53, [R1+0xd88] ;  /* 0x000d880001357983 */ /* 0x001ea80000300800 */
[----:B------:R-:W2:Y:S01]  /*23340*/  LDL R11, [R1+0x88c] ;  /* 0x00088c00010b7983 */ /* 0x000ea20000100800 */
[----:B------:R-:W-:Y:S01]  /*23350*/  PRMT R44, RZ, 0x7610, R44 ;  /* 0x00007610ff2c7816 */ /* 0x000fe2000000002c */
[----:B------:R-:W-:Y:S01]  /*23360*/  @P0 IMAD.MOV.U32 R10, RZ, RZ, R47 ;  /* 0x000000ffff0a0224 */ /* 0x000fe200078e002f */
[----:B------:R-:W-:Y:S01]  /*23370*/  PRMT R55, RZ, 0x7610, R55 ;  /* 0x00007610ff377816 */ /* 0x000fe20000000037 */
[----:B------:R-:W3:Y:S04]  /*23380*/  LDL R47, [R1+0x8b4] ;  /* 0x0008b400012f7983 */ /* 0x000ee80000100800 */
[----:B--2---:R0:W2:Y:S04]  /*23390*/  @P0 LDG.E.U8 R44, desc[UR14][R10.64] ;  /* 0x0000000e0a2c0981 */ /* 0x0040a8000c1e1100 */
[----:B------:R-:W0:Y:S04]  /*233a0*/  LDL R10, [R1+0x894] ;  /* 0x00089400010a7983 */ /* 0x000e280000100800 */
[----:B------:R-:W0:Y:S02]  /*233b0*/  LDL R11, [R1+0x898] ;  /* 0x00089800010b7983 */ /* 0x000e240000100800 */
        /* <DEDUP_REMOVED lines=10> */
[----:B------:R-:W-:-:S02]  /*23460*/  ISETP.GT.AND P3, PT, R8, 0x3d, PT ;  /* 0x0000003d0800780c */ /* 0x000fc40003f64270 */
[----:B------:R-:W-:Y:S02]  /*23470*/  PRMT R57, RZ, 0x7610, R57 ;  /* 0x00007610ff397816 */ /* 0x000fe40000000039 */
[----:B------:R-:W-:-:S09]  /*23480*/  PRMT R59, RZ, 0x7610, R59 ;  /* 0x00007610ff3b7816 */ /* 0x000fd2000000003b */
[----:B--2---:R-:W-:-:S04]  /*23490*/  @P3 LOP3.LUT R11, R11, R10, RZ, 0x3c, !PT ;  /* 0x0000000a0b0b3212 */ /* 0x004fc800078e3cff */
[----:B------:R-:W-:-:S04]  /*234a0*/  @P3 LOP3.LUT R10, R11, R10, RZ, 0x3c, !PT ;  /* 0x0000000a0b0a3212 */ /* 0x000fc800078e3cff */
[----:B------:R-:W-:-:S05]  /*234b0*/  @P3 LOP3.LUT R11, R11, R10, RZ, 0x3c, !PT ;  /* 0x0000000a0b0b3212 */ /* 0x000fca00078e3cff */
[----:B------:R4:W2:Y:S02]  /*234c0*/  @P3 LDG.E.U8 R57, desc[UR14][R10.64] ;  /* 0x0000000e0a393981 */ /* 0x0008a4000c1e1100 */
[----:B----4-:R-:W-:Y:S02]  /*234d0*/  @P3 IMAD.MOV.U32 R10, RZ, RZ, R23 ;  /* 0x000000ffff0a3224 */ /* 0x010fe400078e0017 */
[----:B------:R-:W-:-:S05]  /*234e0*/  @P3 IMAD.MOV.U32 R11, RZ, RZ, R34 ;  /* 0x000000ffff0b3224 */ /* 0x000fca00078e0022 */
[----:B------:R-:W4:Y:S04]  /*234f0*/  @P3 LDG.E.U8 R59, desc[UR14][R10.64] ;  /* 0x0000000e0a3b3981 */ /* 0x000f28000c1e1100 */
[----:B--2---:R0:W-:Y:S04]  /*23500*/  STL [R1+0x74], R57 ;  /* 0x0000743901007387 */ /* 0x0041e80000100800 */
[----:B0-----:R-:W2:Y:S04]  /*23510*/  LDL.LU R57, [R1+0xd80] ;  /* 0x000d800001397983 */ /* 0x001ea80000300800 */
[----:B------:R-:W2:Y:S04]  /*23520*/  LDL R34, [R1+0x8c4] ;  /* 0x0008c40001227983 */ /* 0x000ea80000100800 */
[----:B------:R-:W2:Y:S04]  /*23530*/  LDL R23, [R1+0x8c8] ;  /* 0x0008c80001177983 */ /* 0x000ea80000100800 */
[----:B----4-:R0:W-:Y:S04]  /*23540*/  STL [R1+0x70], R59 ;  /* 0x0000703b01007387 */ /* 0x0101e80000100800 */
[----:B0-----:R-:W4:Y:S04]  /*23550*/  LDL.LU R59, [R1+0xd7c] ;  /* 0x000d7c00013b7983 */ /* 0x001f280000300800 */
[----:B------:R-:W2:Y:S04]  /*23560*/  LDL R10, [R1+0x8ac] ;  /* 0x0008ac00010a7983 */ /* 0x000ea80000100800 */
[----:B------:R-:W2:Y:S01]  /*23570*/  LDL R11, [R1+0x8b0] ;  /* 0x0008b000010b7983 */ /* 0x000ea20000100800 */
[----:B------:R-:W-:-:S02]  /*23580*/  ISETP.GT.AND P2, PT, R8, 0x3e, PT ;  /* 0x0000003e0800780c */ /* 0x000fc40003f44270 */
[----:B------:R-:W-:-:S11]  /*23590*/  PRMT R61, RZ, 0x7610, R61 ;  /* 0x00007610ff3d7816 */ /* 0x000fd6000000003d */
[----:B--2---:R-:W-:-:S04]  /*235a0*/  @P2 LOP3.LUT R11, R11, R10, RZ, 0x3c, !PT ;  /* 0x0000000a0b0b2212 */ /* 0x004fc800078e3cff */
[----:B------:R-:W-:-:S04]  /*235b0*/  @P2 LOP3.LUT R10, R11, R10, RZ, 0x3c, !PT ;  /* 0x0000000a0b0a2212 */ /* 0x000fc800078e3cff */
[----:B------:R-:W-:-:S05]  /*235c0*/  @P2 LOP3.LUT R11, R11, R10, RZ, 0x3c, !PT ;  /* 0x0000000a0b0b2212 */ /* 0x000fca00078e3cff */
[----:B------:R0:W2:Y:S01]  /*235d0*/  @P2 LDG.E.U8 R61, desc[UR14][R10.64] ;  /* 0x0000000e0a3d2981 */ /* 0x0000a2000c1e1100 */
[----:B------:R-:W-:Y:S01]  /*235e0*/  PRMT R20, RZ, 0x7610, R20 ;  /* 0x00007610ff147816 */ /* 0x000fe20000000014 */
[----:B0-----:R-:W-:Y:S02]  /*235f0*/  @P2 IMAD.MOV.U32 R10, RZ, RZ, R44 ;  /* 0x000000ffff0a2224 */ /* 0x001fe400078e002c */
[----:B------:R-:W-:-:S05]  /*23600*/  @P2 IMAD.MOV.U32 R11, RZ, RZ, R47 ;  /* 0x000000ffff0b2224 */ /* 0x000fca00078e002f */
[----:B------:R0:W3:Y:S04]  /*23610*/  @P2 LDG.E.U8 R20, desc[UR14][R10.64] ;  /* 0x0000000e0a142981 */ /* 0x0000e8000c1e1100 */
[----:B--2---:R1:W-:Y:S04]  /*23620*/  STL [R1+0x284], R61 ;  /* 0x0002843d01007387 */ /* 0x0043e80000100800 */
[----:B-1----:R-:W2:Y:S04]  /*23630*/  LDL.LU R61, [R1+0xd78] ;  /* 0x000d7800013d7983 */ /* 0x002ea80000300800 */
[----:B------:R-:W0:Y:S04]  /*23640*/  LDL R10, [R1+0x8bc] ;  /* 0x0008bc00010a7983 */ /* 0x000e280000100800 */
[----:B------:R-:W0:Y:S01]  /*23650*/  LDL R11, [R1+0x8c0] ;  /* 0x0008c000010b7983 */ /* 0x000e220000100800 */
[----:B------:R-:W-:-:S02]  /*23660*/  ISETP.GT.AND P0, PT, R8, 0x3f, PT ;  /* 0x0000003f0800780c */ /* 0x000fc40003f04270 */
[----:B------:R-:W-:Y:S01]  /*23670*/  PRMT R63, RZ, 0x7610, R63 ;  /* 0x00007610ff3f7816 */ /* 0x000fe2000000003f */
[----:B------:R-:W2:Y:S01]  /*23680*/  LDL R44, [R1+0x8d8] ;  /* 0x0008d800012c7983 */ /* 0x000ea20000100800 */
[----:B------:R-:W-:-:S03]  /*23690*/  PRMT R92, RZ, 0x7610, R92 ;  /* 0x00007610ff5c7816 */ /* 0x000fc6000000005c */
[----:B------:R-:W2:Y:S06]  /*236a0*/  LDL R47, [R1+0x8dc] ;  /* 0x0008dc00012f7983 */ /* 0x000eac0000100800 */
[----:B0-----:R-:W-:-:S04]  /*236b0*/  @P0 LOP3.LUT R11, R11, R10, RZ, 0x3c, !PT ;  /* 0x0000000a0b0b0212 */ /* 0x001fc800078e3cff */
[----:B------:R-:W-:-:S04]  /*236c0*/  @P0 LOP3.LUT R10, R11, R10, RZ, 0x3c, !PT ;  /* 0x0000000a0b0a0212 */ /* 0x000fc800078e3cff */
[----:B------:R-:W-:-:S05]  /*236d0*/  @P0 LOP3.LUT R11, R11, R10, RZ, 0x3c, !PT ;  /* 0x0000000a0b0b0212 */ /* 0x000fca00078e3cff */
[----:B------:R0:W2:Y:S02]  /*236e0*/  @P0 LDG.E.U8 R63, desc[UR14][R10.64] ;  /* 0x0000000e0a3f0981 */ /* 0x0000a4000c1e1100 */
[----:B0-----:R-:W-:Y:S02]  /*236f0*/  @P0 IMAD.MOV.U32 R10, RZ, RZ, R23 ;  /* 0x000000ffff0a0224 */ /* 0x001fe400078e0017 */
[----:B------:R-:W-:-:S05]  /*23700*/  @P0 IMAD.MOV.U32 R11, RZ, RZ, R34 ;  /* 0x000000ffff0b0224 */ /* 0x000fca00078e0022 */
[----:B------:R-:W4:Y:S04]  /*23710*/  @P0 LDG.E.U8 R92, desc[UR14][R10.64] ;  /* 0x0000000e0a5c0981 */ /* 0x000f28000c1e1100 */
[----:B---3--:R0:W-:Y:S04]  /*23720*/  STL [R1+0x27c], R20 ;  /* 0x00027c1401007387 */ /* 0x0081e80000100800 */
[----:B0-----:R-:W3:Y:S04]  /*23730*/  LDL R20, [R1+0x8e0] ;  /* 0x0008e00001147983 */ /* 0x001ee80000100800 */
        /* <DEDUP_REMOVED lines=13> */
[----:B------:R-:W2:Y:S01]  /*23810*/  @P3 LDG.E.U8 R88, desc[UR14][R10.64] ;  /* 0x0000000e0a583981 */ /* 0x000ea2000c1e1100 */
[----:B------:R-:W-:-:S03]  /*23820*/  PRMT R84, RZ, 0x7610, R84 ;  /* 0x00007610ff547816 */ /* 0x000fc60000000054 */
[----:B--2---:R0:W-:Y:S04]  /*23830*/  STL [R1+0x6c], R88 ;  /* 0x00006c5801007387 */ /* 0x0041e80000100800 */
[----:B0-----:R-:W2:Y:S04]  /*23840*/  LDL.LU R88, [R1+0xd6c] ;  /* 0x000d6c0001587983 */ /* 0x001ea80000300800 */
[----:B------:R-:W2:Y:S01]  /*23850*/  LDL R11, [R1+0x8d4] ;  /* 0x0008d400010b7983 */ /* 0x000ea20000100800 */
[----:B------:R-:W-:Y:S01]  /*23860*/  @P3 IMAD.MOV.U32 R10, RZ, RZ, R44 ;  /* 0x000000ffff0a3224 */ /* 0x000fe200078e002c */
[----:B------:R-:W-:-:S02]  /*23870*/  ISETP.GT.AND P2, PT, R8, 0x41, PT ;  /* 0x000000410800780c */ /* 0x000fc40003f44270 */
[----:B------:R-:W-:Y:S01]  /*23880*/  PRMT R45, RZ, 0x7610, R45 ;  /* 0x00007610ff2d7816 */ /* 0x000fe2000000002d */
[----:B------:R-:W3:Y:S04]  /*23890*/  LDL R44, [R1+0x8f0] ;  /* 0x0008f000012c7983 */ /* 0x000ee80000100800 */
[----:B--2---:R3:W2:Y:S01]  /*238a0*/  @P3 LDG.E.U8 R84, desc[UR14][R10.64] ;  /* 0x0000000e0a543981 */ /* 0x0046a2000c1e1100 */
[----:B------:R-:W-:-:S05]  /*238b0*/  PRMT R19, RZ, 0x7610, R19 ;  /* 0x00007610ff137816 */ /* 0x000fca0000000013 */
[----:B---3--:R-:W-:Y:S02]  /*238c0*/  @P2 IMAD.MOV.U32 R10, RZ, RZ, R20 ;  /* 0x000000ffff0a2224 */ /* 0x008fe400078e0014 */
[----:B------:R-:W-:-:S05]  /*238d0*/  @P2 IMAD.MOV.U32 R11, RZ, RZ, R47 ;  /* 0x000000ffff0b2224 */ /* 0x000fca00078e002f */
[----:B------:R0:W3:Y:S02]  /*238e0*/  @P2 LDG.E.U8 R45, desc[UR14][R10.64] ;  /* 0x0000000e0a2d2981 */ /* 0x0000e4000c1e1100 */
[----:B0-----:R-:W-:Y:S02]  /*238f0*/  @P2 IMAD.MOV.U32 R10, RZ, RZ, R23 ;  /* 0x000000ffff0a2224 */ /* 0x001fe400078e0017 */
[----:B------:R-:W-:-:S05]  /*23900*/  @P2 IMAD.MOV.U32 R11, RZ, RZ, R34 ;  /* 0x000000ffff0b2224 */ /* 0x000fca00078e0022 */
[----:B------:R0:W3:Y:S04]  /*23910*/  @P2 LDG.E.U8 R19, desc[UR14][R10.64] ;  /* 0x0000000e0a132981 */ /* 0x0000e8000c1e1100 */
[----:B--2---:R1:W-:Y:S04]  /*23920*/  STL [R1+0x64], R84 ;  /* 0x0000645401007387 */ /* 0x0043e80000100800 */
[----:B-1----:R-:W2:Y:S04]  /*23930*/  LDL.LU R84, [R1+0xd68] ;  /* 0x000d680001547983 */ /* 0x002ea80000300800 */
[----:B------:R-:W2:Y:S04]  /*23940*/  LDL R11, [R1+0x8ec] ;  /* 0x0008ec00010b7983 */ /* 0x000ea80000100800 */
[----:B------:R-:W3:Y:S04]  /*23950*/  LDL R47, [R1+0x8f4] ;  /* 0x0008f400012f7983 */ /* 0x000ee80000100800 */
[----:B------:R-:W3:Y:S01]  /*23960*/  LDL R20, [R1+0x8f8] ;  /* 0x0008f80001147983 */ /* 0x000ee20000100800 */
[----:B------:R-:W-:-:S02]  /*23970*/  ISETP.GT.AND P0, PT, R8, 0x42, PT ;  /* 0x000000420800780c */ /* 0x000fc40003f04270 */
[----:B------:R-:W-:Y:S01]  /*23980*/  PRMT R43, RZ, 0x7610, R43 ;  /* 0x00007610ff2b7816 */ /* 0x000fe2000000002b */
[----:B------:R-:W4:Y:S01]  /*23990*/  LDL R34, [R1+0x8fc] ;  /* 0x0008fc0001227983 */ /* 0x000f220000100800 */
[----:B------:R-:W-:-:S03]  /*239a0*/  PRMT R17, RZ, 0x7610, R17 ;  /* 0x00007610ff117816 */ /* 0x000fc60000000011 */
[----:B------:R-:W4:Y:S06]  /*239b0*/  LDL R23, [R1+0x900] ;  /* 0x0009000001177983 */ /* 0x000f2c0000100800 */
[----:B0-----:R-:W-:-:S05]  /*239c0*/  @P0 IMAD.MOV.U32 R10, RZ, RZ, R44 ;  /* 0x000000ffff0a0224 */ /* 0x001fca00078e002c */
[----:B--2---:R3:W2:Y:S02]  /*239d0*/  @P0 LDG.E.U8 R43, desc[UR14][R10.64] ;  /* 0x0000000e0a2b0981 */ /* 0x0046a4000c1e1100 */
[----:B---3--:R-:W-:Y:S02]  /*239e0*/  @P0 IMAD.MOV.U32 R10, RZ, RZ, R20 ;  /* 0x000000ffff0a0224 */ /* 0x008fe400078e0014 */
[----:B------:R-:W-:-:S05]  /*239f0*/  @P0 IMAD.MOV.U32 R11, RZ, RZ, R47 ;  /* 0x000000ffff0b0224 */ /* 0x000fca00078e002f */
[----:B------:R4:W3:Y:S04]  /*23a00*/  @P0 LDG.E.U8 R17, desc[UR14][R10.64] ;  /* 0x0000000e0a110981 */ /* 0x0008e8000c1e1100 */
[----:B------:R0:W-:Y:S04]  /*23a10*/  STL [R1+0x58], R45 ;  /* 0x0000582d01007387 */ /* 0x0001e80000100800 */
[----:B0-----:R-:W3:Y:S04]  /*23a20*/  LDL R45, [R1+0x904] ;  /* 0x00090400012d7983 */ /* 0x001ee80000100800 */
[----:B------:R0:W-:Y:S01]  /*23a30*/  STL [R1+0x54], R19 ;  /* 0x0000541301007387 */ /* 0x0001e20000100800 */
[----:B------:R-:W-:-:S03]  /*23a40*/  ISETP.GT.AND P3, PT, R8, 0x43, PT ;  /* 0x000000430800780c */ /* 0x000fc60003f64270 */
[----:B------:R-:W3:Y:S04]  /*23a50*/  LDL R44, [R1+0x90c] ;  /* 0x00090c00012c7983 */ /* 0x000ee80000100800 */
[----:B0-----:R-:W3:Y:S06]  /*23a60*/  LDL R19, [R1+0x908] ;  /* 0x0009080001137983 */ /* 0x001eec0000100800 */
[----:B----4-:R-:W-:-:S02]  /*23a70*/  @P3 IMAD.MOV.U32 R10, RZ, RZ, R23 ;  /* 0x000000ffff0a3224 */ /* 0x010fc400078e0017 */
[----:B------:R-:W-:Y:S01]  /*23a80*/  @P3 IMAD.MOV.U32 R11, RZ, RZ, R34 ;  /* 0x000000ffff0b3224 */ /* 0x000fe200078e0022 */
[----:B--2---:R0:W-:Y:S04]  /*23a90*/  STL [R1+0x50], R43 ;  /* 0x0000502b01007387 */ /* 0x0041e80000100800 */
[----:B------:R-:W2:Y:S04]  /*23aa0*/  LDL R20, [R1+0x914] ;  /* 0x0009140001147983 */ /* 0x000ea80000100800 */
[----:B0-----:R-:W4:Y:S04]  /*23ab0*/  LDL R43, [R1+0x910] ;  /* 0x00091000012b7983 */ /* 0x001f280000100800 */
[----:B---3--:R0:W-:Y:S04]  /*23ac0*/  STL [R1+0x48], R17 ;  /* 0x0000481101007387 */ /* 0x0081e80000100800 */
[----:B------:R-:W3:Y:S04]  /*23ad0*/  LDL R34, [R1+0x91c] ;  /* 0x00091c0001227983 */ /* 0x000ee80000100800 */
[----:B------:R-:W2:Y:S04]  /*23ae0*/  LDL R23, [R1+0x920] ;  /* 0x0009200001177983 */ /* 0x000ea80000100800 */
[----:B0-----:R-:W3:Y:S01]  /*23af0*/  LDL R17, [R1+0x918] ;  /* 0x0009180001117983 */ /* 0x001ee20000100800 */
[----:B------:R-:W-:-:S02]  /*23b00*/  PRMT R46, RZ, 0x7610, R46 ;  /* 0x00007610ff2e7816 */ /* 0x000fc4000000002e */
[C---:B------:R-:W-:Y:S02]  /*23b10*/  ISETP.GT.AND P2, PT, R8.reuse, 0x44, PT ;  /* 0x000000440800780c */ /* 0x040fe40003f44270 */
[----:B------:R-:W-:Y:S02]  /*23b20*/  PRMT R18, RZ, 0x7610, R18 ;  /* 0x00007610ff127816 */ /* 0x000fe40000000012 */
[----:B------:R0:W3:Y:S02]  /*23b30*/  @P3 LDG.E.U8 R46, desc[UR14][R10.64] ;  /* 0x0000000e0a2e3981 */ /* 0x0000e4000c1e1100 */
[----:B0-----:R-:W-:Y:S02]  /*23b40*/  @P3 IMAD.MOV.U32 R10, RZ, RZ, R19 ;  /* 0x000000ffff0a3224 */ /* 0x001fe400078e0013 */
[----:B------:R-:W-:Y:S01]  /*23b50*/  @P3 IMAD.MOV.U32 R11, RZ, RZ, R45 ;  /* 0x000000ffff0b3224 */ /* 0x000fe200078e002d */
[----:B------:R-:W-:Y:S01]  /*23b60*/  ISETP.GT.AND P0, PT, R8, 0x45, PT ;  /* 0x000000450800780c */ /* 0x000fe20003f04270 */
[----:B------:R-:W3:Y:S04]  /*23b70*/  LDL R19, [R1+0x924] ;  /* 0x0009240001137983 */ /* 0x000ee80000100800 */
[----:B------:R0:W3:Y:S01]  /*23b80*/  @P3 LDG.E.U8 R18, desc[UR14][R10.64] ;  /* 0x0000000e0a123981 */ /* 0x0000e2000c1e1100 */
[----:B------:R-:W-:-:S02]  /*23b90*/  PRMT R42, RZ, 0x7610, R42 ;  /* 0x00007610ff2a7816 */ /* 0x000fc4000000002a */
[----:B------:R-:W-:Y:S01]  /*23ba0*/  PRMT R35, RZ, 0x7610, R35 ;  /* 0x00007610ff237816 */ /* 0x000fe20000000023 */
[----:B0-----:R-:W-:Y:S01]  /*23bb0*/  @P2 IMAD.MOV.U32 R11, RZ, RZ, R44 ;  /* 0x000000ffff0b2224 */ /* 0x001fe200078e002c */
[----:B------:R-:W-:Y:S01]  /*23bc0*/  PRMT R22, RZ, 0x7610, R22 ;  /* 0x00007610ff167816 */ /* 0x000fe20000000016 */
[----:B----4-:R-:W-:-:S05]  /*23bd0*/  @P2 IMAD.MOV.U32 R10, RZ, RZ, R43 ;  /* 0x000000ffff0a2224 */ /* 0x010fca00078e002b */
[----:B------:R2:W4:Y:S02]  /*23be0*/  @P2 LDG.E.U8 R42, desc[UR14][R10.64] ;  /* 0x0000000e0a2a2981 */ /* 0x000524000c1e1100 */
[----:B--2---:R-:W-:Y:S02]  /*23bf0*/  @P2 IMAD.MOV.U32 R11, RZ, RZ, R20 ;  /* 0x000000ffff0b2224 */ /* 0x004fe400078e0014 */
[----:B---3--:R-:W-:-:S05]  /*23c00*/  @P2 IMAD.MOV.U32 R10, RZ, RZ, R17 ;  /* 0x000000ffff0a2224 */ /* 0x008fca00078e0011 */
[----:B------:R0:W2:Y:S02]  /*23c10*/  @P2 LDG.E.U8 R35, desc[UR14][R10.64] ;  /* 0x0000000e0a232981 */ /* 0x0000a4000c1e1100 */
[----:B0-----:R-:W-:Y:S02]  /*23c20*/  @P0 IMAD.MOV.U32 R10, RZ, RZ, R23 ;  /* 0x000000ffff0a0224 */ /* 0x001fe400078e0017 */
[----:B------:R-:W-:-:S05]  /*23c30*/  @P0 IMAD.MOV.U32 R11, RZ, RZ, R34 ;  /* 0x000000ffff0b0224 */ /* 0x000fca00078e0022 */
[----:B------:R-:W3:Y:S04]  /*23c40*/  @P0 LDG.E.U8 R22, desc[UR14][R10.64] ;  /* 0x0000000e0a160981 */ /* 0x000ee8000c1e1100 */
[----:B------:R0:W-:Y:S04]  /*23c50*/  STL [R1+0x3c], R18 ;  /* 0x00003c1201007387 */ /* 0x0001e80000100800 */
[----:B------:R-:W4:Y:S04]  /*23c60*/  LDL R20, [R1+0x92c] ;  /* 0x00092c0001147983 */ /* 0x000f280000100800 */
[----:B------:R-:W4:Y:S04]  /*23c70*/  LDL R17, [R1+0x930] ;  /* 0x0009300001117983 */ /* 0x000f280000100800 */
[----:B0-----:R-:W4:Y:S04]  /*23c80*/  LDL R18, [R1+0x928] ;  /* 0x0009280001127983 */ /* 0x001f280000100800 */
[----:B--2---:R0:W-:Y:S04]  /*23c90*/  STL [R1+0x34], R35 ;  /* 0x0000342301007387 */ /* 0x0041e80000100800 */
[----:B------:R-:W2:Y:S04]  /*23ca0*/  LDL R34, [R1+0x938] ;  /* 0x0009380001227983 */ /* 0x000ea80000100800 */
[----:B------:R-:W2:Y:S04]  /*23cb0*/  LDL R23, [R1+0x93c] ;  /* 0x00093c0001177983 */ /* 0x000ea80000100800 */
[----:B0-----:R-:W2:Y:S04]  /*23cc0*/  LDL R35, [R1+0x934] ;  /* 0x0009340001237983 */ /* 0x001ea80000100800 */
[----:B---3--:R0:W-:Y:S04]  /*23cd0*/  STL [R1+0x2c], R22 ;  /* 0x00002c1601007387 */ /* 0x0081e80000100800 */
[----:B0-----:R-:W3:Y:S01]  /*23ce0*/  LDL R22, [R1+0x940] ;  /* 0x0009400001167983 */ /* 0x001ee20000100800 */
[----:B------:R-:W-:Y:S01]  /*23cf0*/  ISETP.GT.AND P3, PT, R8, 0x46, PT ;  /* 0x000000460800780c */ /* 0x000fe20003f64270 */
[----:B------:R-:W-:Y:S01]  /*23d00*/  @P0 IMAD.MOV.U32 R11, RZ, RZ, R19 ;  /* 0x000000ffff0b0224 */ /* 0x000fe200078e0013 */
[----:B------:R-:W-:Y:S01]  /*23d10*/  PRMT R41, RZ, 0x7610, R41 ;  /* 0x00007610ff297816 */ /* 0x000fe20000000029 */
[----:B------:R-:W3:Y:S01]  /*23d20*/  LDL R19, [R1+0x944] ;  /* 0x0009440001137983 */ /* 0x000ee20000100800 */
[----:B----4-:R-:W-:-:S03]  /*23d30*/  @P0 IMAD.MOV.U32 R10, RZ, RZ, R18 ;  /* 0x000000ffff0a0224 */ /* 0x010fc600078e0012 */
[----:B------:R-:W4:Y:S04]  /*23d40*/  LDL R18, [R1+0x948] ;  /* 0x0009480001127983 */ /* 0x000f280000100800 */
[----:B------:R0:W4:Y:S04]  /*23d50*/  @P0 LDG.E.U8 R41, desc[UR14][R10.64] ;  /* 0x0000000e0a290981 */ /* 0x000128000c1e1100 */
[----:B------:R-:W-:Y:S01]  /*23d60*/  STL [R1+0x44], R46 ;  /* 0x0000442e01007387 */ /* 0x000fe20000100800 */
[----:B------:R-:W-:Y:S01]  /*23d70*/  ISETP.GT.AND P2, PT, R8, 0x47, PT ;  /* 0x000000470800780c */ /* 0x000fe20003f44270 */
[----:B0-----:R-:W-:-:S02]  /*23d80*/  @P3 IMAD.MOV.U32 R10, RZ, RZ, R17 ;  /* 0x000000ffff0a3224 */ /* 0x001fc400078e0011 */
[----:B------:R-:W-:Y:S01]  /*23d90*/  @P3 IMAD.MOV.U32 R11, RZ, RZ, R20 ;  /* 0x000000ffff0b3224 */ /* 0x000fe200078e0014 */
[----:B------:R-:W4:Y:S04]  /*23da0*/  LDL R17, [R1+0x950] ;  /* 0x0009500001117983 */ /* 0x000f280000100800 */
[----:B------:R-:W4:Y:S01]  /*23db0*/  LDL R20, [R1+0x94c] ;  /* 0x00094c0001147983 */ /* 0x000f220000100800 */
[----:B------:R-:W-:Y:S02]  /*23dc0*/  PRMT R40, RZ, 0x7610, R40 ;  /* 0x00007610ff287816 */ /* 0x000fe40000000028 */
[----:B------:R-:W-:-:S04]  /*23dd0*/  PRMT R39, RZ, 0x7610, R39 ;  /* 0x00007610ff277816 */ /* 0x000fc80000000027 */
[----:B------:R2:W4:Y:S02]  /*23de0*/  @P3 LDG.E.U8 R40, desc[UR14][R10.64] ;  /* 0x0000000e0a283981 */ /* 0x000524000c1e1100 */
[----:B--2---:R-:W-:Y:S02]  /*23df0*/  @P3 IMAD.MOV.U32 R10, RZ, RZ, R34 ;  /* 0x000000ffff0a3224 */ /* 0x004fe400078e0022 */
[----:B------:R-:W2:Y:S01]  /*23e00*/  LDL R34, [R1+0xcb8] ;  /* 0x000cb80001227983 */ /* 0x000ea20000100800 */
[----:B------:R-:W-:-:S03]  /*23e10*/  @P3 IMAD.MOV.U32 R11, RZ, RZ, R35 ;  /* 0x000000ffff0b3224 */ /* 0x000fc600078e0023 */
[----:B------:R-:W2:Y:S04]  /*23e20*/  LDL R35, [R1+0xcb0] ;  /* 0x000cb00001237983 */ /* 0x000ea80000100800 */
[----:B------:R3:W2:Y:S04]  /*23e30*/  @P3 LDG.E.U8 R39, desc[UR14][R10.64] ;  /* 0x0000000e0a273981 */ /* 0x0006a8000c1e1100 */
[----:B------:R-:W-:Y:S01]  /*23e40*/  STL [R1+0x38], R42 ;  /* 0x0000382a01007387 */ /* 0x000fe20000100800 */
[----:B---3--:R-:W-:Y:S02]  /*23e50*/  @P2 IMAD.MOV.U32 R10, RZ, RZ, R22 ;  /* 0x000000ffff0a2224 */ /* 0x008fe400078e0016 */
[----:B------:R-:W-:Y:S01]  /*23e60*/  @P2 IMAD.MOV.U32 R11, RZ, RZ, R23 ;  /* 0x000000ffff0b2224 */ /* 0x000fe200078e0017 */
[----:B------:R-:W3:Y:S04]  /*23e70*/  LDL R22, [R1+0x958] ;  /* 0x0009580001167983 */ /* 0x000ee80000100800 */
[----:B------:R-:W3:Y:S01]  /*23e80*/  LDL R23, [R1+0x954] ;  /* 0x0009540001177983 */ /* 0x000ee20000100800 */
[----:B------:R-:W-:-:S02]  /*23e90*/  ISETP.GT.AND P0, PT, R8, 0x48, PT ;  /* 0x000000480800780c */ /* 0x000fc40003f04270 */
[----:B------:R-:W-:Y:S02]  /*23ea0*/  PRMT R38, RZ, 0x7610, R38 ;  /* 0x00007610ff267816 */ /* 0x000fe40000000026 */
[----:B------:R-:W-:-:S04]  /*23eb0*/  PRMT R37, RZ, 0x7610, R37 ;  /* 0x00007610ff257816 */ /* 0x000fc80000000025 */
[----:B------:R4:W3:Y:S02]  /*23ec0*/  @P2 LDG.E.U8 R38, desc[UR14][R10.64] ;  /* 0x0000000e0a262981 */ /* 0x0008e4000c1e1100 */
[----:B----4-:R-:W-:Y:S02]  /*23ed0*/  @P2 IMAD.MOV.U32 R10, RZ, RZ, R18 ;  /* 0x000000ffff0a2224 */ /* 0x010fe400078e0012 */
[----:B------:R-:W-:Y:S01]  /*23ee0*/  @P2 IMAD.MOV.U32 R11, RZ, RZ, R19 ;  /* 0x000000ffff0b2224 */ /* 0x000fe200078e0013 */
[----:B------:R-:W4:Y:S04]  /*23ef0*/  LDL R18, [R1+0x960] ;  /* 0x0009600001127983 */ /* 0x000f280000100800 */
[----:B------:R-:W4:Y:S04]  /*23f00*/  LDL R19, [R1+0x95c] ;  /* 0x00095c0001137983 */ /* 0x000f280000100800 */
[----:B------:R0:W4:Y:S01]  /*23f10*/  @P2 LDG.E.U8 R37, desc[UR14][R10.64] ;  /* 0x0000000e0a252981 */ /* 0x000122000c1e1100 */
[----:B------:R-:W-:-:S02]  /*23f20*/  ISETP.GT.AND P3, PT, R8, 0x49, PT ;  /* 0x000000490800780c */ /* 0x000fc40003f64270 */
[----:B------:R-:W-:Y:S01]  /*23f30*/  PRMT R36, RZ, 0x7610, R36 ;  /* 0x00007610ff247816 */ /* 0x000fe20000000024 */
[----:B0-----:R-:W-:Y:S02]  /*23f40*/  @P0 IMAD.MOV.U32 R10, RZ, RZ, R17 ;  /* 0x000000ffff0a0224 */ /* 0x001fe400078e0011 */
[----:B------:R-:W-:Y:S01]  /*23f50*/  @P0 IMAD.MOV.U32 R11, RZ, RZ, R20 ;  /* 0x000000ffff0b0224 */ /* 0x000fe200078e0014 */
[----:B------:R-:W4:Y:S04]  /*23f60*/  LDL R17, [R1+0x968] ;  /* 0x0009680001117983 */ /* 0x000f280000100800 */
[----:B------:R-:W4:Y:S01]  /*23f70*/  LDL R20, [R1+0x964] ;  /* 0x0009640001147983 */ /* 0x000f220000100800 */
[----:B------:R-:W-:-:S03]  /*23f80*/  PRMT R31, RZ, 0x7610, R31 ;  /* 0x00007610ff1f7816 */ /* 0x000fc6000000001f */
[----:B------:R2:W4:Y:S01]  /*23f90*/  @P0 LDG.E.U8 R36, desc[UR14][R10.64] ;  /* 0x0000000e0a240981 */ /* 0x000522000c1e1100 */
[----:B------:R-:W-:Y:S01]  /*23fa0*/  PRMT R21, RZ, 0x7610, R21 ;  /* 0x00007610ff157816 */ /* 0x000fe20000000015 */
[----:B--2---:R-:W-:Y:S02]  /*23fb0*/  @P0 IMAD.MOV.U32 R10, RZ, RZ, R34 ;  /* 0x000000ffff0a0224 */ /* 0x004fe400078e0022 */
[----:B------:R-:W-:-:S05]  /*23fc0*/  @P0 IMAD.MOV.U32 R11, RZ, RZ, R35 ;  /* 0x000000ffff0b0224 */ /* 0x000fca00078e0023 */
[----:B------:R3:W2:Y:S02]  /*23fd0*/  @P0 LDG.E.U8 R31, desc[UR14][R10.64] ;  /* 0x0000000e0a1f0981 */ /* 0x0006a4000c1e1100 */
[----:B---3--:R-:W-:Y:S02]  /*23fe0*/  @P3 IMAD.MOV.U32 R10, RZ, RZ, R22 ;  /* 0x000000ffff0a3224 */ /* 0x008fe400078e0016 */
[----:B------:R-:W-:-:S05]  /*23ff0*/  @P3 IMAD.MOV.U32 R11, RZ, RZ, R23 ;  /* 0x000000ffff0b3224 */ /* 0x000fca00078e0017 */
[----:B------:R4:W3:Y:S01]  /*24000*/  @P3 LDG.E.U8 R21, desc[UR14][R10.64] ;  /* 0x0000000e0a153981 */ /* 0x0008e2000c1e1100 */
[----:B------:R-:W-:Y:S02]  /*24010*/  ISETP.GT.AND P2, PT, R8, 0x4a, PT ;  /* 0x0000004a0800780c */ /* 0x000fe40003f44270 */
[----:B------:R-:W-:Y:S02]  /*24020*/  PRMT R24, RZ, 0x7610, R24 ;  /* 0x00007610ff187816 */ /* 0x000fe40000000018 */
[----:B------:R-:W-:Y:S01]  /*24030*/  PRMT R27, RZ, 0x7610, R27 ;  /* 0x00007610ff1b7816 */ /* 0x000fe2000000001b */
[----:B----4-:R-:W-:Y:S02]  /*24040*/  @P3 IMAD.MOV.U32 R10, RZ, RZ, R18 ;  /* 0x000000ffff0a3224 */ /* 0x010fe400078e0012 */
[----:B------:R-:W-:-:S05]  /*24050*/  @P3 IMAD.MOV.U32 R11, RZ, RZ, R19 ;  /* 0x000000ffff0b3224 */ /* 0x000fca00078e0013 */
[----:B------:R0:W4:Y:S02]  /*24060*/  @P3 LDG.E.U8 R24, desc[UR14][R10.64] ;  /* 0x0000000e0a183981 */ /* 0x000124000c1e1100 */
[----:B0-----:R-:W-:Y:S02]  /*24070*/  @P2 IMAD.MOV.U32 R10, RZ, RZ, R17 ;  /* 0x000000ffff0a2224 */ /* 0x001fe400078e0011 */
[----:B------:R-:W-:-:S05]  /*24080*/  @P2 IMAD.MOV.U32 R11, RZ, RZ, R20 ;  /* 0x000000ffff0b2224 */ /* 0x000fca00078e0014 */
[----:B------:R-:W2:Y:S04]  /*24090*/  @P2 LDG.E.U8 R27, desc[UR14][R10.64] ;  /* 0x0000000e0a1b2981 */ /* 0x000ea8000c1e1100 */
[----:B------:R-:W-:Y:S04]  /*240a0*/  STL [R1+0x28], R41 ;  /* 0x0000282901007387 */ /* 0x000fe80000100800 */
[----:B------:R-:W2:Y:S04]  /*240b0*/  LDL R23, [R1+0x96c] ;  /* 0x00096c0001177983 */ /* 0x000ea80000100800 */
[----:B------:R-:W2:Y:S04]  /*240c0*/  LDL R22, [R1+0x970] ;  /* 0x0009700001167983 */ /* 0x000ea80000100800 */
[----:B------:R-:W-:Y:S04]  /*240d0*/  STL [R1+0x23c], R40 ;  /* 0x00023c2801007387 */ /* 0x000fe80000100800 */
[----:B---3--:R0:W-:Y:S04]  /*240e0*/  STL [R1+0x10], R21 ;  /* 0x0000101501007387 */ /* 0x0081e80000100800 */
[----:B------:R-:W3:Y:S04]  /*240f0*/  LDL R18, [R1+0x978] ;  /* 0x0009780001127983 */ /* 0x000ee80000100800 */
[----:B0-----:R-:W3:Y:S04]  /*24100*/  LDL R21, [R1+0x974] ;  /* 0x0009740001157983 */ /* 0x001ee80000100800 */
[----:B------:R-:W-:Y:S04]  /*24110*/  STL [R1+0x234], R39 ;  /* 0x0002342701007387 */ /* 0x000fe80000100800 */
[----:B------:R-:W3:Y:S04]  /*24120*/  LDL R19, [R1+0x980] ;  /* 0x0009800001137983 */ /* 0x000ee80000100800 */
[----:B------:R-:W3:Y:S04]  /*24130*/  LDL R20, [R1+0x97c] ;  /* 0x00097c0001147983 */ /* 0x000ee80000100800 */
[----:B------:R-:W-:Y:S04]  /*24140*/  STL [R1+0x230], R38 ;  /* 0x0002302601007387 */ /* 0x000fe80000100800 */
[----:B----4-:R0:W-:Y:S04]  /*24150*/  STL [R1+0xc], R24 ;  /* 0x00000c1801007387 */ /* 0x0101e80000100800 */
[----:B------:R-:W4:Y:S04]  /*24160*/  LDL R17, [R1+0x988] ;  /* 0x0009880001117983 */ /* 0x000f280000100800 */
[----:B0-----:R-:W4:Y:S04]  /*24170*/  LDL R24, [R1+0x984] ;  /* 0x0009840001187983 */ /* 0x001f280000100800 */
[----:B------:R-:W-:Y:S04]  /*24180*/  STL [R1+0x22c], R37 ;  /* 0x00022c2501007387 */ /* 0x000fe80000100800 */
[----:B--2---:R0:W-:Y:S01]  /*24190*/  STL [R1+0x1c], R31 ;  /* 0x00001c1f01007387 */ /* 0x0041e20000100800 */
[----:B------:R-:W-:-:S03]  /*241a0*/  ISETP.GT.AND P0, PT, R8, 0x4b, PT ;  /* 0x0000004b0800780c */ /* 0x000fc60003f04270 */
[----:B0-----:R-:W2:Y:S04]  /*241b0*/  LDL R31, [R1+0x98c] ;  /* 0x00098c00011f7983 */ /* 0x001ea80000100800 */
[----:B------:R0:W-:Y:S01]  /*241c0*/  STL [R1+0x4], R27 ;  /* 0x0000041b01007387 */ /* 0x0001e20000100800 */
[----:B------:R-:W-:Y:S02]  /*241d0*/  @P2 IMAD.MOV.U32 R10, RZ, RZ, R22 ;  /* 0x000000ffff0a2224 */ /* 0x000fe400078e0016 */
[----:B------:R-:W-:Y:S01]  /*241e0*/  @P2 IMAD.MOV.U32 R11, RZ, RZ, R23 ;  /* 0x000000ffff0b2224 */ /* 0x000fe200078e0017 */
[----:B0-----:R-:W2:Y:S04]  /*241f0*/  LDL R27, [R1+0x990] ;  /* 0x00099000011b7983 */ /* 0x001ea80000100800 */
[----:B------:R-:W-:Y:S04]  /*24200*/  STL [R1+0x20], R36 ;  /* 0x0000202401007387 */ /* 0x000fe80000100800 */
[----:B------:R-:W2:Y:S04]  /*24210*/  LDL R23, [R1+0x994] ;  /* 0x0009940001177983 */ /* 0x000ea80000100800 */
[----:B------:R-:W2:Y:S01]  /*24220*/  LDL R22, [R1+0x998] ;  /* 0x0009980001167983 */ /* 0x000ea20000100800 */
[----:B------:R-:W-:-:S02]  /*24230*/  PRMT R33, RZ, 0x7610, R33 ;  /* 0x00007610ff217816 */ /* 0x000fc40000000021 */
[----:B------:R-:W-:-:S04]  /*24240*/  PRMT R93, RZ, 0x7610, R93 ;  /* 0x00007610ff5d7816 */ /* 0x000fc8000000005d */
[----:B------:R3:W2:Y:S02]  /*24250*/  @P2 LDG.E.U8 R33, desc[UR14][R10.64] ;  /* 0x0000000e0a212981 */ /* 0x0006a4000c1e1100 */
[----:B---3--:R-:W-:Y:S02]  /*24260*/  @P0 IMAD.MOV.U32 R10, RZ, RZ, R18 ;  /* 0x000000ffff0a0224 */ /* 0x008fe400078e0012 */
[----:B------:R-:W3:Y:S01]  /*24270*/  LDL R18, [R1+0x9a0] ;  /* 0x0009a00001127983 */ /* 0x000ee20000100800 */
[----:B------:R-:W-:-:S03]  /*24280*/  @P0 IMAD.MOV.U32 R11, RZ, RZ, R21 ;  /* 0x000000ffff0b0224 */ /* 0x000fc600078e0015 */
[----:B------:R-:W3:Y:S04]  /*24290*/  LDL R21, [R1+0x99c] ;  /* 0x00099c0001157983 */ /* 0x000ee80000100800 */
[----:B------:R0:W3:Y:S01]  /*242a0*/  @P0 LDG.E.U8 R93, desc[UR14][R10.64] ;  /* 0x0000000e0a5d0981 */ /* 0x0000e2000c1e1100 */
[C---:B------:R-:W-:Y:S02]  /*242b0*/  ISETP.GT.AND P3, PT, R8.reuse, 0x4c, PT ;  /* 0x0000004c0800780c */ /* 0x040fe40003f64270 */
[----:B------:R-:W-:Y:S02]  /*242c0*/  PRMT R90, RZ, 0x7610, R90 ;  /* 0x00007610ff5a7816 */ /* 0x000fe4000000005a */
[----:B------:R-:W-:Y:S01]  /*242d0*/  ISETP.GT.AND P2, PT, R8, 0x4d, PT ;  /* 0x0000004d0800780c */ /* 0x000fe20003f44270 */
[----:B0-----:R-:W-:-:S02]  /*242e0*/  @P0 IMAD.MOV.U32 R10, RZ, RZ, R19 ;  /* 0x000000ffff0a0224 */ /* 0x001fc400078e0013 */
[----:B------:R-:W-:Y:S01]  /*242f0*/  @P0 IMAD.MOV.U32 R11, RZ, RZ, R20 ;  /* 0x000000ffff0b0224 */ /* 0x000fe200078e0014 */
[----:B------:R-:W-:-:S04]  /*24300*/  PRMT R89, RZ, 0x7610, R89 ;  /* 0x00007610ff597816 */ /* 0x000fc80000000059 */
[----:B------:R4:W3:Y:S01]  /*24310*/  @P0 LDG.E.U8 R90, desc[UR14][R10.64] ;  /* 0x0000000e0a5a0981 */ /* 0x0008e2000c1e1100 */
[----:B------:R-:W-:Y:S01]  /*24320*/  PRMT R87, RZ, 0x7610, R87 ;  /* 0x00007610ff577816 */ /* 0x000fe20000000057 */
[----:B----4-:R-:W-:Y:S02]  /*24330*/  @P3 IMAD.MOV.U32 R10, RZ, RZ, R17 ;  /* 0x000000ffff0a3224 */ /* 0x010fe400078e0011 */
[----:B------:R-:W-:-:S05]  /*24340*/  @P3 IMAD.MOV.U32 R11, RZ, RZ, R24 ;  /* 0x000000ffff0b3224 */ /* 0x000fca00078e0018 */
[----:B------:R2:W4:Y:S01]  /*24350*/  @P3 LDG.E.U8 R89, desc[UR14][R10.64] ;  /* 0x0000000e0a593981 */ /* 0x000522000c1e1100 */
[----:B------:R-:W-:Y:S01]  /*24360*/  PRMT R86, RZ, 0x7610, R86 ;  /* 0x00007610ff567816 */ /* 0x000fe20000000056 */
[----:B--2---:R-:W-:Y:S02]  /*24370*/  @P3 IMAD.MOV.U32 R11, RZ, RZ, R31 ;  /* 0x000000ffff0b3224 */ /* 0x004fe400078e001f */
[----:B------:R-:W-:-:S05]  /*24380*/  @P3 IMAD.MOV.U32 R10, RZ, RZ, R27 ;  /* 0x000000ffff0a3224 */ /* 0x000fca00078e001b */
[----:B------:R0:W2:Y:S02]  /*24390*/  @P3 LDG.E.U8 R87, desc[UR14][R10.64] ;  /* 0x0000000e0a573981 */ /* 0x0000a4000c1e1100 */
[----:B0-----:R-:W-:Y:S02]  /*243a0*/  @P2 IMAD.MOV.U32 R10, RZ, RZ, R22 ;  /* 0x000000ffff0a2224 */ /* 0x001fe400078e0016 */
[----:B------:R-:W-:-:S05]  /*243b0*/  @P2 IMAD.MOV.U32 R11, RZ, RZ, R23 ;  /* 0x000000ffff0b2224 */ /* 0x000fca00078e0017 */
[----:B------:R3:W2:Y:S01]  /*243c0*/  @P2 LDG.E.U8 R86, desc[UR14][R10.64] ;  /* 0x0000000e0a562981 */ /* 0x0006a2000c1e1100 */
[----:B------:R-:W-:Y:S01]  /*243d0*/  PRMT R85, RZ, 0x7610, R85 ;  /* 0x00007610ff557816 */ /* 0x000fe20000000055 */
[----:B---3--:R-:W-:Y:S02]  /*243e0*/  @P2 IMAD.MOV.U32 R10, RZ, RZ, R18 ;  /* 0x000000ffff0a2224 */ /* 0x008fe400078e0012 */
[----:B------:R-:W-:Y:S01]  /*243f0*/  @P2 IMAD.MOV.U32 R11, RZ, RZ, R21 ;  /* 0x000000ffff0b2224 */ /* 0x000fe200078e0015 */
[----:B------:R-:W-:Y:S04]  /*24400*/  STL [R1+0xd4c], R93 ;  /* 0x000d4c5d01007387 */ /* 0x000fe80000100800 */
[----:B------:R-:W3:Y:S04]  /*24410*/  LDL R20, [R1+0x9a4] ;  /* 0x0009a40001147983 */ /* 0x000ee80000100800 */
[----:B------:R-:W3:Y:S04]  /*24420*/  LDL R19, [R1+0x9a8] ;  /* 0x0009a80001137983 */ /* 0x000ee80000100800 */
[----:B------:R3:W3:Y:S04]  /*24430*/  @P2 LDG.E.U8 R85, desc[UR14][R10.64] ;  /* 0x0000000e0a552981 */ /* 0x0006e8000c1e1100 */
[----:B------:R-:W-:Y:S04]  /*24440*/  STL [R1+0xd50], R90 ;  /* 0x000d505a01007387 */ /* 0x000fe80000100800 */
[----:B------:R-:W3:Y:S04]  /*24450*/  LDL R24, [R1+0x9ac] ;  /* 0x0009ac0001187983 */ /* 0x000ee80000100800 */
[----:B------:R-:W3:Y:S01]  /*24460*/  LDL R17, [R1+0x9b0] ;  /* 0x0009b00001117983 */ /* 0x000ee20000100800 */
[----:B------:R-:W-:-:S03]  /*24470*/  ISETP.GT.AND P0, PT, R8, 0x4e, PT ;  /* 0x0000004e0800780c */ /* 0x000fc60003f04270 */
[----:B----4-:R-:W-:Y:S04]  /*24480*/  STL [R1+0xd54], R89 ;  /* 0x000d545901007387 */ /* 0x010fe80000100800 */
[----:B--2---:R-:W-:Y:S04]  /*24490*/  STL [R1+0xd58], R87 ;  /* 0x000d585701007387 */ /* 0x004fe80000100800 */
[----:B------:R-:W2:Y:S04]  /*244a0*/  LDL R23, [R1+0x9b4] ;  /* 0x0009b40001177983 */ /* 0x000ea80000100800 */
[----:B------:R-:W4:Y:S04]  /*244b0*/  LDL R22, [R1+0x9b8] ;  /* 0x0009b80001167983 */ /* 0x000f280000100800 */
[----:B------:R-:W-:Y:S04]  /*244c0*/  STL [R1+0xd5c], R86 ;  /* 0x000d5c5601007387 */ /* 0x000fe80000100800 */
[----:B------:R-:W-:Y:S04]  /*244d0*/  STL [R1], R33 ;  /* 0x0000002101007387 */ /* 0x000fe80000100800 */
[----:B------:R-:W4:Y:S04]  /*244e0*/  LDL R21, [R1+0x9bc] ;  /* 0x0009bc0001157983 */ /* 0x000f280000100800 */
[----:B------:R-:W4:Y:S01]  /*244f0*/  LDL R18, [R1+0x9c0] ;  /* 0x0009c00001127983 */ /* 0x000f220000100800 */
[----:B------:R-:W-:Y:S01]  /*24500*/  PRMT R26, RZ, 0x7610, R26 ;  /* 0x00007610ff1a7816 */ /* 0x000fe2000000001a */
[----:B---3--:R-:W-:-:S02]  /*24510*/  @P0 IMAD.MOV.U32 R11, RZ, RZ, R20 ;  /* 0x000000ffff0b0224 */ /* 0x008fc400078e0014 */
[----:B------:R-:W-:Y:S01]  /*24520*/  @P0 IMAD.MOV.U32 R10, RZ, RZ, R19 ;  /* 0x000000ffff0a0224 */ /* 0x000fe200078e0013 */
[----:B------:R-:W-:Y:S04]  /*24530*/  STL [R1+0xd60], R85 ;  /* 0x000d605501007387 */ /* 0x000fe80000100800 */
[----:B------:R-:W3:Y:S04]  /*24540*/  LDL R20, [R1+0xca8] ;  /* 0x000ca80001147983 */ /* 0x000ee80000100800 */
[----:B------:R-:W3:Y:S04]  /*24550*/  LDL R19, [R1+0xcb4] ;  /* 0x000cb40001137983 */ /* 0x000ee80000100800 */
[----:B------:R0:W3:Y:S01]  /*24560*/  @P0 LDG.E.U8 R26, desc[UR14][R10.64] ;  /* 0x0000000e0a1a0981 */ /* 0x0000e2000c1e1100 */
[----:B------:R-:W-:-:S02]  /*24570*/  ISETP.GT.AND P3, PT, R8, 0x4f, PT ;  /* 0x0000004f0800780c */ /* 0x000fc40003f64270 */
[----:B------:R-:W-:Y:S01]  /*24580*/  PRMT R30, RZ, 0x7610, R30 ;  /* 0x00007610ff1e7816 */ /* 0x000fe2000000001e */
[----:B------:R-:W3:Y:S01]  /*24590*/  LDL R27, [R1+0xca0] ;  /* 0x000ca000011b7983 */ /* 0x000ee20000100800 */
[----:B------:R-:W-:Y:S01]  /*245a0*/  PRMT R28, RZ, 0x7610, R28 ;  /* 0x00007610ff1c7816 */ /* 0x000fe2000000001c */
[----:B0-----:R-:W-:Y:S02]  /*245b0*/  @P0 IMAD.MOV.U32 R10, RZ, RZ, R17 ;  /* 0x000000ffff0a0224 */ /* 0x001fe400078e0011 */
[----:B------:R-:W-:Y:S01]  /*245c0*/  @P0 IMAD.MOV.U32 R11, RZ, RZ, R24 ;  /* 0x000000ffff0b0224 */ /* 0x000fe200078e0018 */
[----:B------:R-:W-:Y:S01]  /*245d0*/  ISETP.GT.AND P2, PT, R8, 0x50, PT ;  /* 0x000000500800780c */ /* 0x000fe20003f44270 */
[----:B------:R-:W3:Y:S04]  /*245e0*/  LDL R17, [R1+0xcac] ;  /* 0x000cac0001117983 */ /* 0x000ee80000100800 */
[----:B------:R2:W3:Y:S01]  /*245f0*/  @P0 LDG.E.U8 R30, desc[UR14][R10.64] ;  /* 0x0000000e0a1e0981 */ /* 0x0004e2000c1e1100 */
[----:B------:R-:W-:-:S02]  /*24600*/  PRMT R13, RZ, 0x7610, R13 ;  /* 0x00007610ff0d7816 */ /* 0x000fc4000000000d */
[----:B------:R-:W-:Y:S01]  /*24610*/  PRMT R82, RZ, 0x7610, R82 ;  /* 0x00007610ff527816 */ /* 0x000fe20000000052 */
[----:B--2---:R-:W-:Y:S02]  /*24620*/  @P3 IMAD.MOV.U32 R11, RZ, RZ, R23 ;  /* 0x000000ffff0b3224 */ /* 0x004fe400078e0017 */
[----:B----4-:R-:W-:-:S05]  /*24630*/  @P3 IMAD.MOV.U32 R10, RZ, RZ, R22 ;  /* 0x000000ffff0a3224 */ /* 0x010fca00078e0016 */
[----:B------:R0:W2:Y:S02]  /*24640*/  @P3 LDG.E.U8 R28, desc[UR14][R10.64] ;  /* 0x0000000e0a1c3981 */ /* 0x0000a4000c1e1100 */
[----:B0-----:R-:W-:Y:S02]  /*24650*/  @P3 IMAD.MOV.U32 R11, RZ, RZ, R21 ;  /* 0x000000ffff0b3224 */ /* 0x001fe400078e0015 */
[----:B------:R-:W-:-:S05]  /*24660*/  @P3 IMAD.MOV.U32 R10, RZ, RZ, R18 ;  /* 0x000000ffff0a3224 */ /* 0x000fca00078e0012 */
[----:B------:R3:W4:Y:S02]  /*24670*/  @P3 LDG.E.U8 R13, desc[UR14][R10.64] ;  /* 0x0000000e0a0d3981 */ /* 0x000724000c1e1100 */
[----:B---3--:R-:W-:Y:S02]  /*24680*/  @P2 IMAD.MOV.U32 R11, RZ, RZ, R20 ;  /* 0x000000ffff0b2224 */ /* 0x008fe400078e0014 */
[----:B------:R-:W-:-:S05]  /*24690*/  @P2 IMAD.MOV.U32 R10, RZ, RZ, R19 ;  /* 0x000000ffff0a2224 */ /* 0x000fca00078e0013 */
[----:B------:R0:W3:Y:S04]  /*246a0*/  @P2 LDG.E.U8 R82, desc[UR14][R10.64] ;  /* 0x0000000e0a522981 */ /* 0x0000e8000c1e1100 */
[----:B------:R1:W-:Y:S04]  /*246b0*/  STL [R1+0x1f4], R26 ;  /* 0x0001f41a01007387 */ /* 0x0003e80000100800 */
[----:B------:R-:W2:Y:S04]  /*246c0*/  LDL R24, [R1+0x9c8] ;  /* 0x0009c80001187983 */ /* 0x000ea80000100800 */
[----:B------:R-:W2:Y:S04]  /*246d0*/  LDL R23, [R1+0x9cc] ;  /* 0x0009cc0001177983 */ /* 0x000ea80000100800 */
[----:B-1----:R-:W2:Y:S04]  /*246e0*/  LDL R26, [R1+0x9c4] ;  /* 0x0009c400011a7983 */ /* 0x002ea80000100800 */
[----:B------:R-:W2:Y:S04]  /*246f0*/  LDL R22, [R1+0x9d0] ;  /* 0x0009d00001167983 */ /* 0x000ea80000100800 */
[----:B------:R-:W2:Y:S04]  /*24700*/  LDL R21, [R1+0x9d4] ;  /* 0x0009d40001157983 */ /* 0x000ea80000100800 */
[----:B------:R-:W2:Y:S01]  /*24710*/  LDL R18, [R1+0x9d8] ;  /* 0x0009d80001127983 */ /* 0x000ea20000100800 */
[----:B------:R-:W-:Y:S01]  /*24720*/  ISETP.GT.AND P0, PT, R8, 0x51, PT ;  /* 0x000000510800780c */ /* 0x000fe20003f04270 */
[----:B0-----:R-:W-:Y:S01]  /*24730*/  @P2 IMAD.MOV.U32 R10, RZ, RZ, R17 ;  /* 0x000000ffff0a2224 */ /* 0x001fe200078e0011 */
[----:B------:R-:W-:Y:S01]  /*24740*/  PRMT R81, RZ, 0x7610, R81 ;  /* 0x00007610ff517816 */ /* 0x000fe20000000051 */
[----:B------:R-:W-:Y:S01]  /*24750*/  @P2 IMAD.MOV.U32 R11, RZ, RZ, R27 ;  /* 0x000000ffff0b2224 */ /* 0x000fe200078e001b */
[----:B------:R-:W-:-:S04]  /*24760*/  PRMT R80, RZ, 0x7610, R80 ;  /* 0x00007610ff507816 */ /* 0x000fc80000000050 */
[----:B------:R0:W2:Y:S04]  /*24770*/  @P2 LDG.E.U8 R81, desc[UR14][R10.64] ;  /* 0x0000000e0a512981 */ /* 0x0000a8000c1e1100 */
[----:B----4-:R1:W-:Y:S04]  /*24780*/  STL [R1+0x1dc], R13 ;  /* 0x0001dc0d01007387 */ /* 0x0103e80000100800 */
[----:B------:R-:W4:Y:S04]  /*24790*/  LDL R19, [R1+0x9dc] ;  /* 0x0009dc0001137983 */ /* 0x000f280000100800 */
[----:B-1----:R-:W4:Y:S04]  /*247a0*/  LDL R13, [R1+0x9e0] ;  /* 0x0009e000010d7983 */ /* 0x002f280000100800 */
[----:B------:R1:W-:Y:S04]  /*247b0*/  STL [R1+0x1ec], R30 ;  /* 0x0001ec1e01007387 */ /* 0x0003e80000100800 */
[----:B------:R-:W4:Y:S04]  /*247c0*/  LDL R20, [R1+0x9e8] ;  /* 0x0009e80001147983 */ /* 0x000f280000100800 */
[----:B-1----:R-:W4:Y:S04]  /*247d0*/  LDL R30, [R1+0x9e4] ;  /* 0x0009e400011e7983 */ /* 0x002f280000100800 */
[----:B---3--:R-:W-:Y:S04]  /*247e0*/  STL [R1+0xd64], R82 ;  /* 0x000d645201007387 */ /* 0x008fe80000100800 */
[----:B--2---:R1:W-:Y:S04]  /*247f0*/  STL [R1+0x1e8], R28 ;  /* 0x0001e81c01007387 */ /* 0x0043e80000100800 */
[----:B------:R-:W2:Y:S01]  /*24800*/  LDL R17, [R1+0x9f0] ;  /* 0x0009f00001117983 */ /* 0x000ea20000100800 */
[----:B0-----:R-:W-:-:S03]  /*24810*/  @P0 IMAD.MOV.U32 R10, RZ, RZ, R24 ;  /* 0x000000ffff0a0224 */ /* 0x001fc600078e0018 */
[----:B------:R-:W3:Y:S04]  /*24820*/  LDL R27, [R1+0x9f4] ;  /* 0x0009f400011b7983 */ /* 0x000ee80000100800 */
[----:B-1----:R-:W3:Y:S01]  /*24830*/  LDL R28, [R1+0x9ec] ;  /* 0x0009ec00011c7983 */ /* 0x002ee20000100800 */
[----:B------:R-:W-:-:S03]  /*24840*/  @P0 IMAD.MOV.U32 R11, RZ, RZ, R26 ;  /* 0x000000ffff0b0224 */ /* 0x000fc600078e001a */
[----:B------:R-:W3:Y:S04]  /*24850*/  LDL R26, [R1+0x9f8] ;  /* 0x0009f800011a7983 */ /* 0x000ee80000100800 */
[----:B------:R0:W3:Y:S04]  /*24860*/  @P0 LDG.E.U8 R80, desc[UR14][R10.64] ;  /* 0x0000000e0a500981 */ /* 0x0000e8000c1e1100 */
[----:B------:R-:W3:Y:S01]  /*24870*/  LDL R24, [R1+0x9fc] ;  /* 0x0009fc0001187983 */ /* 0x000ee20000100800 */
[----:B0-----:R-:W-:-:S03]  /*24880*/  @P0 IMAD.MOV.U32 R11, RZ, RZ, R23 ;  /* 0x000000ffff0b0224 */ /* 0x001fc600078e0017 */
[----:B------:R-:W3:Y:S01]  /*24890*/  LDL R23, [R1+0xa00] ;  /* 0x000a000001177983 */ /* 0x000ee20000100800 */
[C---:B------:R-:W-:Y:S01]  /*248a0*/  ISETP.GT.AND P3, PT, R8.reuse, 0x52, PT ;  /* 0x000000520800780c */ /* 0x040fe20003f64270 */
[----:B------:R-:W-:Y:S01]  /*248b0*/  @P0 IMAD.MOV.U32 R10, RZ, RZ, R22 ;  /* 0x000000ffff0a0224 */ /* 0x000fe200078e0016 */
[----:B------:R-:W-:Y:S01]  /*248c0*/  PRMT R79, RZ, 0x7610, R79 ;  /* 0x00007610ff4f7816 */ /* 0x000fe2000000004f */
[----:B------:R-:W3:Y:S01]  /*248d0*/  LDL R22, [R1+0xa04] ;  /* 0x000a040001167983 */ /* 0x000ee20000100800 */
[----:B------:R-:W-:Y:S02]  /*248e0*/  ISETP.GT.AND P2, PT, R8, 0x53, PT ;  /* 0x000000530800780c */ /* 0x000fe40003f44270 */
[----:B------:R-:W-:Y:S02]  /*248f0*/  PRMT R78, RZ, 0x7610, R78 ;  /* 0x00007610ff4e7816 */ /* 0x000fe4000000004e */
[----:B------:R0:W3:Y:S01]  /*24900*/  @P0 LDG.E.U8 R79, desc[UR14][R10.64] ;  /* 0x0000000e0a4f0981 */ /* 0x0000e2000c1e1100 */
[----:B------:R-:W-:-:S04]  /*24910*/  PRMT R77, RZ, 0x7610, R77 ;  /* 0x00007610ff4d7816 */ /* 0x000fc8000000004d */
[----:B0-----:R-:W-:Y:S02]  /*24920*/  @P3 IMAD.MOV.U32 R10, RZ, RZ, R18 ;  /* 0x000000ffff0a3224 */ /* 0x001fe400078e0012 */
[----:B------:R-:W-:Y:S01]  /*24930*/  @P3 IMAD.MOV.U32 R11, RZ, RZ, R21 ;  /* 0x000000ffff0b3224 */ /* 0x000fe200078e0015 */
[----:B------:R-:W3:Y:S04]  /*24940*/  LDL R18, [R1+0xa10] ;  /* 0x000a100001127983 */ /* 0x000ee80000100800 */
[----:B------:R-:W3:Y:S04]  /*24950*/  LDL R21, [R1+0xa08] ;  /* 0x000a080001157983 */ /* 0x000ee80000100800 */
[----:B------:R4:W3:Y:S01]  /*24960*/  @P3 LDG.E.U8 R78, desc[UR14][R10.64] ;  /* 0x0000000e0a4e3981 */ /* 0x0008e2000c1e1100 */
[----:B------:R-:W-:Y:S01]  /*24970*/  PRMT R76, RZ, 0x7610, R76 ;  /* 0x00007610ff4c7816 */ /* 0x000fe2000000004c */
[----:B----4-:R-:W-:-:S02]  /*24980*/  @P3 IMAD.MOV.U32 R11, RZ, RZ, R19 ;  /* 0x000000ffff0b3224 */ /* 0x010fc400078e0013 */
[----:B------:R-:W4:Y:S01]  /*24990*/  LDL R19, [R1+0xa0c] ;  /* 0x000a0c0001137983 */ /* 0x000f220000100800 */
[----:B------:R-:W-:-:S03]  /*249a0*/  @P3 IMAD.MOV.U32 R10, RZ, RZ, R13 ;  /* 0x000000ffff0a3224 */ /* 0x000fc600078e000d */
[----:B------:R-:W4:Y:S04]  /*249b0*/  LDL R13, [R1+0xa18] ;  /* 0x000a1800010d7983 */ /* 0x000f280000100800 */
[----:B------:R0:W4:Y:S01]  /*249c0*/  @P3 LDG.E.U8 R77, desc[UR14][R10.64] ;  /* 0x0000000e0a4d3981 */ /* 0x000122000c1e1100 */
[----:B------:R-:W-:Y:S01]  /*249d0*/  ISETP.GT.AND P0, PT, R8, 0x54, PT ;  /* 0x000000540800780c */ /* 0x000fe20003f04270 */
[----:B0-----:R-:W-:Y:S02]  /*249e0*/  @P2 IMAD.MOV.U32 R10, RZ, RZ, R20 ;  /* 0x000000ffff0a2224 */ /* 0x001fe400078e0014 */
[----:B------:R-:W-:Y:S01]  /*249f0*/  @P2 IMAD.MOV.U32 R11, RZ, RZ, R30 ;  /* 0x000000ffff0b2224 */ /* 0x000fe200078e001e */
[----:B------:R-:W4:Y:S04]  /*24a00*/  LDL R20, [R1+0xa14] ;  /* 0x000a140001147983 */ /* 0x000f280000100800 */
[----:B------:R2:W4:Y:S01]  /*24a10*/  @P2 LDG.E.U8 R76, desc[UR14][R10.64] ;  /* 0x0000000e0a4c2981 */ /* 0x000522000c1e1100 */
[----:B------:R-:W-:-:S02]  /*24a20*/  PRMT R75, RZ, 0x7610, R75 ;  /* 0x00007610ff4b7816 */ /* 0x000fc4000000004b */
[----:B------:R-:W-:Y:S01]  /*24a30*/  PRMT R74, RZ, 0x7610, R74 ;  /* 0x00007610ff4a7816 */ /* 0x000fe2000000004a */
[----:B--2---:R-:W-:Y:S02]  /*24a40*/  @P2 IMAD.MOV.U32 R10, RZ, RZ, R17 ;  /* 0x000000ffff0a2224 */ /* 0x004fe400078e0011 */
[----:B------:R-:W2:Y:S01]  /*24a50*/  LDL R17, [R1+0xa20] ;  /* 0x000a200001117983 */ /* 0x000ea20000100800 */
[----:B---3--:R-:W-:-:S03]  /*24a60*/  @P2 IMAD.MOV.U32 R11, RZ, RZ, R28 ;  /* 0x000000ffff0b2224 */ /* 0x008fc600078e001c */
[----:B------:R-:W3:Y:S04]  /*24a70*/  LDL R28, [R1+0xa1c] ;  /* 0x000a1c00011c7983 */ /* 0x000ee80000100800 */
[----:B------:R0:W3:Y:S02]  /*24a80*/  @P2 LDG.E.U8 R75, desc[UR14][R10.64] ;  /* 0x0000000e0a4b2981 */ /* 0x0000e4000c1e1100 */
[----:B0-----:R-:W-:Y:S02]  /*24a90*/  @P0 IMAD.MOV.U32 R10, RZ, RZ, R26 ;  /* 0x000000ffff0a0224 */ /* 0x001fe400078e001a */
[----:B------:R-:W-:Y:S01]  /*24aa0*/  @P0 IMAD.MOV.U32 R11, RZ, RZ, R27 ;  /* 0x000000ffff0b0224 */ /* 0x000fe200078e001b */
[----:B------:R-:W3:Y:S04]  /*24ab0*/  LDL R26, [R1+0xa28] ;  /* 0x000a2800011a7983 */ /* 0x000ee80000100800 */
[----:B------:R-:W3:Y:S04]  /*24ac0*/  LDL R27, [R1+0xa24] ;  /* 0x000a2400011b7983 */ /* 0x000ee80000100800 */
[----:B------:R0:W3:Y:S02]  /*24ad0*/  @P0 LDG.E.U8 R74, desc[UR14][R10.64] ;  /* 0x0000000e0a4a0981 */ /* 0x0000e4000c1e1100 */
[----:B0-----:R-:W-:-:S02]  /*24ae0*/  @P0 IMAD.MOV.U32 R10, RZ, RZ, R23 ;  /* 0x000000ffff0a0224 */ /* 0x001fc400078e0017 */
[----:B------:R-:W-:Y:S01]  /*24af0*/  @P0 IMAD.MOV.U32 R11, RZ, RZ, R24 ;  /* 0x000000ffff0b0224 */ /* 0x000fe200078e0018 */
[----:B------:R-:W3:Y:S04]  /*24b00*/  LDL R23, [R1+0xa30] ;  /* 0x000a300001177983 */ /* 0x000ee80000100800 */
[----:B------:R-:W3:Y:S01]  /*24b10*/  LDL R24, [R1+0xa2c] ;  /* 0x000a2c0001187983 */ /* 0x000ee20000100800 */
[C---:B------:R-:W-:Y:S02]  /*24b20*/  ISETP.GT.AND P3, PT, R8.reuse, 0x55, PT ;  /* 0x000000550800780c */ /* 0x040fe40003f64270 */
[----:B------:R-:W-:Y:S02]  /*24b30*/  PRMT R73, RZ, 0x7610, R73 ;  /* 0x00007610ff497816 */ /* 0x000fe40000000049 */
[----:B------:R-:W-:-:S02]  /*24b40*/  ISETP.GT.AND P2, PT, R8, 0x56, PT ;  /* 0x000000560800780c */ /* 0x000fc40003f44270 */
[----:B------:R-:W-:Y:S02]  /*24b50*/  PRMT R72, RZ, 0x7610, R72 ;  /* 0x00007610ff487816 */ /* 0x000fe40000000048 */
[----:B------:R0:W3:Y:S01]  /*24b60*/  @P0 LDG.E.U8 R73, desc[UR14][R10.64] ;  /* 0x0000000e0a490981 */ /* 0x0000e2000c1e1100 */
[----:B------:R-:W-:-:S04]  /*24b70*/  PRMT R71, RZ, 0x7610, R71 ;  /* 0x00007610ff477816 */ /* 0x000fc80000000047 */
[----:B0-----:R-:W-:Y:S02]  /*24b80*/  @P3 IMAD.MOV.U32 R10, RZ, RZ, R21 ;  /* 0x000000ffff0a3224 */ /* 0x001fe400078e0015 */
[----:B------:R-:W-:Y:S01]  /*24b90*/  @P3 IMAD.MOV.U32 R11, RZ, RZ, R22 ;  /* 0x000000ffff0b3224 */ /* 0x000fe200078e0016 */
[----:B------:R-:W-:Y:S01]  /*24ba0*/  PRMT R29, RZ, 0x7610, R29 ;  /* 0x00007610ff1d7816 */ /* 0x000fe2000000001d */
[----:B------:R-:W3:Y:S04]  /*24bb0*/  LDL R22, [R1+0xc90] ;  /* 0x000c900001167983 */ /* 0x000ee80000100800 */
[----:B------:R0:W3:Y:S01]  /*24bc0*/  @P3 LDG.E.U8 R72, desc[UR14][R10.64] ;  /* 0x0000000e0a483981 */ /* 0x0000e2000c1e1100 */
[----:B------:R-:W-:Y:S02]  /*24bd0*/  ISETP.GT.AND P0, PT, R8, 0x57, PT ;  /* 0x000000570800780c */ /* 0x000fe40003f04270 */
[----:B------:R-:W-:Y:S01]  /*24be0*/  PRMT R16, RZ, 0x7610, R16 ;  /* 0x00007610ff107816 */ /* 0x000fe20000000010 */
[----:B------:R-:W3:Y:S01]  /*24bf0*/  LDL R21, [R1+0xa34] ;  /* 0x000a340001157983 */ /* 0x000ee20000100800 */
[----:B0-----:R-:W-:-:S02]  /*24c00*/  @P3 IMAD.MOV.U32 R10, RZ, RZ, R18 ;  /* 0x000000ffff0a3224 */ /* 0x001fc400078e0012 */
[----:B----4-:R-:W-:Y:S01]  /*24c10*/  @P3 IMAD.MOV.U32 R11, RZ, RZ, R19 ;  /* 0x000000ffff0b3224 */ /* 0x010fe200078e0013 */
[----:B------:R-:W-:Y:S01]  /*24c20*/  PRMT R25, RZ, 0x7610, R25 ;  /* 0x00007610ff197816 */ /* 0x000fe20000000019 */
[----:B------:R-:W4:Y:S04]  /*24c30*/  LDL R19, [R1+0xc98] ;  /* 0x000c980001137983 */ /* 0x000f280000100800 */
[----:B------:R0:W4:Y:S01]  /*24c40*/  @P3 LDG.E.U8 R71, desc[UR14][R10.64] ;  /* 0x0000000e0a473981 */ /* 0x000122000c1e1100 */
[----:B------:R-:W-:-:S03]  /*24c50*/  PRMT R3, RZ, 0x7610, R3 ;  /* 0x00007610ff037816 */ /* 0x000fc60000000003 */
[----:B------:R-:W4:Y:S01]  /*24c60*/  LDL R18, [R1+0xca4] ;  /* 0x000ca40001127983 */ /* 0x000f220000100800 */
[----:B0-----:R-:W-:Y:S02]  /*24c70*/  @P2 IMAD.MOV.U32 R10, RZ, RZ, R13 ;  /* 0x000000ffff0a2224 */ /* 0x001fe400078e000d */
[----:B------:R-:W-:Y:S01]  /*24c80*/  @P2 IMAD.MOV.U32 R11, RZ, RZ, R20 ;  /* 0x000000ffff0b2224 */ /* 0x000fe200078e0014 */
[----:B------:R-:W4:Y:S04]  /*24c90*/  LDL R13, [R1+0xc9c] ;  /* 0x000c9c00010d7983 */ /* 0x000f280000100800 */
[----:B------:R2:W4:Y:S04]  /*24ca0*/  @P2 LDG.E.U8 R29, desc[UR14][R10.64] ;  /* 0x0000000e0a1d2981 */ /* 0x000528000c1e1100 */
[----:B------:R-:W4:Y:S01]  /*24cb0*/  LDL R20, [R1+0xa38] ;  /* 0x000a380001147983 */ /* 0x000f220000100800 */
[----:B--2---:R-:W-:-:S03]  /*24cc0*/  @P2 IMAD.MOV.U32 R10, RZ, RZ, R17 ;  /* 0x000000ffff0a2224 */ /* 0x004fc600078e0011 */
[----:B------:R-:W2:Y:S01]  /*24cd0*/  LDL R17, [R1+0xa3c] ;  /* 0x000a3c0001117983 */ /* 0x000ea20000100800 */
[----:B---3--:R-:W-:-:S05]  /*24ce0*/  @P2 IMAD.MOV.U32 R11, RZ, RZ, R28 ;  /* 0x000000ffff0b2224 */ /* 0x008fca00078e001c */
[----:B------:R0:W3:Y:S02]  /*24cf0*/  @P2 LDG.E.U8 R16, desc[UR14][R10.64] ;  /* 0x0000000e0a102981 */ /* 0x0000e4000c1e1100 */
[----:B0-----:R-:W-:Y:S02]  /*24d00*/  @P0 IMAD.MOV.U32 R10, RZ, RZ, R26 ;  /* 0x000000ffff0a0224 */ /* 0x001fe400078e001a */
[----:B------:R-:W-:-:S05]  /*24d10*/  @P0 IMAD.MOV.U32 R11, RZ, RZ, R27 ;  /* 0x000000ffff0b0224 */ /* 0x000fca00078e001b */
[----:B------:R0:W2:Y:S02]  /*24d20*/  @P0 LDG.E.U8 R25, desc[UR14][R10.64] ;  /* 0x0000000e0a190981 */ /* 0x0000a4000c1e1100 */
[----:B0-----:R-:W-:Y:S02]  /*24d30*/  @P0 IMAD.MOV.U32 R10, RZ, RZ, R23 ;  /* 0x000000ffff0a0224 */ /* 0x001fe400078e0017 */
[----:B------:R-:W-:-:S05]  /*24d40*/  @P0 IMAD.MOV.U32 R11, RZ, RZ, R24 ;  /* 0x000000ffff0b0224 */ /* 0x000fca00078e0018 */
[----:B------:R4:W2:Y:S01]  /*24d50*/  @P0 LDG.E.U8 R3, desc[UR14][R10.64] ;  /* 0x0000000e0a030981 */ /* 0x0008a2000c1e1100 */
[----:B------:R-:W-:Y:S02]  /*24d60*/  ISETP.GT.AND P3, PT, R8, 0x58, PT ;  /* 0x000000580800780c */ /* 0x000fe40003f64270 */
[----:B------:R-:W-:-:S11]  /*24d70*/  PRMT R70, RZ, 0x7610, R70 ;  /* 0x00007610ff467816 */ /* 0x000fd60000000046 */
[----:B----4-:R-:W-:Y:S02]  /*24d80*/  @P3 IMAD.MOV.U32 R11, RZ, RZ, R19 ;  /* 0x000000ffff0b3224 */ /* 0x010fe400078e0013 */
[----:B------:R-:W-:-:S05]  /*24d90*/  @P3 IMAD.MOV.U32 R10, RZ, RZ, R18 ;  /* 0x000000ffff0a3224 */ /* 0x000fca00078e0012 */
[----:B------:R0:W4:Y:S02]  /*24da0*/  @P3 LDG.E.U8 R70, desc[UR14][R10.64] ;  /* 0x0000000e0a463981 */ /* 0x000124000c1e1100 */
[----:B0-----:R-:W-:Y:S02]  /*24db0*/  @P3 IMAD.MOV.U32 R10, RZ, RZ, R13 ;  /* 0x000000ffff0a3224 */ /* 0x001fe400078e000d */
[----:B------:R-:W-:Y:S01]  /*24dc0*/  @P3 IMAD.MOV.U32 R11, RZ, RZ, R22 ;  /* 0x000000ffff0b3224 */ /* 0x000fe200078e0016 */
[----:B---3--:R0:W-:Y:S04]  /*24dd0*/  STL [R1+0x1a4], R16 ;  /* 0x0001a41001007387 */ /* 0x0081e80000100800 */
[----:B------:R-:W3:Y:S04]  /*24de0*/  LDL R28, [R1+0xa44] ;  /* 0x000a4400011c7983 */ /* 0x000ee80000100800 */
[----:B------:R-:W3:Y:S04]  /*24df0*/  LDL R27, [R1+0xa48] ;  /* 0x000a4800011b7983 */ /* 0x000ee80000100800 */
[----:B0-----:R-:W3:Y:S04]  /*24e00*/  LDL R16, [R1+0xa40] ;  /* 0x000a400001107983 */ /* 0x001ee80000100800 */
[----:B--2---:R0:W-:Y:S04]  /*24e10*/  STL [R1+0x198], R25 ;  /* 0x0001981901007387 */ /* 0x0041e80000100800 */
[----:B------:R-:W2:Y:S04]  /*24e20*/  LDL R24, [R1+0xa50] ;  /* 0x000a500001187983 */ /* 0x000ea80000100800 */
[----:B0-----:R-:W2:Y:S04]  /*24e30*/  LDL R25, [R1+0xa4c] ;  /* 0x000a4c0001197983 */ /* 0x001ea80000100800 */
[----:B------:R0:W-:Y:S04]  /*24e40*/  STL [R1+0xd04], R3 ;  /* 0x000d040301007387 */ /* 0x0001e80000100800 */
[----:B------:R-:W4:Y:S04]  /*24e50*/  LDL R19, [R1+0xa54] ;  /* 0x000a540001137983 */ /* 0x000f280000100800 */
[----:B------:R-:W4:Y:S04]  /*24e60*/  LDL R18, [R1+0xa58] ;  /* 0x000a580001127983 */ /* 0x000f280000100800 */
[----:B------:R-:W4:Y:S04]  /*24e70*/  LDL R26, [R1+0xa5c] ;  /* 0x000a5c00011a7983 */ /* 0x000f280000100800 */
[----:B------:R-:W4:Y:S04]  /*24e80*/  LDL R13, [R1+0xa60] ;  /* 0x000a6000010d7983 */ /* 0x000f280000100800 */
[----:B------:R-:W-:Y:S04]  /*24e90*/  STL [R1+0x1b0], R29 ;  /* 0x0001b01d01007387 */ /* 0x000fe80000100800 */
[----:B------:R-:W4:Y:S04]  /*24ea0*/  LDL R23, [R1+0xa64] ;  /* 0x000a640001177983 */ /* 0x000f280000100800 */
[----:B------:R-:W4:Y:S01]  /*24eb0*/  LDL R22, [R1+0xa68] ;  /* 0x000a680001167983 */ /* 0x000f220000100800 */
[----:B------:R-:W-:-:S02]  /*24ec0*/  ISETP.GT.AND P2, PT, R8, 0x59, PT ;  /* 0x000000590800780c */ /* 0x000fc40003f44270 */
[----:B------:R-:W-:Y:S02]  /*24ed0*/  PRMT R69, RZ, 0x7610, R69 ;  /* 0x00007610ff457816 */ /* 0x000fe40000000045 */
[----:B------:R-:W-:Y:S02]  /*24ee0*/  ISETP.GT.AND P0, PT, R8, 0x5a, PT ;  /* 0x0000005a0800780c */ /* 0x000fe40003f04270 */
[----:B------:R-:W-:Y:S02]  /*24ef0*/  PRMT R68, RZ, 0x7610, R68 ;  /* 0x00007610ff447816 */ /* 0x000fe40000000044 */
[----:B------:R1:W4:Y:S01]  /*24f00*/  @P3 LDG.E.U8 R69, desc[UR14][R10.64] ;  /* 0x0000000e0a453981 */ /* 0x000322000c1e1100 */
[----:B------:R-:W-:-:S04]  /*24f10*/  PRMT R67, RZ, 0x7610, R67 ;  /* 0x00007610ff437816 */ /* 0x000fc80000000043 */
[----:B-1----:R-:W-:Y:S02]  /*24f20*/  @P2 IMAD.MOV.U32 R10, RZ, RZ, R20 ;  /* 0x000000ffff0a2224 */ /* 0x002fe400078e0014 */
[----:B------:R-:W-:Y:S01]  /*24f30*/  @P2 IMAD.MOV.U32 R11, RZ, RZ, R21 ;  /* 0x000000ffff0b2224 */ /* 0x000fe200078e0015 */
[----:B------:R-:W4:Y:S04]  /*24f40*/  LDL R20, [R1+0xa70] ;  /* 0x000a700001147983 */ /* 0x000f280000100800 */
[----:B------:R1:W4:Y:S04]  /*24f50*/  @P2 LDG.E.U8 R68, desc[UR14][R10.64] ;  /* 0x0000000e0a442981 */ /* 0x000328000c1e1100 */
[----:B------:R-:W4:Y:S01]  /*24f60*/  LDL R21, [R1+0xa6c] ;  /* 0x000a6c0001157983 */ /* 0x000f220000100800 */
[----:B------:R-:W-:Y:S01]  /*24f70*/  ISETP.GT.AND P3, PT, R8, 0x5b, PT ;  /* 0x0000005b0800780c */ /* 0x000fe20003f64270 */
[----:B-1----:R-:W-:Y:S01]  /*24f80*/  @P2 IMAD.MOV.U32 R11, RZ, RZ, R17 ;  /* 0x000000ffff0b2224 */ /* 0x002fe200078e0011 */
[----:B------:R-:W-:Y:S01]  /*24f90*/  PRMT R66, RZ, 0x7610, R66 ;  /* 0x00007610ff427816 */ /* 0x000fe20000000042 */
[----:B------:R-:W4:Y:S01]  /*24fa0*/  LDL R17, [R1+0xa74] ;  /* 0x000a740001117983 */ /* 0x000f220000100800 */
[----:B------:R-:W-:-:S02]  /*24fb0*/  PRMT R65, RZ, 0x7610, R65 ;  /* 0x00007610ff417816 */ /* 0x000fc40000000041 */
[----:B------:R-:W-:Y:S02]  /*24fc0*/  PRMT R64, RZ, 0x7610, R64 ;  /* 0x00007610ff407816 */ /* 0x000fe40000000040 */
[----:B------:R-:W-:Y:S01]  /*24fd0*/  PRMT R62, RZ, 0x7610, R62 ;  /* 0x00007610ff3e7816 */ /* 0x000fe2000000003e */
[----:B---3--:R-:W-:Y:S02]  /*24fe0*/  @P2 IMAD.MOV.U32 R10, RZ, RZ, R16 ;  /* 0x000000ffff0a2224 */ /* 0x008fe400078e0010 */
[----:B------:R-:W3:Y:S04]  /*24ff0*/  LDL R16, [R1+0xa78] ;  /* 0x000a780001107983 */ /* 0x000ee80000100800 */
[----:B------:R1:W3:Y:S02]  /*25000*/  @P2 LDG.E.U8 R67, desc[UR14][R10.64] ;  /* 0x0000000e0a432981 */ /* 0x0002e4000c1e1100 */
[----:B-1----:R-:W-:-:S02]  /*25010*/  @P0 IMAD.MOV.U32 R10, RZ, RZ, R27 ;  /* 0x000000ffff0a0224 */ /* 0x002fc400078e001b */
[----:B------:R-:W-:-:S05]  /*25020*/  @P0 IMAD.MOV.U32 R11, RZ, RZ, R28 ;  /* 0x000000ffff0b0224 */ /* 0x000fca00078e001c */
[----:B------:R2:W3:Y:S01]  /*25030*/  @P0 LDG.E.U8 R66, desc[UR14][R10.64] ;  /* 0x0000000e0a420981 */ /* 0x0004e2000c1e1100 */
[----:B------:R-:W-:Y:S01]  /*25040*/  ISETP.GT.AND P2, PT, R8, 0x5c, PT ;  /* 0x0000005c0800780c */ /* 0x000fe20003f44270 */
[----:B--2---:R-:W-:Y:S02]  /*25050*/  @P0 IMAD.MOV.U32 R10, RZ, RZ, R24 ;  /* 0x000000ffff0a0224 */ /* 0x004fe400078e0018 */
[----:B------:R-:W-:Y:S01]  /*25060*/  @P0 IMAD.MOV.U32 R11, RZ, RZ, R25 ;  /* 0x000000ffff0b0224 */ /* 0x000fe200078e0019 */
[----:B------:R-:W2:Y:S04]  /*25070*/  LDL R24, [R1+0xa80] ;  /* 0x000a800001187983 */ /* 0x000ea80000100800 */
[----:B------:R-:W2:Y:S04]  /*25080*/  LDL R25, [R1+0xa7c] ;  /* 0x000a7c0001197983 */ /* 0x000ea80000100800 */
[----:B------:R4:W2:Y:S02]  /*25090*/  @P0 LDG.E.U8 R65, desc[UR14][R10.64] ;  /* 0x0000000e0a410981 */ /* 0x0008a4000c1e1100 */
[----:B----4-:R-:W-:-:S02]  /*250a0*/  @P3 IMAD.MOV.U32 R10, RZ, RZ, R18 ;  /* 0x000000ffff0a3224 */ /* 0x010fc400078e0012 */
[----:B------:R-:W-:Y:S01]  /*250b0*/  @P3 IMAD.MOV.U32 R11, RZ, RZ, R19 ;  /* 0x000000ffff0b3224 */ /* 0x000fe200078e0013 */
[----:B------:R-:W4:Y:S04]  /*250c0*/  LDL R18, [R1+0xa88] ;  /* 0x000a880001127983 */ /* 0x000f280000100800 */
[----:B------:R-:W4:Y:S04]  /*250d0*/  LDL R19, [R1+0xa84] ;  /* 0x000a840001137983 */ /* 0x000f280000100800 */
[----:B------:R1:W4:Y:S02]  /*250e0*/  @P3 LDG.E.U8 R64, desc[UR14][R10.64] ;  /* 0x0000000e0a403981 */ /* 0x000324000c1e1100 */
[----:B-1----:R-:W-:-:S02]  /*250f0*/  @P3 IMAD.MOV.U32 R10, RZ, RZ, R13 ;  /* 0x000000ffff0a3224 */ /* 0x002fc400078e000d */
[----:B------:R-:W-:Y:S01]  /*25100*/  @P3 IMAD.MOV.U32 R11, RZ, RZ, R26 ;  /* 0x000000ffff0b3224 */ /* 0x000fe200078e001a */
[----:B------:R-:W4:Y:S04]  /*25110*/  LDL R13, [R1+0xa90] ;  /* 0x000a9000010d7983 */ /* 0x000f280000100800 */
[----:B------:R-:W4:Y:S04]  /*25120*/  LDL R26, [R1+0xa8c] ;  /* 0x000a8c00011a7983 */ /* 0x000f280000100800 */
[----:B------:R1:W4:Y:S02]  /*25130*/  @P3 LDG.E.U8 R62, desc[UR14][R10.64] ;  /* 0x0000000e0a3e3981 */ /* 0x000324000c1e1100 */
[----:B-1----:R-:W-:-:S02]  /*25140*/  @P2 IMAD.MOV.U32 R10, RZ, RZ, R22 ;  /* 0x000000ffff0a2224 */ /* 0x002fc400078e0016 */
[----:B------:R-:W-:Y:S01]  /*25150*/  @P2 IMAD.MOV.U32 R11, RZ, RZ, R23 ;  /* 0x000000ffff0b2224 */ /* 0x000fe200078e0017 */
[----:B------:R-:W4:Y:S04]  /*25160*/  LDL R22, [R1+0xa98] ;  /* 0x000a980001167983 */ /* 0x000f280000100800 */
[----:B------:R-:W4:Y:S01]  /*25170*/  LDL R23, [R1+0xa94] ;  /* 0x000a940001177983 */ /* 0x000f220000100800 */
[----:B------:R-:W-:Y:S02]  /*25180*/  ISETP.GT.AND P0, PT, R8, 0x5d, PT ;  /* 0x0000005d0800780c */ /* 0x000fe40003f04270 */
[----:B------:R-:W-:Y:S02]  /*25190*/  PRMT R60, RZ, 0x7610, R60 ;  /* 0x00007610ff3c7816 */ /* 0x000fe4000000003c */
[----:B------:R-:W-:-:S04]  /*251a0*/  PRMT R58, RZ, 0x7610, R58 ;  /* 0x00007610ff3a7816 */ /* 0x000fc8000000003a */
[----:B------:R1:W4:Y:S01]  /*251b0*/  @P2 LDG.E.U8 R60, desc[UR14][R10.64] ;  /* 0x0000000e0a3c2981 */ /* 0x000322000c1e1100 */
[----:B------:R-:W-:Y:S02]  /*251c0*/  ISETP.GT.AND P3, PT, R8, 0x5e, PT ;  /* 0x0000005e0800780c */ /* 0x000fe40003f64270 */
[----:B------:R-:W-:Y:S01]  /*251d0*/  PRMT R56, RZ, 0x7610, R56 ;  /* 0x00007610ff387816 */ /* 0x000fe20000000038 */
[----:B-1----:R-:W-:Y:S02]  /*251e0*/  @P2 IMAD.MOV.U32 R10, RZ, RZ, R20 ;  /* 0x000000ffff0a2224 */ /* 0x002fe400078e0014 */
[----:B------:R-:W-:Y:S01]  /*251f0*/  @P2 IMAD.MOV.U32 R11, RZ, RZ, R21 ;  /* 0x000000ffff0b2224 */ /* 0x000fe200078e0015 */
[----:B------:R-:W-:Y:S01]  /*25200*/  PRMT R54, RZ, 0x7610, R54 ;  /* 0x00007610ff367816 */ /* 0x000fe20000000036 */
[----:B------:R-:W4:Y:S04]  /*25210*/  LDL R21, [R1+0xa9c] ;  /* 0x000a9c0001157983 */ /* 0x000f280000100800 */
[----:B------:R1:W4:Y:S04]  /*25220*/  @P2 LDG.E.U8 R58, desc[UR14][R10.64] ;  /* 0x0000000e0a3a2981 */ /* 0x000328000c1e1100 */
[----:B------:R-:W4:Y:S01]  /*25230*/  LDL R20, [R1+0xaa0] ;  /* 0x000aa00001147983 */ /* 0x000f220000100800 */
[----:B-1----:R-:W-:Y:S01]  /*25240*/  @P0 IMAD.MOV.U32 R11, RZ, RZ, R17 ;  /* 0x000000ffff0b0224 */ /* 0x002fe200078e0011 */
[----:B0-----:R-:W-:-:S02]  /*25250*/  PRMT R3, RZ, 0x7610, R3 ;  /* 0x00007610ff037816 */ /* 0x001fc40000000003 */
[----:B------:R-:W4:Y:S01]  /*25260*/  LDL R17, [R1+0xc88] ;  /* 0x000c880001117983 */ /* 0x000f220000100800 */
[----:B------:R-:W-:Y:S02]  /*25270*/  ISETP.GT.AND P2, PT, R8, 0x5f, PT ;  /* 0x0000005f0800780c */ /* 0x000fe40003f44270 */
[----:B------:R-:W-:Y:S02]  /*25280*/  PRMT R12, RZ, 0x7610, R12 ;  /* 0x00007610ff0c7816 */ /* 0x000fe4000000000c */
[----:B------:R-:W-:Y:S01]  /*25290*/  PRMT R4, RZ, 0x7610, R4 ;  /* 0x00007610ff047816 */ /* 0x000fe20000000004 */
[----:B---3--:R-:W-:Y:S01]  /*252a0*/  @P0 IMAD.MOV.U32 R10, RZ, RZ, R16 ;  /* 0x000000ffff0a0224 */ /* 0x008fe200078e0010 */
[----:B------:R-:W-:Y:S01]  /*252b0*/  PRMT R0, RZ, 0x7610, R0 ;  /* 0x00007610ff007816 */ /* 0x000fe20000000000 */
[----:B------:R-:W3:Y:S04]  /*252c0*/  LDL R16, [R1+0xc94] ;  /* 0x000c940001107983 */ /* 0x000ee80000100800 */
[----:B------:R2:W3:Y:S02]  /*252d0*/  @P0 LDG.E.U8 R56, desc[UR14][R10.64] ;  /* 0x0000000e0a380981 */ /* 0x0004e4000c1e1100 */
[----:B--2---:R-:W-:-:S02]  /*252e0*/  @P0 IMAD.MOV.U32 R10, RZ, RZ, R24 ;  /* 0x000000ffff0a0224 */ /* 0x004fc400078e0018 */
[----:B------:R-:W2:Y:S01]  /*252f0*/  LDL R24, [R1+0xc8c] ;  /* 0x000c8c0001187983 */ /* 0x000ea20000100800 */
[----:B------:R-:W-:-:S03]  /*25300*/  @P0 IMAD.MOV.U32 R11, RZ, RZ, R25 ;  /* 0x000000ffff0b0224 */ /* 0x000fc600078e0019 */
[----:B------:R-:W2:Y:S04]  /*25310*/  LDL R25, [R1+0xc80] ;  /* 0x000c800001197983 */ /* 0x000ea80000100800 */
[----:B------:R4:W2:Y:S02]  /*25320*/  @P0 LDG.E.U8 R54, desc[UR14][R10.64] ;  /* 0x0000000e0a360981 */ /* 0x0008a4000c1e1100 */
[----:B----4-:R-:W-:Y:S02]  /*25330*/  @P3 IMAD.MOV.U32 R10, RZ, RZ, R18 ;  /* 0x000000ffff0a3224 */ /* 0x010fe400078e0012 */
[----:B------:R-:W4:Y:S01]  /*25340*/  LDL R18, [R1+0xaa8] ;  /* 0x000aa80001127983 */ /* 0x000f220000100800 */
[----:B------:R-:W-:-:S03]  /*25350*/  @P3 IMAD.MOV.U32 R11, RZ, RZ, R19 ;  /* 0x000000ffff0b3224 */ /* 0x000fc600078e0013 */
[----:B------:R-:W2:Y:S04]  /*25360*/  LDL R19, [R1+0xaa4] ;  /* 0x000aa40001137983 */ /* 0x000ea80000100800 */
[----:B------:R0:W2:Y:S02]  /*25370*/  @P3 LDG.E.U8 R3, desc[UR14][R10.64] ;  /* 0x0000000e0a033981 */ /* 0x0000a4000c1e1100 */
[----:B0-----:R-:W-:Y:S02]  /*25380*/  @P3 IMAD.MOV.U32 R10, RZ, RZ, R13 ;  /* 0x000000ffff0a3224 */ /* 0x001fe400078e000d */
[----:B------:R-:W2:Y:S01]  /*25390*/  LDL R13, [R1+0xaac] ;  /* 0x000aac00010d7983 */ /* 0x000ea20000100800 */
[----:B------:R-:W-:-:S05]  /*253a0*/  @P3 IMAD.MOV.U32 R11, RZ, RZ, R26 ;  /* 0x000000ffff0b3224 */ /* 0x000fca00078e001a */
[----:B------:R0:W2:Y:S02]  /*253b0*/  @P3 LDG.E.U8 R12, desc[UR14][R10.64] ;  /* 0x0000000e0a0c3981 */ /* 0x0000a4000c1e1100 */
[----:B0-----:R-:W-:Y:S02]  /*253c0*/  @P2 IMAD.MOV.U32 R10, RZ, RZ, R22 ;  /* 0x000000ffff0a2224 */ /* 0x001fe400078e0016 */
[----:B------:R-:W-:-:S05]  /*253d0*/  @P2 IMAD.MOV.U32 R11, RZ, RZ, R23 ;  /* 0x000000ffff0b2224 */ /* 0x000fca00078e0017 */
[----:B------:R0:W3:Y:S02]  /*253e0*/  @P2 LDG.E.U8 R4, desc[UR14][R10.64] ;  /* 0x0000000e0a042981 */ /* 0x0000e4000c1e1100 */
[----:B0-----:R-:W-:Y:S02]  /*253f0*/  @P2 IMAD.MOV.U32 R11, RZ, RZ, R21 ;  /* 0x000000ffff0b2224 */ /* 0x001fe400078e0015 */
[----:B------:R-:W-:-:S05]  /*25400*/  @P2 IMAD.MOV.U32 R10, RZ, RZ, R20 ;  /* 0x000000ffff0a2224 */ /* 0x000fca00078e0014 */
[----:B------:R0:W4:Y:S04]  /*25410*/  @P2 LDG.E.U8 R0, desc[UR14][R10.64] ;  /* 0x0000000e0a002981 */ /* 0x000128000c1e1100 */
[----:B--2---:R1:W-:Y:S04]  /*25420*/  STL [R1+0x154], R12 ;  /* 0x0001540c01007387 */ /* 0x0043e80000100800 */
[----:B------:R-:W2:Y:S04]  /*25430*/  LDL R23, [R1+0xab4] ;  /* 0x000ab40001177983 */ /* 0x000ea80000100800 */
[----:B------:R-:W2:Y:S04]  /*25440*/  LDL R22, [R1+0xab8] ;  /* 0x000ab80001167983 */ /* 0x000ea80000100800 */
[----:B-1----:R-:W2:Y:S04]  /*25450*/  LDL R12, [R1+0xab0] ;  /* 0x000ab000010c7983 */ /* 0x002ea80000100800 */
[----:B---3--:R-:W-:Y:S04]  /*25460*/  STL [R1+0xd08], R4 ;  /* 0x000d080401007387 */ /* 0x008fe80000100800 */
[----:B------:R-:W3:Y:S04]  /*25470*/  LDL R21, [R1+0xabc] ;  /* 0x000abc0001157983 */ /* 0x000ee80000100800 */
[----:B------:R-:W3:Y:S01]  /*25480*/  LDL R20, [R1+0xac0] ;  /* 0x000ac00001147983 */ /* 0x000ee20000100800 */
[----:B------:R-:W-:-:S02]  /*25490*/  ISETP.GT.AND P0, PT, R8, 0x60, PT ;  /* 0x000000600800780c */ /* 0x000fc40003f04270 */
[----:B------:R-:W-:Y:S02]  /*254a0*/  ISETP.GT.AND P3, PT, R8, 0x61, PT ;  /* 0x000000610800780c */ /* 0x000fe40003f64270 */
[----:B------:R-:W-:Y:S02]  /*254b0*/  PRMT R52, RZ, 0x7610, R52 ;  /* 0x00007610ff347816 */ /* 0x000fe40000000034 */
[----:B------:R-:W-:-:S07]  /*254c0*/  PRMT R50, RZ, 0x7610, R50 ;  /* 0x00007610ff327816 */ /* 0x000fce0000000032 */
[----:B0-----:R-:W-:Y:S02]  /*254d0*/  @P0 IMAD.MOV.U32 R10, RZ, RZ, R16 ;  /* 0x000000ffff0a0224 */ /* 0x001fe400078e0010 */
[----:B------:R-:W-:Y:S01]  /*254e0*/  @P0 IMAD.MOV.U32 R11, RZ, RZ, R17 ;  /* 0x000000ffff0b0224 */ /* 0x000fe200078e0011 */
[----:B------:R-:W-:-:S04]  /*254f0*/  ISETP.GT.AND P5, PT, R8, 0x62, PT ;  /* 0x000000620800780c */ /* 0x000fc80003fa4270 */
[----:B------:R0:W3:Y:S04]  /*25500*/  @P0 LDG.E.U8 R52, desc[UR14][R10.64] ;  /* 0x0000000e0a340981 */ /* 0x0000e8000c1e1100 */
[----:B----4-:R-:W-:Y:S04]  /*25510*/  STL [R1+0xd0c], R0 ;  /* 0x000d0c0001007387 */ /* 0x010fe80000100800 */
[----:B------:R-:W4:Y:S01]  /*25520*/  LDL R17, [R1+0xac4] ;  /* 0x000ac40001117983 */ /* 0x000f220000100800 */
[----:B0-----:R-:W-:-:S03]  /*25530*/  @P0 IMAD.MOV.U32 R10, RZ, RZ, R24 ;  /* 0x000000ffff0a0224 */ /* 0x001fc600078e0018 */
[----:B------:R-:W4:Y:S01]  /*25540*/  LDL R16, [R1+0xac8] ;  /* 0x000ac80001107983 */ /* 0x000f220000100800 */
[----:B------:R-:W-:-:S03]  /*25550*/  @P0 IMAD.MOV.U32 R11, RZ, RZ, R25 ;  /* 0x000000ffff0b0224 */ /* 0x000fc600078e0019 */
[----:B------:R-:W4:Y:S04]  /*25560*/  LDL R29, [R1+0xacc] ;  /* 0x000acc00011d7983 */ /* 0x000f280000100800 */
[----:B------:R-:W4:Y:S01]  /*25570*/  LDL R28, [R1+0xad0] ;  /* 0x000ad000011c7983 */ /* 0x000f220000100800 */
[----:B------:R-:W-:Y:S02]  /*25580*/  PRMT R48, RZ, 0x7610, R48 ;  /* 0x00007610ff307816 */ /* 0x000fe40000000030 */
[----:B------:R-:W-:Y:S01]  /*25590*/  PRMT R9, RZ, 0x7610, R9 ;  /* 0x00007610ff097816 */ /* 0x000fe20000000009 */
[----:B------:R0:W4:Y:S04]  /*255a0*/  @P0 LDG.E.U8 R50, desc[UR14][R10.64] ;  /* 0x0000000e0a320981 */ /* 0x000128000c1e1100 */
[----:B------:R-:W4:Y:S04]  /*255b0*/  LDL R26, [R1+0xad8] ;  /* 0x000ad800011a7983 */ /* 0x000f280000100800 */
[----:B------:R-:W4:Y:S01]  /*255c0*/  LDL R27, [R1+0xad4] ;  /* 0x000ad400011b7983 */ /* 0x000f220000100800 */
[----:B0-----:R-:W-:-:S02]  /*255d0*/  @P3 IMAD.MOV.U32 R10, RZ, RZ, R18 ;  /* 0x000000ffff0a3224 */ /* 0x001fc400078e0012 */
[----:B------:R-:W-:Y:S01]  /*255e0*/  @P3 IMAD.MOV.U32 R11, RZ, RZ, R19 ;  /* 0x000000ffff0b3224 */ /* 0x000fe200078e0013 */
[----:B------:R-:W4:Y:S04]  /*255f0*/  LDL R18, [R1+0xae0] ;  /* 0x000ae00001127983 */ /* 0x000f280000100800 */
[----:B------:R0:W4:Y:S04]  /*25600*/  @P3 LDG.E.U8 R48, desc[UR14][R10.64] ;  /* 0x0000000e0a303981 */ /* 0x000128000c1e1100 */
[----:B------:R-:W4:Y:S04]  /*25610*/  LDL R19, [R1+0xadc] ;  /* 0x000adc0001137983 */ /* 0x000f280000100800 */
[----:B------:R-:W4:Y:S01]  /*25620*/  LDL R25, [R1+0xaec] ;  /* 0x000aec0001197983 */ /* 0x000f220000100800 */
[----:B0-----:R-:W-:-:S03]  /*25630*/  PRMT R10, RZ, 0x7610, R10 ;  /* 0x00007610ff0a7816 */ /* 0x001fc6000000000a */
[----:B------:R-:W4:Y:S04]  /*25640*/  LDL R24, [R1+0xaf0] ;  /* 0x000af00001187983 */ /* 0x000f280000100800 */
[----:B------:R-:W4:Y:S04]  /*25650*/  LDL R31, [R1+0xc74] ;  /* 0x000c7400011f7983 */ /* 0x000f280000100800 */
[----:B------:R-:W4:Y:S01]  /*25660*/  LDL R30, [R1+0xc84] ;  /* 0x000c8400011e7983 */ /* 0x000f220000100800 */
[----:B------:R-:W-:Y:S02]  /*25670*/  ISETP.GT.AND P2, PT, R8, 0x64, PT ;  /* 0x000000640800780c */ /* 0x000fe40003f44270 */
[----:B------:R-:W-:Y:S01]  /*25680*/  PRMT R32, RZ, 0x7610, R32 ;  /* 0x00007610ff207816 */ /* 0x000fe20000000020 */
[----:B------:R-:W4:Y:S04]  /*25690*/  LDL R33, [R1+0xb3c] ;  /* 0x000b3c0001217983 */ /* 0x000f280000100800 */
[----:B--2---:R0:W2:Y:S02]  /*256a0*/  @P3 LDG.E.U8 R9, desc[UR14][R12.64] ;  /* 0x0000000e0c093981 */ /* 0x0040a4000c1e1100 */
[----:B0-----:R-:W-:-:S02]  /*256b0*/  @P5 IMAD.MOV.U32 R12, RZ, RZ, R22 ;  /* 0x000000ffff0c5224 */ /* 0x001fc400078e0016 */
[----:B------:R-:W-:Y:S01]  /*256c0*/  @P5 IMAD.MOV.U32 R13, RZ, RZ, R23 ;  /* 0x000000ffff0d5224 */ /* 0x000fe200078e0017 */
[----:B------:R-:W2:Y:S04]  /*256d0*/  LDL R22, [R1+0xae8] ;  /* 0x000ae80001167983 */ /* 0x000ea80000100800 */
[----:B------:R3:W2:Y:S04]  /*256e0*/  @P5 LDG.E.U8 R10, desc[UR14][R12.64] ;  /* 0x0000000e0c0a5981 */ /* 0x0006a8000c1e1100 */
[----:B------:R-:W2:Y:S01]  /*256f0*/  LDL R23, [R1+0xae4] ;  /* 0x000ae40001177983 */ /* 0x000ea20000100800 */
[----:B---3--:R-:W-:-:S02]  /*25700*/  @P5 IMAD.MOV.U32 R12, RZ, RZ, R20 ;  /* 0x000000ffff0c5224 */ /* 0x008fc400078e0014 */
[----:B------:R-:W-:Y:S01]  /*25710*/  @P5 IMAD.MOV.U32 R13, RZ, RZ, R21 ;  /* 0x000000ffff0d5224 */ /* 0x000fe200078e0015 */
[----:B------:R-:W3:Y:S04]  /*25720*/  LDL R20, [R1+0xaf8] ;  /* 0x000af80001147983 */ /* 0x000ee80000100800 */
[----:B------:R-:W3:Y:S01]  /*25730*/  LDL R21, [R1+0xaf4] ;  /* 0x000af40001157983 */ /* 0x000ee20000100800 */
[----:B------:R-:W-:Y:S02]  /*25740*/  ISETP.GT.AND P0, PT, R8, 0x63, PT ;  /* 0x000000630800780c */ /* 0x000fe40003f04270 */
[----:B------:R-:W-:-:S06]  /*25750*/  PRMT R11, RZ, 0x7610, R11 ;  /* 0x00007610ff0b7816 */ /* 0x000fcc000000000b */
[----:B------:R0:W3:Y:S02]  /*25760*/  @P5 LDG.E.U8 R11, desc[UR14][R12.64] ;  /* 0x0000000e0c0b5981 */ /* 0x0000e4000c1e1100 */
[----:B0-----:R-:W-:Y:S02]  /*25770*/  PRMT R12, RZ, 0x7610, R12 ;  /* 0x00007610ff0c7816 */ /* 0x001fe4000000000c */
[----:B------:R-:W-:-:S04]  /*25780*/  PRMT R13, RZ, 0x7610, R13 ;  /* 0x00007610ff0d7816 */ /* 0x000fc8000000000d */
[----:B----4-:R0:W4:Y:S02]  /*25790*/  @P0 LDG.E.U8 R12, desc[UR14][R16.64] ;  /* 0x0000000e100c0981 */ /* 0x010124000c1e1100 */
[----:B0-----:R-:W-:Y:S02]  /*257a0*/  @P0 IMAD.MOV.U32 R16, RZ, RZ, R28 ;  /* 0x000000ffff100224 */ /* 0x001fe400078e001c */
[----:B------:R-:W-:Y:S01]  /*257b0*/  @P0 IMAD.MOV.U32 R17, RZ, RZ, R29 ;  /* 0x000000ffff110224 */ /* 0x000fe200078e001d */
[C---:B------:R-:W-:Y:S01]  /*257c0*/  ISETP.GT.AND P3, PT, R8.reuse, 0x65, PT ;  /* 0x000000650800780c */ /* 0x040fe20003f64270 */
[----:B------:R-:W4:Y:S04]  /*257d0*/  LDL R29, [R1+0xb1c] ;  /* 0x000b1c00011d7983 */ /* 0x000f280000100800 */
[----:B------:R0:W4:Y:S01]  /*257e0*/  @P0 LDG.E.U8 R13, desc[UR14][R16.64] ;  /* 0x0000000e100d0981 */ /* 0x000122000c1e1100 */
[----:B------:R-:W-:-:S02]  /*257f0*/  ISETP.GT.AND P0, PT, R8, 0x66, PT ;  /* 0x000000660800780c */ /* 0x000fc40003f04270 */
[----:B------:R-:W-:Y:S01]  /*25800*/  PRMT R15, RZ, 0x7610, R15 ;  /* 0x00007610ff0f7816 */ /* 0x000fe2000000000f */
[----:B------:R-:W4:Y:S05]  /*25810*/  LDL R28, [R1+0xb20] ;  /* 0x000b2000011c7983 */ /* 0x000f2a0000100800 */
[----:B------:R-:W4:Y:S01]  /*25820*/  @P2 LDG.E.U8 R15, desc[UR14][R18.64] ;  /* 0x0000000e120f2981 */ /* 0x000f22000c1e1100 */
[----:B0-----:R-:W-:Y:S02]  /*25830*/  @P2 IMAD.MOV.U32 R16, RZ, RZ, R26 ;  /* 0x000000ffff102224 */ /* 0x001fe400078e001a */
[----:B------:R-:W-:Y:S01]  /*25840*/  @P2 IMAD.MOV.U32 R17, RZ, RZ, R27 ;  /* 0x000000ffff112224 */ /* 0x000fe200078e001b */
[----:B------:R-:W4:Y:S04]  /*25850*/  LDL R26, [R1+0xc7c] ;  /* 0x000c7c00011a7983 */ /* 0x000f280000100800 */
[----:B------:R-:W4:Y:S01]  /*25860*/  LDL R27, [R1+0xc78] ;  /* 0x000c7800011b7983 */ /* 0x000f220000100800 */
[----:B------:R-:W-:-:S02]  /*25870*/  PRMT R14, RZ, 0x7610, R14 ;  /* 0x00007610ff0e7816 */ /* 0x000fc4000000000e */
[----:B------:R-:W-:-:S04]  /*25880*/  ISETP.GT.AND P5, PT, R8, 0x68, PT ;  /* 0x000000680800780c */ /* 0x000fc80003fa4270 */
[----:B------:R0:W4:Y:S02]  /*25890*/  @P2 LDG.E.U8 R14, desc[UR14][R16.64] ;  /* 0x0000000e100e2981 */ /* 0x000124000c1e1100 */
[----:B0-----:R-:W-:Y:S01]  /*258a0*/  PRMT R16, RZ, 0x7610, R16 ;  /* 0x00007610ff107816 */ /* 0x001fe20000000010 */
[----:B--2---:R-:W-:Y:S02]  /*258b0*/  @P3 IMAD.MOV.U32 R18, RZ, RZ, R22 ;  /* 0x000000ffff123224 */ /* 0x004fe400078e0016 */
[----:B------:R-:W2:Y:S01]  /*258c0*/  LDL R22, [R1+0xb18] ;  /* 0x000b180001167983 */ /* 0x000ea20000100800 */
[----:B------:R-:W-:-:S03]  /*258d0*/  @P3 IMAD.MOV.U32 R19, RZ, RZ, R23 ;  /* 0x000000ffff133224 */ /* 0x000fc600078e0017 */
[----:B------:R-:W2:Y:S04]  /*258e0*/  LDL R23, [R1+0xb14] ;  /* 0x000b140001177983 */ /* 0x000ea80000100800 */
[----:B------:R0:W2:Y:S04]  /*258f0*/  @P3 LDG.E.U8 R16, desc[UR14][R18.64] ;  /* 0x0000000e12103981 */ /* 0x0000a8000c1e1100 */
[----:B---3--:R1:W3:Y:S01]  /*25900*/  @P0 LDG.E.U8 R32, desc[UR14][R20.64] ;  /* 0x0000000e14200981 */ /* 0x0082e2000c1e1100 */
[----:B0-----:R-:W-:Y:S02]  /*25910*/  @P3 IMAD.MOV.U32 R18, RZ, RZ, R24 ;  /* 0x000000ffff123224 */ /* 0x001fe400078e0018 */
[----:B------:R-:W-:Y:S01]  /*25920*/  @P3 IMAD.MOV.U32 R19, RZ, RZ, R25 ;  /* 0x000000ffff133224 */ /* 0x000fe200078e0019 */
[----:B------:R-:W3:Y:S04]  /*25930*/  LDL R24, [R1+0xb28] ;  /* 0x000b280001187983 */ /* 0x000ee80000100800 */
[----:B------:R-:W3:Y:S01]  /*25940*/  LDL R25, [R1+0xb24] ;  /* 0x000b240001197983 */ /* 0x000ee20000100800 */
[----:B-1----:R-:W-:-:S02]  /*25950*/  @P5 IMAD.MOV.U32 R20, RZ, RZ, R30 ;  /* 0x000000ffff145224 */ /* 0x002fc400078e001e */
[----:B------:R-:W-:Y:S01]  /*25960*/  @P5 IMAD.MOV.U32 R21, RZ, RZ, R31 ;  /* 0x000000ffff155224 */ /* 0x000fe200078e001f */
[----:B------:R-:W3:Y:S04]  /*25970*/  LDL R30, [R1+0xb30] ;  /* 0x000b3000011e7983 */ /* 0x000ee80000100800 */
[----:B------:R-:W3:Y:S01]  /*25980*/  LDL R31, [R1+0xb2c] ;  /* 0x000b2c00011f7983 */ /* 0x000ee20000100800 */
[----:B------:R-:W-:-:S06]  /*25990*/  PRMT R17, RZ, 0x7610, R17 ;  /* 0x00007610ff117816 */ /* 0x000fcc0000000011 */
[----:B------:R0:W3:Y:S01]  /*259a0*/  @P3 LDG.E.U8 R17, desc[UR14][R18.64] ;  /* 0x0000000e12113981 */ /* 0x0000e2000c1e1100 */
[----:B------:R-:W-:Y:S02]  /*259b0*/  ISETP.GT.AND P2, PT, R8, 0x69, PT ;  /* 0x000000690800780c */ /* 0x000fe40003f44270 */
[----:B0-----:R-:W-:Y:S02]  /*259c0*/  PRMT R18, RZ, 0x7610, R18 ;  /* 0x00007610ff127816 */ /* 0x001fe40000000012 */
[----:B------:R-:W-:-:S04]  /*259d0*/  PRMT R19, RZ, 0x7610, R19 ;  /* 0x00007610ff137816 */ /* 0x000fc80000000013 */
[----:B------:R4:W3:Y:S02]  /*259e0*/  @P5 LDG.E.U8 R18, desc[UR14][R20.64] ;  /* 0x0000000e14125981 */ /* 0x0008e4000c1e1100 */
[----:B----4-:R-:W-:Y:S02]  /*259f0*/  @P5 IMAD.MOV.U32 R20, RZ, RZ, R26 ;  /* 0x000000ffff145224 */ /* 0x010fe400078e001a */
[----:B------:R-:W4:Y:S01]  /*25a00*/  LDL R26, [R1+0xb38] ;  /* 0x000b3800011a7983 */ /* 0x000f220000100800 */
[----:B------:R-:W-:-:S03]  /*25a10*/  @P5 IMAD.MOV.U32 R21, RZ, RZ, R27 ;  /* 0x000000ffff155224 */ /* 0x000fc600078e001b */
[----:B------:R-:W4:Y:S04]  /*25a20*/  LDL R27, [R1+0xb34] ;  /* 0x000b3400011b7983 */ /* 0x000f280000100800 */
[----:B------:R0:W4:Y:S02]  /*25a30*/  @P5 LDG.E.U8 R19, desc[UR14][R20.64] ;  /* 0x0000000e14135981 */ /* 0x000124000c1e1100 */
[----:B0-----:R-:W-:Y:S02]  /*25a40*/  PRMT R20, RZ, 0x7610, R20 ;  /* 0x00007610ff147816 */ /* 0x001fe40000000014 */
[----:B------:R-:W-:Y:S02]  /*25a50*/  ISETP.GT.AND P3, PT, R8, 0x6a, PT ;  /* 0x0000006a0800780c */ /* 0x000fe40003f64270 */
[----:B------:R-:W-:-:S02]  /*25a60*/  PRMT R21, RZ, 0x7610, R21 ;  /* 0x00007610ff157816 */ /* 0x000fc40000000015 */
[----:B--2---:R0:W2:Y:S04]  /*25a70*/  @P2 LDG.E.U8 R20, desc[UR14][R22.64] ;  /* 0x0000000e16142981 */ /* 0x0040a8000c1e1100 */
[----:B---3--:R1:W-:Y:S01]  /*25a80*/  STL [R1+0x110], R32 ;  /* 0x0001102001007387 */ /* 0x0083e20000100800 */
[----:B0-----:R-:W-:Y:S02]  /*25a90*/  @P2 IMAD.MOV.U32 R22, RZ, RZ, R28 ;  /* 0x000000ffff162224 */ /* 0x001fe400078e001c */
[----:B------:R-:W-:Y:S01]  /*25aa0*/  @P2 IMAD.MOV.U32 R23, RZ, RZ, R29 ;  /* 0x000000ffff172224 */ /* 0x000fe200078e001d */
[----:B------:R-:W3:Y:S04]  /*25ab0*/  LDL R28, [R1+0xb48] ;  /* 0x000b4800011c7983 */ /* 0x000ee80000100800 */
[----:B------:R-:W3:Y:S04]  /*25ac0*/  LDL R29, [R1+0xb44] ;  /* 0x000b4400011d7983 */ /* 0x000ee80000100800 */
[----:B-1----:R-:W2:Y:S04]  /*25ad0*/  LDL R32, [R1+0xb40] ;  /* 0x000b400001207983 */ /* 0x002ea80000100800 */
[----:B------:R-:W3:Y:S04]  /*25ae0*/  LDL R37, [R1+0xb4c] ;  /* 0x000b4c0001257983 */ /* 0x000ee80000100800 */
[----:B------:R-:W3:Y:S04]  /*25af0*/  LDL R36, [R1+0xb50] ;  /* 0x000b500001247983 */ /* 0x000ee80000100800 */
[----:B------:R0:W3:Y:S04]  /*25b00*/  @P2 LDG.E.U8 R21, desc[UR14][R22.64] ;  /* 0x0000000e16152981 */ /* 0x0000e8000c1e1100 */
[----:B------:R-:W3:Y:S04]  /*25b10*/  LDL R35, [R1+0xb8c] ;  /* 0x000b8c0001237983 */ /* 0x000ee80000100800 */
[----:B------:R-:W3:Y:S01]  /*25b20*/  LDL R34, [R1+0xb90] ;  /* 0x000b900001227983 */ /* 0x000ee20000100800 */
[----:B0-----:R-:W-:-:S03]  /*25b30*/  PRMT R22, RZ, 0x7610, R22 ;  /* 0x00007610ff167816 */ /* 0x001fc60000000016 */
[----:B------:R-:W3:Y:S04]  /*25b40*/  LDL R39, [R1+0xb94] ;  /* 0x000b940001277983 */ /* 0x000ee80000100800 */
[----:B------:R0:W3:Y:S04]  /*25b50*/  @P3 LDG.E.U8 R22, desc[UR14][R24.64] ;  /* 0x0000000e18163981 */ /* 0x0000e8000c1e1100 */
[----:B------:R-:W3:Y:S04]  /*25b60*/  LDL R38, [R1+0xb98] ;  /* 0x000b980001267983 */ /* 0x000ee80000100800 */
[----:B------:R-:W3:Y:S01]  /*25b70*/  LDL R41, [R1+0xc14] ;  /* 0x000c140001297983 */ /* 0x000ee20000100800 */
[----:B0-----:R-:W-:-:S02]  /*25b80*/  @P3 IMAD.MOV.U32 R24, RZ, RZ, R30 ;  /* 0x000000ffff183224 */ /* 0x001fc400078e001e */
[----:B------:R-:W-:Y:S01]  /*25b90*/  @P3 IMAD.MOV.U32 R25, RZ, RZ, R31 ;  /* 0x000000ffff193224 */ /* 0x000fe200078e001f */
[----:B------:R-:W3:Y:S04]  /*25ba0*/  LDL R30, [R1+0xb88] ;  /* 0x000b8800011e7983 */ /* 0x000ee80000100800 */
[----:B------:R-:W3:Y:S01]  /*25bb0*/  LDL R31, [R1+0xb84] ;  /* 0x000b8400011f7983 */ /* 0x000ee20000100800 */
[C---:B------:R-:W-:Y:S02]  /*25bc0*/  ISETP.GT.AND P2, PT, R8.reuse, 0x6b, PT ;  /* 0x0000006b0800780c */ /* 0x040fe40003f44270 */
[----:B------:R-:W-:Y:S01]  /*25bd0*/  PRMT R23, RZ, 0x7610, R23 ;  /* 0x00007610ff177816 */ /* 0x000fe20000000017 */
[----:B------:R-:W3:Y:S04]  /*25be0*/  LDL R40, [R1+0xc18] ;  /* 0x000c180001287983 */ /* 0x000ee80000100800 */
[----:B------:R-:W3:Y:S04]  /*25bf0*/  LDL R45, [R1+0xba4] ;  /* 0x000ba400012d7983 */ /* 0x000ee80000100800 */
[----:B------:R0:W3:Y:S01]  /*25c00*/  @P3 LDG.E.U8 R23, desc[UR14][R24.64] ;  /* 0x0000000e18173981 */ /* 0x0000e2000c1e1100 */
[----:B------:R-:W-:-:S03]  /*25c10*/  ISETP.GT.AND P3, PT, R8, 0x6c, PT ;  /* 0x0000006c0800780c */ /* 0x000fc60003f64270 */
[----:B------:R-:W3:Y:S01]  /*25c20*/  LDL R44, [R1+0xba8] ;  /* 0x000ba800012c7983 */ /* 0x000ee20000100800 */
[----:B------:R-:W-:-:S03]  /*25c30*/  ISETP.GT.AND P5, PT, R8, 0x79, PT ;  /* 0x000000790800780c */ /* 0x000fc60003fa4270 */
[----:B------:R-:W3:Y:S01]  /*25c40*/  LDL R47, [R1+0xc24] ;  /* 0x000c2400012f7983 */ /* 0x000ee20000100800 */
[----:B0-----:R-:W-:Y:S02]  /*25c50*/  PRMT R24, RZ, 0x7610, R24 ;  /* 0x00007610ff187816 */ /* 0x001fe40000000018 */
[----:B------:R-:W-:Y:S01]  /*25c60*/  PRMT R25, RZ, 0x7610, R25 ;  /* 0x00007610ff197816 */ /* 0x000fe20000000019 */
[----:B------:R-:W3:Y:S04]  /*25c70*/  LDL R46, [R1+0xc28] ;  /* 0x000c2800012e7983 */ /* 0x000ee80000100800 */
[----:B----4-:R0:W4:Y:S04]  /*25c80*/  @P2 LDG.E.U8 R24, desc[UR14][R26.64] ;  /* 0x0000000e1a182981 */ /* 0x010128000c1e1100 */
[----:B------:R-:W4:Y:S04]  /*25c90*/  LDL R43, [R1+0xc2c] ;  /* 0x000c2c00012b7983 */ /* 0x000f280000100800 */
[----:B------:R-:W4:Y:S01]  /*25ca0*/  LDL R42, [R1+0xc30] ;  /* 0x000c3000012a7983 */ /* 0x000f220000100800 */
[----:B0-----:R-:W-:-:S03]  /*25cb0*/  @P2 IMAD.MOV.U32 R27, RZ, RZ, R33 ;  /* 0x000000ffff1b2224 */ /* 0x001fc600078e0021 */
[----:B------:R-:W4:Y:S04]  /*25cc0*/  LDL R33, [R1+0xc04] ;  /* 0x000c040001217983 */ /* 0x000f280000100800 */
[----:B------:R-:W4:Y:S04]  /*25cd0*/  LDL R85, [R1+0xbb4] ;  /* 0x000bb40001557983 */ /* 0x000f280000100800 */
[----:B------:R-:W4:Y:S04]  /*25ce0*/  LDL R82, [R1+0xbb8] ;  /* 0x000bb80001527983 */ /* 0x000f280000100800 */
[----:B------:R-:W4:Y:S04]  /*25cf0*/  LDL R87, [R1+0xb5c] ;  /* 0x000b5c0001577983 */ /* 0x000f280000100800 */
[----:B------:R-:W4:Y:S01]  /*25d00*/  LDL R86, [R1+0xb60] ;  /* 0x000b600001567983 */ /* 0x000f220000100800 */
[----:B--2---:R-:W-:-:S03]  /*25d10*/  @P2 IMAD.MOV.U32 R26, RZ, RZ, R32 ;  /* 0x000000ffff1a2224 */ /* 0x004fc600078e0020 */
[----:B------:R-:W4:Y:S04]  /*25d20*/  LDL R32, [R1+0xc08] ;  /* 0x000c080001207983 */ /* 0x000f280000100800 */
[----:B------:R0:W2:Y:S02]  /*25d30*/  @P2 LDG.E.U8 R25, desc[UR14][R26.64] ;  /* 0x0000000e1a192981 */ /* 0x0000a4000c1e1100 */
[----:B0-----:R-:W-:-:S06]  /*25d40*/  PRMT R26, RZ, 0x7610, R26 ;  /* 0x00007610ff1a7816 */ /* 0x001fcc000000001a */
[----:B---3--:R0:W3:Y:S02]  /*25d50*/  @P3 LDG.E.U8 R26, desc[UR14][R28.64] ;  /* 0x0000000e1c1a3981 */ /* 0x0080e4000c1e1100 */
[----:B0-----:R-:W-:Y:S02]  /*25d60*/  @P3 IMAD.MOV.U32 R28, RZ, RZ, R36 ;  /* 0x000000ffff1c3224 */ /* 0x001fe400078e0024 */
[----:B------:R-:W-:Y:S01]  /*25d70*/  @P3 IMAD.MOV.U32 R29, RZ, RZ, R37 ;  /* 0x000000ffff1d3224 */ /* 0x000fe200078e0025 */
[----:B------:R-:W2:Y:S04]  /*25d80*/  LDL R36, [R1+0xc10] ;  /* 0x000c100001247983 */ /* 0x000ea80000100800 */
[----:B------:R-:W3:Y:S01]  /*25d90*/  LDL R37, [R1+0xc0c] ;  /* 0x000c0c0001257983 */ /* 0x000ee20000100800 */
[----:B------:R-:W-:-:S02]  /*25da0*/  ISETP.GT.AND P2, PT, R8, 0x70, PT ;  /* 0x000000700800780c */ /* 0x000fc40003f44270 */
[----:B------:R-:W-:-:S06]  /*25db0*/  PRMT R27, RZ, 0x7610, R27 ;  /* 0x00007610ff1b7816 */ /* 0x000fcc000000001b */
[----:B------:R0:W3:Y:S02]  /*25dc0*/  @P3 LDG.E.U8 R27, desc[UR14][R28.64] ;  /* 0x0000000e1c1b3981 */ /* 0x0000e4000c1e1100 */
[----:B0-----:R-:W-:-:S06]  /*25dd0*/  PRMT R28, RZ, 0x7610, R28 ;  /* 0x00007610ff1c7816 */ /* 0x001fcc000000001c */
[----:B------:R0:W3:Y:S02]  /*25de0*/  @P2 LDG.E.U8 R28, desc[UR14][R30.64] ;  /* 0x0000000e1e1c2981 */ /* 0x0000e4000c1e1100 */
[----:B0-----:R-:W-:Y:S02]  /*25df0*/  @P2 IMAD.MOV.U32 R30, RZ, RZ, R34 ;  /* 0x000000ffff1e2224 */ /* 0x001fe400078e0022 */
[----:B------:R-:W-:Y:S01]  /*25e00*/  @P2 IMAD.MOV.U32 R31, RZ, RZ, R35 ;  /* 0x000000ffff1f2224 */ /* 0x000fe200078e0023 */
[----:B------:R-:W3:Y:S04]  /*25e10*/  LDL R34, [R1+0xb58] ;  /* 0x000b580001227983 */ /* 0x000ee80000100800 */
[----:B------:R-:W3:Y:S01]  /*25e20*/  LDL R35, [R1+0xb54] ;  /* 0x000b540001237983 */ /* 0x000ee20000100800 */
[----:B------:R-:W-:-:S02]  /*25e30*/  ISETP.GT.AND P3, PT, R8, 0x78, PT ;  /* 0x000000780800780c */ /* 0x000fc40003f64270 */
[----:B------:R-:W-:-:S06]  /*25e40*/  PRMT R29, RZ, 0x7610, R29 ;  /* 0x00007610ff1d7816 */ /* 0x000fcc000000001d */
[----:B------:R0:W3:Y:S02]  /*25e50*/  @P2 LDG.E.U8 R29, desc[UR14][R30.64] ;  /* 0x0000000e1e1d2981 */ /* 0x0000e4000c1e1100 */
[----:B0-----:R-:W-:Y:S02]  /*25e60*/  PRMT R30, RZ, 0x7610, R30 ;  /* 0x00007610ff1e7816 */ /* 0x001fe4000000001e */
[----:B------:R-:W-:Y:S02]  /*25e70*/  PRMT R31, RZ, 0x7610, R31 ;  /* 0x00007610ff1f7816 */ /* 0x000fe4000000001f */
[----:B------:R-:W-:Y:S02]  /*25e80*/  ISETP.GT.AND P2, PT, R8, 0x6d, PT ;  /* 0x0000006d0800780c */ /* 0x000fe40003f44270 */
[----:B----4-:R2:W4:Y:S02]  /*25e90*/  @P3 LDG.E.U8 R30, desc[UR14][R32.64] ;  /* 0x0000000e201e3981 */ /* 0x010524000c1e1100 */
[----:B--2---:R-:W-:-:S02]  /*25ea0*/  @P3 IMAD.MOV.U32 R32, RZ, RZ, R36 ;  /* 0x000000ffff203224 */ /* 0x004fc400078e0024 */
[----:B------:R-:W2:Y:S01]  /*25eb0*/  LDL R36, [R1+0xba0] ;  /* 0x000ba00001247983 */ /* 0x000ea20000100800 */
[----:B---3--:R-:W-:-:S03]  /*25ec0*/  @P3 IMAD.MOV.U32 R33, RZ, RZ, R37 ;  /* 0x000000ffff213224 */ /* 0x008fc600078e0025 */
[----:B------:R-:W2:Y:S04]  /*25ed0*/  LDL R37, [R1+0xb9c] ;  /* 0x000b9c0001257983 */ /* 0x000ea80000100800 */
[----:B------:R0:W3:Y:S01]  /*25ee0*/  @P3 LDG.E.U8 R31, desc[UR14][R32.64] ;  /* 0x0000000e201f3981 */ /* 0x0000e2000c1e1100 */
[----:B------:R-:W-:Y:S02]  /*25ef0*/  ISETP.GT.AND P3, PT, R8, 0x71, PT ;  /* 0x000000710800780c */ /* 0x000fe40003f64270 */
[----:B0-----:R-:W-:-:S06]  /*25f00*/  PRMT R32, RZ, 0x7610, R32 ;  /* 0x00007610ff207816 */ /* 0x001fcc0000000020 */
[----:B------:R0:W3:Y:S05]  /*25f10*/  @P2 LDG.E.U8 R32, desc[UR14][R34.64] ;  /* 0x0000000e22202981 */ /* 0x0000ea000c1e1100 */
[----:B0-----:R-:W-:Y:S02]  /*25f20*/  @P3 IMAD.MOV.U32 R34, RZ, RZ, R38 ;  /* 0x000000ffff223224 */ /* 0x001fe400078e0026 */
[----:B------:R-:W-:Y:S01]  /*25f30*/  @P3 IMAD.MOV.U32 R35, RZ, RZ, R39 ;  /* 0x000000ffff233224 */ /* 0x000fe200078e0027 */
[----:B------:R-:W3:Y:S04]  /*25f40*/  LDL R38, [R1+0xc20] ;  /* 0x000c200001267983 */ /* 0x000ee80000100800 */
[----:B------:R-:W3:Y:S01]  /*25f50*/  LDL R39, [R1+0xc1c] ;  /* 0x000c1c0001277983 */ /* 0x000ee20000100800 */
[----:B------:R-:W-:-:S06]  /*25f60*/  PRMT R33, RZ, 0x7610, R33 ;  /* 0x00007610ff217816 */ /* 0x000fcc0000000021 */
[----:B------:R0:W4:Y:S02]  /*25f70*/  @P3 LDG.E.U8 R33, desc[UR14][R34.64] ;  /* 0x0000000e22213981 */ /* 0x000124000c1e1100 */
[----:B0-----:R-:W-:Y:S02]  /*25f80*/  PRMT R34, RZ, 0x7610, R34 ;  /* 0x00007610ff227816 */ /* 0x001fe40000000022 */
[----:B------:R-:W-:-:S04]  /*25f90*/  PRMT R35, RZ, 0x7610, R35 ;  /* 0x00007610ff237816 */ /* 0x000fc80000000023 */
[----:B--2---:R0:W2:Y:S02]  /*25fa0*/  @P3 LDG.E.U8 R34, desc[UR14][R36.64] ;  /* 0x0000000e24223981 */ /* 0x0040a4000c1e1100 */
[----:B0-----:R-:W-:Y:S02]  /*25fb0*/  @P5 IMAD.MOV.U32 R36, RZ, RZ, R40 ;  /* 0x000000ffff245224 */ /* 0x001fe400078e0028 */
[----:B------:R-:W-:Y:S01]  /*25fc0*/  @P5 IMAD.MOV.U32 R37, RZ, RZ, R41 ;  /* 0x000000ffff255224 */ /* 0x000fe200078e0029 */
[----:B------:R-:W2:Y:S04]  /*25fd0*/  LDL R40, [R1+0xbb0] ;  /* 0x000bb00001287983 */ /* 0x000ea80000100800 */
[----:B------:R-:W2:Y:S01]  /*25fe0*/  LDL R41, [R1+0xbac] ;  /* 0x000bac0001297983 */ /* 0x000ea20000100800 */
[----:B------:R-:W-:-:S03]  /*25ff0*/  ISETP.GT.AND P3, PT, R8, 0x72, PT ;  /* 0x000000720800780c */ /* 0x000fc60003f64270 */
[----:B------:R0:W4:Y:S02]  /*26000*/  @P5 LDG.E.U8 R35, desc[UR14][R36.64] ;  /* 0x0000000e24235981 */ /* 0x000124000c1e1100 */
[----:B0-----:R-:W-:-:S06]  /*26010*/  PRMT R36, RZ, 0x7610, R36 ;  /* 0x00007610ff247816 */ /* 0x001fcc0000000024 */
[----:B---3--:R0:W3:Y:S02]  /*26020*/  @P5 LDG.E.U8 R36, desc[UR14][R38.64] ;  /* 0x0000000e26245981 */ /* 0x0080e4000c1e1100 */
[----:B0-----:R-:W-:Y:S02]  /*26030*/  @P3 IMAD.MOV.U32 R38, RZ, RZ, R44 ;  /* 0x000000ffff263224 */ /* 0x001fe400078e002c */
[----:B------:R-:W-:Y:S01]  /*26040*/  @P3 IMAD.MOV.U32 R39, RZ, RZ, R45 ;  /* 0x000000ffff273224 */ /* 0x000fe200078e002d */
[----:B------:R-:W3:Y:S04]  /*26050*/  LDL R44, [R1+0xbc0] ;  /* 0x000bc000012c7983 */ /* 0x000ee80000100800 */
[----:B------:R-:W3:Y:S01]  /*26060*/  LDL R45, [R1+0xbbc] ;  /* 0x000bbc00012d7983 */ /* 0x000ee20000100800 */
[----:B------:R-:W-:-:S02]  /*26070*/  PRMT R37, RZ, 0x7610, R37 ;  /* 0x00007610ff257816 */ /* 0x000fc40000000025 */
[----:B------:R-:W-:-:S04]  /*26080*/  ISETP.GT.AND P5, PT, R8, 0x7a, PT ;  /* 0x0000007a0800780c */ /* 0x000fc80003fa4270 */
[----:B------:R0:W3:Y:S02]  /*26090*/  @P3 LDG.E.U8 R37, desc[UR14][R38.64] ;  /* 0x0000000e26253981 */ /* 0x0000e4000c1e1100 */
[----:B0-----:R-:W-:Y:S02]  /*260a0*/  PRMT R38, RZ, 0x7610, R38 ;  /* 0x00007610ff267816 */ /* 0x001fe40000000026 */
[----:B------:R-:W-:-:S04]  /*260b0*/  PRMT R39, RZ, 0x7610, R39 ;  /* 0x00007610ff277816 */ /* 0x000fc80000000027 */
[----:B--2---:R0:W2:Y:S01]  /*260c0*/  @P3 LDG.E.U8 R38, desc[UR14][R40.64] ;  /* 0x0000000e28263981 */ /* 0x0040a2000c1e1100 */
[----:B------:R-:W-:Y:S01]  /*260d0*/  ISETP.GT.AND P3, PT, R8, 0x73, PT ;  /* 0x000000730800780c */ /* 0x000fe20003f64270 */
[----:B0-----:R-:W-:Y:S02]  /*260e0*/  @P5 IMAD.MOV.U32 R40, RZ, RZ, R46 ;  /* 0x000000ffff285224 */ /* 0x001fe400078e002e */
[----:B------:R-:W-:Y:S01]  /*260f0*/  @P5 IMAD.MOV.U32 R41, RZ, RZ, R47 ;  /* 0x000000ffff295224 */ /* 0x000fe200078e002f */
[----:B------:R-:W2:Y:S04]  /*26100*/  LDL R46, [R1+0xc40] ;  /* 0x000c4000012e7983 */ /* 0x000ea80000100800 */
[----:B------:R0:W2:Y:S04]  /*26110*/  @P5 LDG.E.U8 R39, desc[UR14][R40.64] ;  /* 0x0000000e28275981 */ /* 0x0000a8000c1e1100 */
[----:B------:R-:W2:Y:S01]  /*26120*/  LDL R47, [R1+0xc3c] ;  /* 0x000c3c00012f7983 */ /* 0x000ea20000100800 */
[----:B0-----:R-:W-:-:S02]  /*26130*/  PRMT R40, RZ, 0x7610, R40 ;  /* 0x00007610ff287816 */ /* 0x001fc40000000028 */
[----:B------:R-:W-:-:S04]  /*26140*/  PRMT R41, RZ, 0x7610, R41 ;  /* 0x00007610ff297816 */ /* 0x000fc80000000029 */
[----:B------:R0:W2:Y:S02]  /*26150*/  @P5 LDG.E.U8 R40, desc[UR14][R42.64] ;  /* 0x0000000e2a285981 */ /* 0x0000a4000c1e1100 */
[----:B0-----:R-:W-:Y:S02]  /*26160*/  @P3 IMAD.MOV.U32 R42, RZ, RZ, R82 ;  /* 0x000000ffff2a3224 */ /* 0x001fe400078e0052 */
[----:B------:R-:W-:Y:S01]  /*26170*/  @P3 IMAD.MOV.U32 R43, RZ, RZ, R85 ;  /* 0x000000ffff2b3224 */ /* 0x000fe200078e0055 */
[----:B------:R-:W-:Y:S01]  /*26180*/  ISETP.GT.AND P5, PT, R8, 0x7b, PT ;  /* 0x0000007b0800780c */ /* 0x000fe20003fa4270 */
[----:B------:R-:W2:Y:S04]  /*26190*/  LDL R85, [R1+0xbcc] ;  /* 0x000bcc0001557983 */ /* 0x000ea80000100800 */
[----:B------:R0:W2:Y:S04]  /*261a0*/  @P3 LDG.E.U8 R41, desc[UR14][R42.64] ;  /* 0x0000000e2a293981 */ /* 0x0000a8000c1e1100 */
[----:B------:R-:W2:Y:S01]  /*261b0*/  LDL R82, [R1+0xbd0] ;  /* 0x000bd00001527983 */ /* 0x000ea20000100800 */
[----:B0-----:R-:W-:-:S06]  /*261c0*/  PRMT R42, RZ, 0x7610, R42 ;  /* 0x00007610ff2a7816 */ /* 0x001fcc000000002a */
[----:B---3--:R0:W3:Y:S04]  /*261d0*/  @P3 LDG.E.U8 R42, desc[UR14][R44.64] ;  /* 0x0000000e2c2a3981 */ /* 0x0080e8000c1e1100 */
[----:B------:R-:W0:Y:S04]  /*261e0*/  LDL R44, [R1+0xc34] ;  /* 0x000c3400012c7983 */ /* 0x000e280000100800 */
[----:B------:R-:W0:Y:S01]  /*261f0*/  LDL R45, [R1+0xc38] ;  /* 0x000c3800012d7983 */ /* 0x000e220000100800 */
[----:B------:R-:W-:Y:S02]  /*26200*/  PRMT R43, RZ, 0x7610, R43 ;  /* 0x00007610ff2b7816 */ /* 0x000fe4000000002b */
[----:B0-----:R-:W-:-:S04]  /*26210*/  @P5 LOP3.LUT R45, R45, R44, RZ, 0x3c, !PT ;  /* 0x0000002c2d2d5212 */ /* 0x001fc800078e3cff */
[----:B------:R-:W-:-:S04]  /*26220*/  @P5 LOP3.LUT R44, R45, R44, RZ, 0x3c, !PT ;  /* 0x0000002c2d2c5212 */ /* 0x000fc800078e3cff */
[----:B------:R-:W-:-:S05]  /*26230*/  @P5 LOP3.LUT R45, R45, R44, RZ, 0x3c, !PT ;  /* 0x0000002c2d2d5212 */ /* 0x000fca00078e3cff */
[----:B------:R0:W3:Y:S02]  /*26240*/  @P5 LDG.E.U8 R43, desc[UR14][R44.64] ;  /* 0x0000000e2c2b5981 */ /* 0x0000e4000c1e1100 */
[----:B0-----:R-:W-:Y:S02]  /*26250*/  PRMT R44, RZ, 0x7610, R44 ;  /* 0x00007610ff2c7816 */ /* 0x001fe4000000002c */
[----:B------:R-:W-:-:S04]  /*26260*/  PRMT R45, RZ, 0x7610, R45 ;  /* 0x00007610ff2d7816 */ /* 0x000fc8000000002d */
[----:B--2---:R0:W2:Y:S02]  /*26270*/  @P5 LDG.E.U8 R44, desc[UR14][R46.64] ;  /* 0x0000000e2e2c5981 */ /* 0x0040a4000c1e1100 */
[----:B0-----:R-:W-:Y:S02]  /*26280*/  @P2 IMAD.MOV.U32 R46, RZ, RZ, R86 ;  /* 0x000000ffff2e2224 */ /* 0x001fe400078e0056 */
[----:B------:R-:W-:Y:S01]  /*26290*/  @P2 IMAD.MOV.U32 R47, RZ, RZ, R87 ;  /* 0x000000ffff2f2224 */ /* 0x000fe200078e0057 */
[----:B------:R-:W-:Y:S01]  /*262a0*/  ISETP.GT.AND P3, PT, R8, 0x74, PT ;  /* 0x000000740800780c */ /* 0x000fe20003f64270 */
[----:B------:R-:W2:Y:S04]  /*262b0*/  LDL R87, [R1+0xbd4] ;  /* 0x000bd40001577983 */ /* 0x000ea80000100800 */
[----:B------:R0:W2:Y:S01]  /*262c0*/  @P2 LDG.E.U8 R45, desc[UR14][R46.64] ;  /* 0x0000000e2e2d2981 */ /* 0x0000a2000c1e1100 */
[----:B------:R-:W-:-:S02]  /*262d0*/  PRMT R49, RZ, 0x7610, R49 ;  /* 0x00007610ff317816 */ /* 0x000fc40000000031 */
[----:B------:R-:W-:Y:S01]  /*262e0*/  PRMT R51, RZ, 0x7610, R51 ;  /* 0x00007610ff337816 */ /* 0x000fe20000000033 */
[----:B------:R-:W2:Y:S04]  /*262f0*/  LDL R86, [R1+0xbd8] ;  /* 0x000bd80001567983 */ /* 0x000ea80000100800 */
[----:B------:R-:W0:Y:S04]  /*26300*/  LDL R46, [R1+0xbc4] ;  /* 0x000bc400012e7983 */ /* 0x000e280000100800 */
[----:B------:R-:W0:Y:S02]  /*26310*/  LDL R47, [R1+0xbc8] ;  /* 0x000bc800012f7983 */ /* 0x000e240000100800 */
[----:B0-----:R-:W-:-:S04]  /*26320*/  @P3 LOP3.LUT R47, R47, R46, RZ, 0x3c, !PT ;  /* 0x0000002e2f2f3212 */ /* 0x001fc800078e3cff */
[----:B------:R-:W-:-:S04]  /*26330*/  @P3 LOP3.LUT R46, R47, R46, RZ, 0x3c, !PT ;  /* 0x0000002e2f2e3212 */ /* 0x000fc800078e3cff */
[----:B------:R-:W-:-:S05]  /*26340*/  @P3 LOP3.LUT R47, R47, R46, RZ, 0x3c, !PT ;  /* 0x0000002e2f2f3212 */ /* 0x000fca00078e3cff */
[----:B------:R0:W2:Y:S02]  /*26350*/  @P3 LDG.E.U8 R49, desc[UR14][R46.64] ;  /* 0x0000000e2e313981 */ /* 0x0000a4000c1e1100 */
[----:B0-----:R-:W-:Y:S02]  /*26360*/  @P3 IMAD.MOV.U32 R46, RZ, RZ, R82 ;  /* 0x000000ffff2e3224 */ /* 0x001fe400078e0052 */
[----:B------:R-:W-:Y:S01]  /*26370*/  @P3 IMAD.MOV.U32 R47, RZ, RZ, R85 ;  /* 0x000000ffff2f3224 */ /* 0x000fe200078e0055 */
[----:B------:R-:W-:Y:S01]  /*26380*/  ISETP.GT.AND P5, PT, R8, 0x7c, PT ;  /* 0x0000007c0800780c */ /* 0x000fe20003fa4270 */
[----:B------:R-:W2:Y:S04]  /*26390*/  LDL R85, [R1+0xc54] ;  /* 0x000c540001557983 */ /* 0x000ea80000100800 */
[----:B------:R0:W2:Y:S01]  /*263a0*/  @P3 LDG.E.U8 R51, desc[UR14][R46.64] ;  /* 0x0000000e2e333981 */ /* 0x0000a2000c1e1100 */
[----:B------:R-:W-:-:S02]  /*263b0*/  PRMT R53, RZ, 0x7610, R53 ;  /* 0x00007610ff357816 */ /* 0x000fc40000000035 */
[----:B------:R-:W-:Y:S01]  /*263c0*/  ISETP.GT.AND P2, PT, R8, 0x75, PT ;  /* 0x000000750800780c */ /* 0x000fe20003f44270 */
[----:B------:R-:W2:Y:S04]  /*263d0*/  LDL R82, [R1+0xc58] ;  /* 0x000c580001527983 */ /* 0x000ea80000100800 */
[----:B------:R-:W0:Y:S04]  /*263e0*/  LDL R46, [R1+0xc44] ;  /* 0x000c4400012e7983 */ /* 0x000e280000100800 */
[----:B------:R-:W0:Y:S02]  /*263f0*/  LDL R47, [R1+0xc48] ;  /* 0x000c4800012f7983 */ /* 0x000e240000100800 */
[----:B0-----:R-:W-:-:S04]  /*26400*/  @P5 LOP3.LUT R47, R47, R46, RZ, 0x3c, !PT ;  /* 0x0000002e2f2f5212 */ /* 0x001fc800078e3cff */
[----:B------:R-:W-:-:S04]  /*26410*/  @P5 LOP3.LUT R46, R47, R46, RZ, 0x3c, !PT ;  /* 0x0000002e2f2e5212 */ /* 0x000fc800078e3cff */
[----:B------:R-:W-:-:S05]  /*26420*/  @P5 LOP3.LUT R47, R47, R46, RZ, 0x3c, !PT ;  /* 0x0000002e2f2f5212 */ /* 0x000fca00078e3cff */
[----:B------:R0:W2:Y:S04]  /*26430*/  @P5 LDG.E.U8 R53, desc[UR14][R46.64] ;  /* 0x0000000e2e355981 */ /* 0x0000a8000c1e1100 */
[----:B------:R-:W0:Y:S04]  /*26440*/  LDL R46, [R1+0xc4c] ;  /* 0x000c4c00012e7983 */ /* 0x000e280000100800 */
[----:B------:R-:W0:Y:S01]  /*26450*/  LDL R47, [R1+0xc50] ;  /* 0x000c5000012f7983 */ /* 0x000e220000100800 */
[----:B------:R-:W-:Y:S02]  /*26460*/  PRMT R55, RZ, 0x7610, R55 ;  /* 0x00007610ff377816 */ /* 0x000fe40000000037 */
[----:B------:R-:W-:-:S02]  /*26470*/  PRMT R57, RZ, 0x7610, R57 ;  /* 0x00007610ff397816 */ /* 0x000fc40000000039 */
[----:B0-----:R-:W-:-:S04]  /*26480*/  @P5 LOP3.LUT R47, R47, R46, RZ, 0x3c, !PT ;  /* 0x0000002e2f2f5212 */ /* 0x001fc800078e3cff */
[----:B------:R-:W-:-:S04]  /*26490*/  @P5 LOP3.LUT R46, R47, R46, RZ, 0x3c, !PT ;  /* 0x0000002e2f2e5212 */ /* 0x000fc800078e3cff */
[----:B------:R-:W-:-:S05]  /*264a0*/  @P5 LOP3.LUT R47, R47, R46, RZ, 0x3c, !PT ;  /* 0x0000002e2f2f5212 */ /* 0x000fca00078e3cff */
[----:B------:R2:W3:Y:S02]  /*264b0*/  @P5 LDG.E.U8 R55, desc[UR14][R46.64] ;  /* 0x0000000e2e375981 */ /* 0x0004e4000c1e1100 */
[----:B--2---:R-:W-:Y:S02]  /*264c0*/  @P2 IMAD.MOV.U32 R46, RZ, RZ, R86 ;  /* 0x000000ffff2e2224 */ /* 0x004fe400078e0056 */
        /* <DEDUP_REMOVED lines=15> */
[----:B------:R-:W-:Y:S01]  /*265c0*/  PRMT R63, RZ, 0x7610, R63 ;  /* 0x00007610ff3f7816 */ /* 0x000fe2000000003f */
[----:B------:R-:W2:Y:S04]  /*265d0*/  LDL R85, [R1+0xb0c] ;  /* 0x000b0c0001557983 */ /* 0x000ea80000100800 */
[----:B------:R0:W2:Y:S01]  /*265e0*/  @P3 LDG.E.U8 R61, desc[UR14][R46.64] ;  /* 0x0000000e2e3d3981 */ /* 0x0000a2000c1e1100 */
[----:B------:R-:W-:-:S02]  /*265f0*/  ISETP.GT.AND P2, PT, R8, 0x67, PT ;  /* 0x000000670800780c */ /* 0x000fc40003f44270 */
[----:B------:R-:W-:Y:S01]  /*26600*/  PRMT R90, RZ, 0x7610, R90 ;  /* 0x00007610ff5a7816 */ /* 0x000fe2000000005a */
        /* <DEDUP_REMOVED lines=10> */
[----:B0-----:R-:W-:-:S04]  /*266b0*/  @P0 LOP3.LUT R47, R47, R46, RZ, 0x3c, !PT ;  /* 0x0000002e2f2f0212 */ /* 0x001fc800078e3cff */
[----:B------:R-:W-:-:S04]  /*266c0*/  @P0 LOP3.LUT R46, R47, R46, RZ, 0x3c, !PT ;  /* 0x0000002e2f2e0212 */ /* 0x000fc800078e3cff */
[----:B------:R-:W-:-:S05]  /*266d0*/  @P0 LOP3.LUT R47, R47, R46, RZ, 0x3c, !PT ;  /* 0x0000002e2f2f0212 */ /* 0x000fca00078e3cff */
[----:B------:R2:W3:Y:S02]  /*266e0*/  @P0 LDG.E.U8 R90, desc[UR14][R46.64] ;  /* 0x0000000e2e5a0981 */ /* 0x0004e4000c1e1100 */
[----:B--2---:R-:W-:Y:S02]  /*266f0*/  @P2 IMAD.MOV.U32 R46, RZ, RZ, R86 ;  /* 0x000000ffff2e2224 */ /* 0x004fe400078e0056 */
[----:B------:R-:W-:-:S05]  /*26700*/  @P2 IMAD.MOV.U32 R47, RZ, RZ, R87 ;  /* 0x000000ffff2f2224 */ /* 0x000fca00078e0057 */
[----:B------:R0:W2:Y:S01]  /*26710*/  @P2 LDG.E.U8 R2, desc[UR14][R46.64] ;  /* 0x0000000e2e022981 */ /* 0x0000a2000c1e1100 */
[----:B------:R-:W-:Y:S01]  /*26720*/  PRMT R91, RZ, 0x7610, R91 ;  /* 0x00007610ff5b7816 */ /* 0x000fe2000000005b */
[----:B0-----:R-:W-:Y:S02]  /*26730*/  @P2 IMAD.MOV.U32 R46, RZ, RZ, R82 ;  /* 0x000000ffff2e2224 */ /* 0x001fe400078e0052 */
[----:B------:R-:W-:-:S05]  /*26740*/  @P2 IMAD.MOV.U32 R47, RZ, RZ, R85 ;  /* 0x000000ffff2f2224 */ /* 0x000fca00078e0055 */
[----:B------:R-:W4:Y:S04]  /*26750*/  @P2 LDG.E.U8 R91, desc[UR14][R46.64] ;  /* 0x0000000e2e5b2981 */ /* 0x000f28000c1e1100 */
[----:B---3--:R0:W-:Y:S04]  /*26760*/  STL [R1+0x84], R90 ;  /* 0x0000845a01007387 */ /* 0x0081e80000100800 */
[----:B------:R-:W3:Y:S04]  /*26770*/  LDL R87, [R1+0xb74] ;  /* 0x000b740001577983 */ /* 0x000ee80000100800 */
[----:B------:R-:W3:Y:S04]  /*26780*/  LDL R86, [R1+0xb78] ;  /* 0x000b780001567983 */ /* 0x000ee80000100800 */
[----:B0-----:R-:W3:Y:S04]  /*26790*/  LDL R90, [R1+0xb70] ;  /* 0x000b7000015a7983 */ /* 0x001ee80000100800 */
[----:B--2---:R0:W-:Y:S04]  /*267a0*/  STL [R1+0xd10], R2 ;  /* 0x000d100201007387 */ /* 0x0041e80000100800 */
[----:B------:R-:W2:Y:S04]  /*267b0*/  LDL R46, [R1+0xb64] ;  /* 0x000b6400012e7983 */ /* 0x000ea80000100800 */
[----:B------:R-:W2:Y:S04]  /*267c0*/  LDL R47, [R1+0xb68] ;  /* 0x000b6800012f7983 */ /* 0x000ea80000100800 */
[----:B0-----:R-:W3:Y:S04]  /*267d0*/  LDL R2, [R1+0xb6c] ;  /* 0x000b6c0001027983 */ /* 0x001ee80000100800 */
[----:B------:R-:W3:Y:S04]  /*267e0*/  LDL R85, [R1+0xb7c] ;  /* 0x000b7c0001557983 */ /* 0x000ee80000100800 */
[----:B------:R-:W3:Y:S01]  /*267f0*/  LDL R82, [R1+0xb80] ;  /* 0x000b800001527983 */ /* 0x000ee20000100800 */
[----:B------:R-:W-:-:S03]  /*26800*/  ISETP.GT.AND P0, PT, R8, 0x6e, PT ;  /* 0x0000006e0800780c */ /* 0x000fc60003f04270 */
[----:B----4-:R0:W-:Y:S01]  /*26810*/  STL [R1+0xd14], R91 ;  /* 0x000d145b01007387 */ /* 0x0101e20000100800 */
[----:B------:R-:W-:Y:S02]  /*26820*/  ISETP.GT.AND P2, PT, R8, 0x6f, PT ;  /* 0x0000006f0800780c */ /* 0x000fe40003f44270 */
[----:B------:R-:W-:Y:S02]  /*26830*/  PRMT R0, RZ, 0x7610, R0 ;  /* 0x00007610ff007816 */ /* 0x000fe40000000000 */
[----:B0-----:R-:W-:Y:S02]  /*26840*/  PRMT R91, RZ, 0x7610, R91 ;  /* 0x00007610ff5b7816 */ /* 0x001fe4000000005b */
[----:B------:R-:W-:Y:S02]  /*26850*/  PRMT R83, RZ, 0x7610, R83 ;  /* 0x00007610ff537816 */ /* 0x000fe40000000053 */
[----:B------:R-:W-:Y:S02]  /*26860*/  PRMT R7, RZ, 0x7610, R7 ;  /* 0x00007610ff077816 */ /* 0x000fe40000000007 */
[----:B--2---:R-:W-:-:S04]  /*26870*/  @P0 LOP3.LUT R47, R47, R46, RZ, 0x3c, !PT ;  /* 0x0000002e2f2f0212 */ /* 0x004fc800078e3cff */
[----:B------:R-:W-:-:S04]  /*26880*/  @P0 LOP3.LUT R46, R47, R46, RZ, 0x3c, !PT ;  /* 0x0000002e2f2e0212 */ /* 0x000fc800078e3cff */
[----:B------:R-:W-:-:S05]  /*26890*/  @P0 LOP3.LUT R47, R47, R46, RZ, 0x3c, !PT ;  /* 0x0000002e2f2f0212 */ /* 0x000fca00078e3cff */
[----:B------:R3:W2:Y:S02]  /*268a0*/  @P0 LDG.E.U8 R91, desc[UR14][R46.64] ;  /* 0x0000000e2e5b0981 */ /* 0x0006a4000c1e1100 */
[----:B---3--:R-:W-:Y:S02]  /*268b0*/  @P0 IMAD.MOV.U32 R46, RZ, RZ, R90 ;  /* 0x000000ffff2e0224 */ /* 0x008fe400078e005a */
[----:B------:R-:W-:Y:S02]  /*268c0*/  @P0 IMAD.MOV.U32 R47, RZ, RZ, R2 ;  /* 0x000000ffff2f0224 */ /* 0x000fe400078e0002 */
[----:B------:R-:W3:Y:S04]  /*268d0*/  LDL R2, [R1+0xbe4] ;  /* 0x000be40001027983 */ /* 0x000ee80000100800 */
[----:B------:R0:W4:Y:S02]  /*268e0*/  @P0 LDG.E.U8 R0, desc[UR14][R46.64] ;  /* 0x0000000e2e000981 */ /* 0x000124000c1e1100 */
[----:B0-----:R-:W-:-:S02]  /*268f0*/  @P2 IMAD.MOV.U32 R46, RZ, RZ, R86 ;  /* 0x000000ffff2e2224 */ /* 0x001fc400078e0056 */
[----:B------:R-:W-:-:S05]  /*26900*/  @P2 IMAD.MOV.U32 R47, RZ, RZ, R87 ;  /* 0x000000ffff2f2224 */ /* 0x000fca00078e0057 */
[----:B------:R0:W3:Y:S02]  /*26910*/  @P2 LDG.E.U8 R83, desc[UR14][R46.64] ;  /* 0x0000000e2e532981 */ /* 0x0000e4000c1e1100 */
[----:B0-----:R-:W-:Y:S02]  /*26920*/  @P2 IMAD.MOV.U32 R46, RZ, RZ, R82 ;  /* 0x000000ffff2e2224 */ /* 0x001fe400078e0052 */
[----:B------:R-:W-:-:S05]  /*26930*/  @P2 IMAD.MOV.U32 R47, RZ, RZ, R85 ;  /* 0x000000ffff2f2224 */ /* 0x000fca00078e0055 */
[----:B------:R-:W3:Y:S04]  /*26940*/  @P2 LDG.E.U8 R7, desc[UR14][R46.64] ;  /* 0x0000000e2e072981 */ /* 0x000ee8000c1e1100 */
[----:B----4-:R0:W-:Y:S04]  /*26950*/  STL [R1+0x5c], R0 ;  /* 0x00005c0001007387 */ /* 0x0101e80000100800 */
[----:B0-----:R-:W4:Y:S04]  /*26960*/  LDL R0, [R1+0xbe8] ;  /* 0x000be80001007983 */ /* 0x001f280000100800 */
[----:B--2---:R0:W-:Y:S04]  /*26970*/  STL [R1+0x60], R91 ;  /* 0x0000605b01007387 */ /* 0x0041e80000100800 */
[----:B------:R-:W2:Y:S04]  /*26980*/  LDL R90, [R1+0xbf0] ;  /* 0x000bf000015a7983 */ /* 0x000ea80000100800 */
[----:B0-----:R-:W2:Y:S04]  /*26990*/  LDL R91, [R1+0xbec] ;  /* 0x000bec00015b7983 */ /* 0x001ea80000100800 */
[----:B---3--:R0:W-:Y:S04]  /*269a0*/  STL [R1+0xd18], R83 ;  /* 0x000d185301007387 */ /* 0x0081e80000100800 */
[----:B------:R-:W3:Y:S04]  /*269b0*/  LDL R87, [R1+0xbf4] ;  /* 0x000bf40001577983 */ /* 0x000ee80000100800 */
[----:B------:R-:W3:Y:S04]  /*269c0*/  LDL R86, [R1+0xbf8] ;  /* 0x000bf80001567983 */ /* 0x000ee80000100800 */
[----:B------:R-:W3:Y:S04]  /*269d0*/  LDL R85, [R1+0xbfc] ;  /* 0x000bfc0001557983 */ /* 0x000ee80000100800 */
[----:B0-----:R-:W3:Y:S04]  /*269e0*/  LDL R83, [R1+0xc00] ;  /* 0x000c000001537983 */ /* 0x001ee80000100800 */
[----:B------:R0:W-:Y:S04]  /*269f0*/  STL [R1+0xd1c], R7 ;  /* 0x000d1c0701007387 */ /* 0x0001e80000100800 */
[----:B------:R-:W3:Y:S04]  /*26a00*/  LDL R82, [R1+0xc64] ;  /* 0x000c640001527983 */ /* 0x000ee80000100800 */
[----:B0-----:R-:W3:Y:S01]  /*26a10*/  LDL R7, [R1+0xc68] ;  /* 0x000c680001077983 */ /* 0x001ee20000100800 */
[----:B------:R-:W-:-:S02]  /*26a20*/  ISETP.GT.AND P0, PT, R8, 0x76, PT ;  /* 0x000000760800780c */ /* 0x000fc40003f04270 */
[----:B------:R-:W-:Y:S02]  /*26a30*/  PRMT R93, RZ, 0x7610, R93 ;  /* 0x00007610ff5d7816 */ /* 0x000fe4000000005d */
[----:B------:R-:W-:Y:S02]  /*26a40*/  ISETP.GT.AND P2, PT, R8, 0x77, PT ;  /* 0x000000770800780c */ /* 0x000fe40003f44270 */
[----:B------:R-:W-:-:S07]  /*26a50*/  PRMT R89, RZ, 0x7610, R89 ;  /* 0x00007610ff597816 */ /* 0x000fce0000000059 */
[----:B------:R-:W-:Y:S01]  /*26a60*/  @P0 IMAD.MOV.U32 R47, RZ, RZ, R2 ;  /* 0x000000ffff2f0224 */ /* 0x000fe200078e0002 */
[----:B------:R-:W-:Y:S01]  /*26a70*/  PRMT R6, RZ, 0x7610, R6 ;  /* 0x00007610ff067816 */ /* 0x000fe20000000006 */
[----:B------:R-:W3:Y:S01]  /*26a80*/  LDL R2, [R1+0xc6c] ;  /* 0x000c6c0001027983 */ /* 0x000ee20000100800 */
[----:B------:R-:W-:Y:S02]  /*26a90*/  PRMT R5, RZ, 0x7610, R5 ;  /* 0x00007610ff057816 */ /* 0x000fe40000000005 */
[----:B------:R-:W-:Y:S01]  /*26aa0*/  PRMT R4, RZ, 0x7610, R4 ;  /* 0x00007610ff047816 */ /* 0x000fe20000000004 */
[----:B----4-:R-:W-:Y:S02]  /*26ab0*/  @P0 IMAD.MOV.U32 R46, RZ, RZ, R0 ;  /* 0x000000ffff2e0224 */ /* 0x010fe400078e0000 */
[----:B------:R-:W4:Y:S04]  /*26ac0*/  LDL R0, [R1+0xc70] ;  /* 0x000c700001007983 */ /* 0x000f280000100800 */
[----:B------:R2:W4:Y:S02]  /*26ad0*/  @P0 LDG.E.U8 R93, desc[UR14][R46.64] ;  /* 0x0000000e2e5d0981 */ /* 0x000524000c1e1100 */
[----:B--2---:R-:W-:-:S02]  /*26ae0*/  @P0 IMAD.MOV.U32 R46, RZ, RZ, R90 ;  /* 0x000000ffff2e0224 */ /* 0x004fc400078e005a */
[----:B------:R-:W-:-:S05]  /*26af0*/  @P0 IMAD.MOV.U32 R47, RZ, RZ, R91 ;  /* 0x000000ffff2f0224 */ /* 0x000fca00078e005b */
[----:B------:R3:W2:Y:S01]  /*26b00*/  @P0 LDG.E.U8 R89, desc[UR14][R46.64] ;  /* 0x0000000e2e590981 */ /* 0x0006a2000c1e1100 */
[----:B------:R-:W-:Y:S01]  /*26b10*/  ISETP.GT.AND P0, PT, R8, 0x7e, PT ;  /* 0x0000007e0800780c */ /* 0x000fe20003f04270 */
[----:B---3--:R-:W-:Y:S02]  /*26b20*/  @P2 IMAD.MOV.U32 R46, RZ, RZ, R86 ;  /* 0x000000ffff2e2224 */ /* 0x008fe400078e0056 */
[----:B------:R-:W-:-:S05]  /*26b30*/  @P2 IMAD.MOV.U32 R47, RZ, RZ, R87 ;  /* 0x000000ffff2f2224 */ /* 0x000fca00078e0057 */
[----:B------:R0:W3:Y:S02]  /*26b40*/  @P2 LDG.E.U8 R6, desc[UR14][R46.64] ;  /* 0x0000000e2e062981 */ /* 0x0000e4000c1e1100 */
[----:B0-----:R-:W-:Y:S02]  /*26b50*/  @P2 IMAD.MOV.U32 R46, RZ, RZ, R83 ;  /* 0x000000ffff2e2224 */ /* 0x001fe400078e0053 */
[----:B------:R-:W-:-:S05]  /*26b60*/  @P2 IMAD.MOV.U32 R47, RZ, RZ, R85 ;  /* 0x000000ffff2f2224 */ /* 0x000fca00078e0055 */
[----:B------:R0:W2:Y:S02]  /*26b70*/  @P2 LDG.E.U8 R5, desc[UR14][R46.64] ;  /* 0x0000000e2e052981 */ /* 0x0000a4000c1e1100 */
[----:B0-----:R-:W-:Y:S02]  /*26b80*/  @P0 IMAD.MOV.U32 R46, RZ, RZ, R7 ;  /* 0x000000ffff2e0224 */ /* 0x001fe400078e0007 */
[----:B------:R-:W-:-:S05]  /*26b90*/  @P0 IMAD.MOV.U32 R47, RZ, RZ, R82 ;  /* 0x000000ffff2f0224 */ /* 0x000fca00078e0052 */
[----:B------:R0:W2:Y:S01]  /*26ba0*/  @P0 LDG.E.U8 R4, desc[UR14][R46.64] ;  /* 0x0000000e2e040981 */ /* 0x0000a2000c1e1100 */
[----:B------:R-:W-:Y:S01]  /*26bb0*/  PRMT R92, RZ, 0x7610, R92 ;  /* 0x00007610ff5c7816 */ /* 0x000fe2000000005c */
[----:B0-----:R-:W-:Y:S02]  /*26bc0*/  @P0 IMAD.MOV.U32 R47, RZ, RZ, R2 ;  /* 0x000000ffff2f0224 */ /* 0x001fe400078e0002 */
[----:B----4-:R-:W-:-:S05]  /*26bd0*/  @P0 IMAD.MOV.U32 R46, RZ, RZ, R0 ;  /* 0x000000ffff2e0224 */ /* 0x010fca00078e0000 */
[----:B------:R-:W4:Y:S04]  /*26be0*/  @P0 LDG.E.U8 R92, desc[UR14][R46.64] ;  /* 0x0000000e2e5c0981 */ /* 0x000f28000c1e1100 */
[----:B---3--:R-:W-:Y:S04]  /*26bf0*/  STL [R1+0xd20], R6 ;  /* 0x000d200601007387 */ /* 0x008fe80000100800 */
[----:B--2---:R0:W-:Y:S04]  /*26c00*/  STL [R1+0xd24], R5 ;  /* 0x000d240501007387 */ /* 0x0041e80000100800 */
[----:B------:R-:W2:Y:S04]  /*26c10*/  LDL R87, [R1+0x498] ;  /* 0x0004980001577983 */ /* 0x000ea80000100800 */
[----:B------:R-:W3:Y:S04]  /*26c20*/  LDL.LU R82, [R1+0x280] ;  /* 0x0002800001527983 */ /* 0x000ee80000300800 */
[----:B------:R-:W3:Y:S04]  /*26c30*/  LDL.LU R85, [R1+0x270] ;  /* 0x0002700001557983 */ /* 0x000ee80000300800 */
[----:B------:R-:W3:Y:S04]  /*26c40*/  LDL.LU R86, [R1+0x238] ;  /* 0x0002380001567983 */ /* 0x000ee80000300800 */
[----:B0-----:R-:W3:Y:S04]  /*26c50*/  LDL.LU R5, [R1+0x15c] ;  /* 0x00015c0001057983 */ /* 0x001ee80000300800 */
[----:B------:R-:W3:Y:S04]  /*26c60*/  LDL.LU R6, [R1+0x124] ;  /* 0x0001240001067983 */ /* 0x000ee80000300800 */
[----:B------:R-:W3:Y:S04]  /*26c70*/  LDL.LU R7, [R1+0x120] ;  /* 0x0001200001077983 */ /* 0x000ee80000300800 */
[----:B------:R-:W3:Y:S04]  /*26c80*/  LDL.LU R83, [R1+0xf0] ;  /* 0x0000f00001537983 */ /* 0x000ee80000300800 */
[----:B------:R-:W3:Y:S04]  /*26c90*/  LDL.LU R91, [R1+0xe8] ;  /* 0x0000e800015b7983 */ /* 0x000ee80000300800 */
[----:B------:R-:W3:Y:S04]  /*26ca0*/  LDL.LU R2, [R1+0xa4] ;  /* 0x0000a40001027983 */ /* 0x000ee80000300800 */
[----:B------:R-:W3:Y:S04]  /*26cb0*/  LDL.LU R0, [R1+0xa0] ;  /* 0x0000a00001007983 */ /* 0x000ee80000300800 */
[----:B------:R0:W-:Y:S04]  /*26cc0*/  STL [R1+0x8], R4 ;  /* 0x0000080401007387 */ /* 0x0001e80000100800 */
[----:B------:R-:W-:Y:S04]  /*26cd0*/  STL [R1+0x30], R93 ;  /* 0x0000305d01007387 */ /* 0x000fe80000100800 */
[----:B0-----:R-:W3:Y:S04]  /*26ce0*/  LDL.LU R4, [R1+0x6c] ;  /* 0x00006c0001047983 */ /* 0x001ee80000300800 */
[----:B------:R0:W-:Y:S04]  /*26cf0*/  STL [R1+0x24], R89 ;  /* 0x0000245901007387 */ /* 0x0001e80000100800 */
[----:B0-----:R-:W3:Y:S04]  /*26d00*/  LDL.LU R89, [R1+0x64] ;  /* 0x0000640001597983 */ /* 0x001ee80000300800 */
[----:B------:R-:W3:Y:S04]  /*26d10*/  LDL.LU R90, [R1+0x20] ;  /* 0x00002000015a7983 */ /* 0x000ee80000300800 */
[----:B------:R-:W3:Y:S04]  /*26d20*/  LDL.LU R93, [R1+0x1c] ;  /* 0x00001c00015d7983 */ /* 0x000ee80000300800 */
[----:B------:R-:W3:Y:S01]  /*26d30*/  LDL R47, [R1+0x494] ;  /* 0x00049400012f7983 */ /* 0x000ee20000100800 */
[----:B------:R-:W-:-:S02]  /*26d40*/  ISETP.GT.AND P2, PT, R8, 0x7f, PT ;  /* 0x0000007f0800780c */ /* 0x000fc40003f44270 */
[----:B------:R-:W-:Y:S01]  /*26d50*/  PRMT R88, RZ, 0x7610, R88 ;  /* 0x00007610ff587816 */ /* 0x000fe20000000058 */
[----:B----4-:R0:W-:Y:S04]  /*26d60*/  STL [R1+0xd30], R92 ;  /* 0x000d305c01007387 */ /* 0x0101e80000100800 */
[----:B0-----:R-:W4:Y:S06]  /*26d70*/  LDL.LU R92, [R1+0x164] ;  /* 0x00016400015c7983 */ /* 0x001f2c0000300800 */
[----:B--2---:R-:W-:-:S05]  /*26d80*/  @P2 IMAD.MOV.U32 R46, RZ, RZ, R87 ;  /* 0x000000ffff2e2224 */ /* 0x004fca00078e0057 */
[----:B---3--:R0:W2:Y:S04]  /*26d90*/  @P2 LDG.E.U8 R88, desc[UR14][R46.64] ;  /* 0x0000000e2e582981 */ /* 0x0080a8000c1e1100 */
[----:B------:R-:W0:Y:S04]  /*26da0*/  LDL R46, [R1+0x49c] ;  /* 0x00049c00012e7983 */ /* 0x000e280000100800 */
[----:B------:R-:W0:Y:S01]  /*26db0*/  LDL R47, [R1+0x4a0] ;  /* 0x0004a000012f7983 */ /* 0x000e220000100800 */
[----:B------:R-:W-:Y:S01]  /*26dc0*/  PRMT R84, RZ, 0x7610, R84 ;  /* 0x00007610ff547816 */ /* 0x000fe20000000054 */
[----:B------:R-:W1:Y:S01]  /*26dd0*/  S2R R87, SR_TID.X ;  /* 0x0000000000577919 */ /* 0x000e620000002100 */
[----:B0-----:R-:W-:-:S04]  /*26de0*/  @P2 LOP3.LUT R47, R47, R46, RZ, 0x3c, !PT ;  /* 0x0000002e2f2f2212 */ /* 0x001fc800078e3cff */
[----:B------:R-:W-:-:S04]  /*26df0*/  @P2 LOP3.LUT R46, R47, R46, RZ, 0x3c, !PT ;  /* 0x0000002e2f2e2212 */ /* 0x000fc800078e3cff */
[----:B------:R-:W-:-:S05]  /*26e00*/  @P2 LOP3.LUT R47, R47, R46, RZ, 0x3c, !PT ;  /* 0x0000002e2f2f2212 */ /* 0x000fca00078e3cff */
[----:B------:R-:W3:Y:S01]  /*26e10*/  @P2 LDG.E.U8 R84, desc[UR14][R46.64] ;  /* 0x0000000e2e542981 */ /* 0x000ee2000c1e1100 */
[----:B-1----:R-:W-:-:S03]  /*26e20*/  LOP3.LUT R87, R87, 0x7f, RZ, 0xc0, !PT ;  /* 0x0000007f57577812 */ /* 0x002fc600078ec0ff */
[----:B--2---:R0:W-:Y:S01]  /*26e30*/  STL [R1+0xd28], R88 ;  /* 0x000d285801007387 */ /* 0x0041e20000100800 */
[----:B------:R-:W-:Y:S01]  /*26e40*/  BAR.SYNC.DEFER_BLOCKING 0x0 ;  /* 0x0000000000007b1d */ /* 0x000fe20000010000 */
[----:B------:R-:W-:-:S05]  /*26e50*/  ISETP.GE.AND P0, PT, R87, R8, PT ;  /* 0x000000085700720c */ /* 0x000fca0003f06270 */
[----:B0-----:R-:W2:Y:S04]  /*26e60*/  LDL.LU R88, [R1+0x194] ;  /* 0x0001940001587983 */ /* 0x001ea80000300800 */
[----:B------:R-:W2:Y:S04]  /*26e70*/  LDL.LU R46, [R1+0x1d8] ;  /* 0x0001d800012e7983 */ /* 0x000ea80000300800 */
[----:B------:R-:W2:Y:S04]  /*26e80*/  LDL.LU R47, [R1+0x19c] ;  /* 0x00019c00012f7983 */ /* 0x000ea80000300800 */
[----:B------:R-:W-:Y:S04]  /*26e90*/  STS.U8 [R87+UR6+0x8000], R82 ;  /* 0x0080005257007988 */ /* 0x000fe80008000006 */
[----:B---3--:R0:W-:Y:S04]  /*26ea0*/  STL [R1+0xd2c], R84 ;  /* 0x000d2c5401007387 */ /* 0x0081e80000100800 */
[----:B0-----:R-:W3:Y:S04]  /*26eb0*/  LDL.LU R84, [R1+0x1e0] ;  /* 0x0001e00001547983 */ /* 0x001ee80000300800 */
[----:B------:R-:W2:Y:S04]  /*26ec0*/  LDL.LU R8, [R1+0x228] ;  /* 0x0002280001087983 */ /* 0x000ea80000300800 */
[----:B------:R-:W3:Y:S04]  /*26ed0*/  LDL.LU R82, [R1+0xd64] ;  /* 0x000d640001527983 */ /* 0x000ee80000300800 */
[----:B------:R0:W-:Y:S04]  /*26ee0*/  STS.U8 [R87+UR6+0xc000], R85 ;  /* 0x00c0005557007988 */ /* 0x0001e80008000006 */
[----:B------:R1:W-:Y:S04]  /*26ef0*/  STS.U8 [R87+UR6+0x8400], R86 ;  /* 0x0084005657007988 */ /* 0x0003e80008000006 */
[----:B0-----:R-:W4:Y:S04]  /*26f00*/  LDL.LU R85, [R1+0xd60] ;  /* 0x000d600001557983 */ /* 0x001f280000300800 */
[----:B-1----:R-:W4:Y:S04]  /*26f10*/  LDL.LU R86, [R1+0xd5c] ;  /* 0x000d5c0001567983 */ /* 0x002f280000300800 */
[----:B--2---:R-:W-:Y:S04]  /*26f20*/  STS.U8 [R87+UR6+0xc400], R8 ;  /* 0x00c4000857007988 */ /* 0x004fe80008000006 */
[----:B---3--:R-:W-:Y:S04]  /*26f30*/  STS.U8 [R87+UR6+0x8800], R84 ;  /* 0x0088005457007988 */ /* 0x008fe80008000006 */
        /* <DEDUP_REMOVED lines=13> */
[----:B------:R1:W-:Y:S04]  /*27010*/  STS.U8 [R87+UR6+0xa400], R90 ;  /* 0x00a4005a57007988 */ /* 0x0003e80008000006 */
[----:B------:R2:W-:Y:S04]  /*27020*/  STS.U8 [R87+UR6+0xe400], R93 ;  /* 0x00e4005d57007988 */ /* 0x0005e80008000006 */
[----:B0-----:R-:W3:Y:S04]  /*27030*/  LDL.LU R89, [R1+0x26c] ;  /* 0x00026c0001597983 */ /* 0x001ee80000300800 */
[----:B-1----:R-:W4:Y:S04]  /*27040*/  LDL.LU R90, [R1+0x268] ;  /* 0x00026800015a7983 */ /* 0x002f280000300800 */
[----:B--2---:R-:W2:Y:S04]  /*27050*/  LDL.LU R93, [R1+0x224] ;  /* 0x00022400015d7983 */ /* 0x004ea80000300800 */
[----:B------:R-:W2:Y:S04]  /*27060*/  LDL.LU R8, [R1+0x190] ;  /* 0x0001900001087983 */ /* 0x000ea80000300800 */
[----:B------:R-:W2:Y:S04]  /*27070*/  LDL.LU R84, [R1+0x188] ;  /* 0x0001880001547983 */ /* 0x000ea80000300800 */
[----:B------:R-:W2:Y:S04]  /*27080*/  LDL.LU R46, [R1+0x158] ;  /* 0x00015800012e7983 */ /* 0x000ea80000300800 */
[----:B------:R-:W2:Y:S04]  /*27090*/  LDL.LU R47, [R1+0x150] ;  /* 0x00015000012f7983 */ /* 0x000ea80000300800 */
[----:B------:R-:W2:Y:S04]  /*270a0*/  LDL.LU R88, [R1+0x11c] ;  /* 0x00011c0001587983 */ /* 0x000ea80000300800 */
[----:B------:R0:W-:Y:S04]  /*270b0*/  STS.U8 [R87+UR6+0xa800], R82 ;  /* 0x00a8005257007988 */ /* 0x0001e80008000006 */
[----:B------:R-:W2:Y:S04]  /*270c0*/  LDL.LU R92, [R1+0x118] ;  /* 0x00011800015c7983 */ /* 0x000ea80000300800 */
[----:B------:R1:W-:Y:S04]  /*270d0*/  STS.U8 [R87+UR6+0xe800], R81 ;  /* 0x00e8005157007988 */ /* 0x0003e80008000006 */
[----:B------:R-:W2:Y:S04]  /*270e0*/  LDL.LU R5, [R1+0xdc] ;  /* 0x0000dc0001057983 */ /* 0x000ea80000300800 */
[----:B------:R-:W-:Y:S04]  /*270f0*/  STS.U8 [R87+UR6+0xac00], R70 ;  /* 0x00ac004657007988 */ /* 0x000fe80008000006 */
        /* <DEDUP_REMOVED lines=9> */
[----:B------:R-:W-:Y:S01]  /*27190*/  STS.U8 [R87+UR6+0xf400], R19 ;  /* 0x00f4001357007988 */ /* 0x000fe20008000006 */
[----:B0-----:R-:W-:-:S03]  /*271a0*/  LOP3.LUT R82, R87, 0x10, RZ, 0x3c, !PT ;  /* 0x0000001057527812 */ /* 0x001fc600078e3cff */
[----:B------:R-:W2:Y:S04]  /*271b0*/  LDL.LU R0, [R1+0x10] ;  /* 0x0000100001007983 */ /* 0x000ea80000300800 */
[----:B------:R-:W-:Y:S04]  /*271c0*/  STS.U8 [R87+UR6+0xb800], R28 ;  /* 0x00b8001c57007988 */ /* 0x000fe80008000006 */
[----:B------:R-:W2:Y:S04]  /*271d0*/  LDL.LU R4, [R1+0xc] ;  /* 0x00000c0001047983 */ /* 0x000ea80000300800 */
[----:B------:R-:W-:Y:S04]  /*271e0*/  STS.U8 [R87+UR6+0xf800], R29 ;  /* 0x00f8001d57007988 */ /* 0x000fe80008000006 */
[----:B-1----:R-:W2:Y:S04]  /*271f0*/  LDL.LU R81, [R1+0x1d0] ;  /* 0x0001d00001517983 */ /* 0x002ea80000300800 */
[----:B------:R0:W-:Y:S04]  /*27200*/  STS.U8 [R87+UR6+0xbc00], R30 ;  /* 0x00bc001e57007988 */ /* 0x0001e80008000006 */
[----:B------:R1:W-:Y:S04]  /*27210*/  STS.U8 [R87+UR6+0xfc00], R31 ;  /* 0x00fc001f57007988 */ /* 0x0003e80008000006 */
[----:B0-----:R-:W2:Y:S04]  /*27220*/  LDL.LU R30, [R1+0x1d4] ;  /* 0x0001d400011e7983 */ /* 0x001ea80000300800 */
[----:B-1----:R-:W2:Y:S04]  /*27230*/  LDL.LU R87, [R1+0xd58] ;  /* 0x000d580001577983 */ /* 0x002ea80000300800 */
[----:B------:R-:W2:Y:S04]  /*27240*/  LDL.LU R31, [R1+0x220] ;  /* 0x00022000011f7983 */ /* 0x000ea80000300800 */
[----:B---3--:R0:W-:Y:S04]  /*27250*/  STS.U8 [R82+UR6+0x8080], R89 ;  /* 0x0080805952007988 */ /* 0x0081e80008000006 */
[----:B----4-:R1:W-:Y:S04]  /*27260*/  STS.U8 [R82+UR6+0xc080], R90 ;  /* 0x00c0805a52007988 */ /* 0x0103e80008000006 */
[----:B--2---:R2:W-:Y:S04]  /*27270*/  STS.U8 [R82+UR6+0x8480], R93 ;  /* 0x0084805d52007988 */ /* 0x0045e80008000006 */
[----:B0-----:R-:W3:Y:S04]  /*27280*/  LDL.LU R89, [R1+0xd54] ;  /* 0x000d540001597983 */ /* 0x001ee80000300800 */
[----:B-1----:R-:W4:Y:S04]  /*27290*/  LDL.LU R90, [R1+0xd50] ;  /* 0x000d5000015a7983 */ /* 0x002f280000300800 */
[----:B--2---:R-:W2:Y:S04]  /*272a0*/  LDL.LU R93, [R1+0xd4c] ;  /* 0x000d4c00015d7983 */ /* 0x004ea80000300800 */
[----:B------:R0:W-:Y:S04]  /*272b0*/  STS.U8 [R82+UR6+0xc480], R31 ;  /* 0x00c4801f52007988 */ /* 0x0001e80008000006 */
[----:B------:R1:W-:Y:S04]  /*272c0*/  STS.U8 [R82+UR6+0x8880], R30 ;  /* 0x0088801e52007988 */ /* 0x0003e80008000006 */
[----:B------:R-:W-:Y:S04]  /*272d0*/  STS.U8 [R82+UR6+0xc880], R81 ;  /* 0x00c8805152007988 */ /* 0x000fe80008000006 */
[----:B------:R0:W-:Y:S04]  /*272e0*/  STS.U8 [R82+UR6+0x8c80], R8 ;  /* 0x008c800852007988 */ /* 0x0001e80008000006 */
[----:B------:R0:W-:Y:S04]  /*272f0*/  STS.U8 [R82+UR6+0xcc80], R84 ;  /* 0x00cc805452007988 */ /* 0x0001e80008000006 */
[----:B------:R0:W-:Y:S04]  /*27300*/  STS.U8 [R82+UR6+0x9080], R46 ;  /* 0x0090802e52007988 */ /* 0x0001e80008000006 */
[----:B------:R0:W-:Y:S04]  /*27310*/  STS.U8 [R82+UR6+0xd080], R47 ;  /* 0x00d0802f52007988 */ /* 0x0001e80008000006 */
[----:B------:R1:W-:Y:S04]  /*27320*/  STS.U8 [R82+UR6+0x9480], R88 ;  /* 0x0094805852007988 */ /* 0x0003e80008000006 */
[----:B------:R1:W-:Y:S04]  /*27330*/  STS.U8 [R82+UR6+0xd480], R92 ;  /* 0x00d4805c52007988 */ /* 0x0003e80008000006 */
[----:B0-----:R-:W2:Y:S04]  /*27340*/  LDL.LU R31, [R1+0x1cc] ;  /* 0x0001cc00011f7983 */ /* 0x001ea80000300800 */
[----:B------:R0:W-:Y:S04]  /*27350*/  STS.U8 [R82+UR6+0x9880], R5 ;  /* 0x0098800552007988 */ /* 0x0001e80008000006 */
[----:B-1----:R-:W2:Y:S04]  /*27360*/  LDL.LU R30, [R1+0x1c8] ;  /* 0x0001c800011e7983 */ /* 0x002ea80000300800 */
[----:B------:R1:W-:Y:S04]  /*27370*/  STS.U8 [R82+UR6+0xd880], R6 ;  /* 0x00d8800652007988 */ /* 0x0003e80008000006 */
[----:B------:R-:W2:Y:S04]  /*27380*/  LDL.LU R8, [R1+0x184] ;  /* 0x0001840001087983 */ /* 0x000ea80000300800 */
        /* <DEDUP_REMOVED lines=11> */
[----:B0-----:R-:W2:Y:S04]  /*27440*/  LDL.LU R5, [R1+0xc4] ;  /* 0x0000c40001057983 */ /* 0x001ea80000300800 */
[----:B-1----:R-:W2:Y:S04]  /*27450*/  LDL.LU R6, [R1+0xc0] ;  /* 0x0000c00001067983 */ /* 0x002ea80000300800 */
[----:B------:R-:W-:Y:S04]  /*27460*/  STS.U8 [R82+UR6+0xa880], R80 ;  /* 0x00a8805052007988 */ /* 0x000fe80008000006 */
        /* <DEDUP_REMOVED lines=9> */
[----:B------:R1:W-:Y:S04]  /*27500*/  STS.U8 [R82+UR6+0xf080], R9 ;  /* 0x00f0800952007988 */ /* 0x0003e80008000006 */
[----:B------:R-:W2:Y:S04]  /*27510*/  LDL.LU R4, [R1] ;  /* 0x0000000001047983 */ /* 0x000ea80000300800 */
[----:B------:R-:W-:Y:S04]  /*27520*/  STS.U8 [R82+UR6+0xb480], R20 ;  /* 0x00b4801452007988 */ /* 0x000fe80008000006 */
[----:B0-----:R-:W2:Y:S04]  /*27530*/  LDL.LU R79, [R1+0x218] ;  /* 0x00021800014f7983 */ /* 0x001ea80000300800 */
[----:B------:R-:W-:Y:S04]  /*27540*/  STS.U8 [R82+UR6+0xf480], R21 ;  /* 0x00f4801552007988 */ /* 0x000fe80008000006 */
[----:B-1----:R-:W2:Y:S04]  /*27550*/  LDL.LU R9, [R1+0x21c] ;  /* 0x00021c0001097983 */ /* 0x002ea80000300800 */
[----:B------:R0:W-:Y:S04]  /*27560*/  STS.U8 [R82+UR6+0xb880], R33 ;  /* 0x00b8802152007988 */ /* 0x0001e80008000006 */
[----:B------:R1:W-:Y:S04]  /*27570*/  STS.U8 [R82+UR6+0xf880], R34 ;  /* 0x00f8802252007988 */ /* 0x0003e80008000006 */
[----:B0-----:R-:W2:Y:S04]  /*27580*/  LDL.LU R33, [R1+0x260] ;  /* 0x0002600001217983 */ /* 0x001ea80000300800 */
[----:B-1----:R-:W2:Y:S01]  /*27590*/  LDL.LU R34, [R1+0x264] ;  /* 0x0002640001227983 */ /* 0x002ea20000300800 */
[----:B------:R-:W0:Y:S03]  /*275a0*/  S2R R80, SR_TID.X ;  /* 0x0000000000507919 */ /* 0x000e260000002100 */
[----:B------:R-:W-:Y:S04]  /*275b0*/  STS.U8 [R82+UR6+0xbc80], R35 ;  /* 0x00bc802352007988 */ /* 0x000fe80008000006 */
[----:B------:R-:W-:Y:S04]  /*275c0*/  STS.U8 [R82+UR6+0xfc80], R36 ;  /* 0x00fc802452007988 */ /* 0x000fe80008000006 */
[----:B------:R-:W-:Y:S01]  /*275d0*/  STL [R1+0xd34], R82 ;  /* 0x000d345201007387 */ /* 0x000fe20000100800 */
[----:B0-----:R-:W-:-:S04]  /*275e0*/  LOP3.LUT R80, R80, 0x7f, RZ, 0xc0, !PT ;  /* 0x0000007f50507812 */ /* 0x001fc800078ec0ff */
[----:B------:R-:W-:-:S05]  /*275f0*/  LOP3.LUT R81, R80, 0x20, RZ, 0x3c, !PT ;  /* 0x0000002050517812 */ /* 0x000fca00078e3cff */
[----:B--2---:R-:W-:Y:S04]  /*27600*/  STS.U8 [R81+UR6+0x8100], R34 ;  /* 0x0081002251007988 */ /* 0x004fe80008000006 */
[----:B------:R0:W-:Y:S04]  /*27610*/  STS.U8 [R81+UR6+0xc100], R33 ;  /* 0x00c1002151007988 */ /* 0x0001e80008000006 */
[----:B------:R1:W-:Y:S04]  /*27620*/  STS.U8 [R81+UR6+0x8500], R9 ;  /* 0x0085000951007988 */ /* 0x0003e80008000006 */
[----:B------:R-:W-:Y:S04]  /*27630*/  STS.U8 [R81+UR6+0xc500], R79 ;  /* 0x00c5004f51007988 */ /* 0x000fe80008000006 */
[----:B0-----:R-:W2:Y:S04]  /*27640*/  LDL.LU R33, [R1+0x25c] ;  /* 0x00025c0001217983 */ /* 0x001ea80000300800 */
[----:B------:R0:W-:Y:S04]  /*27650*/  STS.U8 [R81+UR6+0x8900], R31 ;  /* 0x0089001f51007988 */ /* 0x0001e80008000006 */
[----:B-1----:R-:W3:Y:S04]  /*27660*/  LDL.LU R9, [R1+0x258] ;  /* 0x0002580001097983 */ /* 0x002ee80000300800 */
[----:B------:R1:W-:Y:S04]  /*27670*/  STS.U8 [R81+UR6+0xc900], R30 ;  /* 0x00c9001e51007988 */ /* 0x0003e80008000006 */
[----:B0-----:R-:W4:Y:S04]  /*27680*/  LDL.LU R31, [R1+0x214] ;  /* 0x00021400011f7983 */ /* 0x001f280000300800 */
[----:B------:R0:W-:Y:S04]  /*27690*/  STS.U8 [R81+UR6+0x8d00], R8 ;  /* 0x008d000851007988 */ /* 0x0001e80008000006 */
[----:B-1----:R-:W4:Y:S04]  /*276a0*/  LDL.LU R30, [R1+0x210] ;  /* 0x00021000011e7983 */ /* 0x002f280000300800 */
        /* <DEDUP_REMOVED lines=26> */
[----:B-1----:R-:W4:Y:S04]  /*27850*/  LDL.LU R4, [R1+0x3c] ;  /* 0x00003c0001047983 */ /* 0x002f280000300800 */
[----:B------:R-:W-:Y:S04]  /*27860*/  STS.U8 [R81+UR6+0xa900], R78 ;  /* 0x00a9004e51007988 */ /* 0x000fe80008000006 */
[----:B------:R-:W-:Y:S04]  /*27870*/  STS.U8 [R81+UR6+0xe900], R77 ;  /* 0x00e9004d51007988 */ /* 0x000fe80008000006 */
[----:B------:R-:W-:Y:S04]  /*27880*/  STS.U8 [R81+UR6+0xad00], R66 ;  /* 0x00ad004251007988 */ /* 0x000fe80008000006 */
[----:B------:R-:W-:Y:S01]  /*27890*/  STS.U8 [R81+UR6+0xed00], R65 ;  /* 0x00ed004151007988 */ /* 0x000fe20008000006 */
[----:B------:R-:W-:-:S03]  /*278a0*/  LOP3.LUT R79, R80, 0x30, RZ, 0x3c, !PT ;  /* 0x00000030504f7812 */ /* 0x000fc600078e3cff */
        /* <DEDUP_REMOVED lines=8> */
[----:B------:R-:W-:Y:S04]  /*27930*/  STL [R1+0xd38], R81 ;  /* 0x000d385101007387 */ /* 0x000fe80000100800 */
[----:B--2---:R0:W-:Y:S04]  /*27940*/  STS.U8 [R79+UR6+0x8180], R33 ;  /* 0x008180214f007988 */ /* 0x0041e80008000006 */
[----:B---3--:R1:W-:Y:S04]  /*27950*/  STS.U8 [R79+UR6+0xc180], R9 ;  /* 0x00c180094f007988 */ /* 0x0083e80008000006 */
[----:B0-----:R-:W2:Y:S04]  /*27960*/  LDL.LU R33, [R1+0x254] ;  /* 0x0002540001217983 */ /* 0x001ea80000300800 */
[----:B----4-:R0:W-:Y:S04]  /*27970*/  STS.U8 [R79+UR6+0x8580], R31 ;  /* 0x0085801f4f007988 */ /* 0x0101e80008000006 */
        /* <DEDUP_REMOVED lines=100> */
[----:B--2---:R-:W-:Y:S04]  /*27fc0*/  STS.U8 [R75+UR6+0x8280], R33 ;  /* 0x008280214b007988 */ /* 0x004fe80008000006 */
[----:B---3--:R-:W-:Y:S04]  /*27fd0*/  STS.U8 [R75+UR6+0xc280], R9 ;  /* 0x00c280094b007988 */ /* 0x008fe80008000006 */
        /* <DEDUP_REMOVED lines=16> */
[----:B0-----:R-:W2:Y:S04]  /*280e0*/  LDL.LU R4, [R1+0x244] ;  /* 0x0002440001047983 */ /* 0x001ea80000300800 */
[----:B------:R-:W3:Y:S04]  /*280f0*/  LDL.LU R46, [R1+0x240] ;  /* 0x00024000012e7983 */ /* 0x000ee80000300800 */
[----:B------:R-:W4:Y:S04]  /*28100*/  LDL.LU R47, [R1+0x1fc] ;  /* 0x0001fc00012f7983 */ /* 0x000f280000300800 */
[----:B------:R-:W2:Y:S04]  /*28110*/  LDL.LU R88, [R1+0x1e4] ;  /* 0x0001e40001587983 */ /* 0x000ea80000300800 */
[----:B------:R-:W2:Y:S04]  /*28120*/  LDL.LU R92, [R1+0x1a8] ;  /* 0x0001a800015c7983 */ /* 0x000ea80000300800 */
[----:B------:R-:W2:Y:S04]  /*28130*/  LDL.LU R7, [R1+0x1a0] ;  /* 0x0001a00001077983 */ /* 0x000ea80000300800 */
[----:B------:R-:W2:Y:S04]  /*28140*/  LDL.LU R83, [R1+0x1f8] ;  /* 0x0001f80001537983 */ /* 0x000ea80000300800 */
[----:B------:R-:W2:Y:S04]  /*28150*/  LDL.LU R91, [R1+0x1f0] ;  /* 0x0001f000015b7983 */ /* 0x000ea80000300800 */
[----:B------:R-:W2:Y:S04]  /*28160*/  LDL R8, [R1+0x4a4] ;  /* 0x0004a40001087983 */ /* 0x000ea80000100800 */
[----:B------:R-:W3:Y:S04]  /*28170*/  LDL R5, [R1+0x4a8] ;  /* 0x0004a80001057983 */ /* 0x000ee80000100800 */
[----:B------:R-:W-:Y:S04]  /*28180*/  STS.U8 [R75+UR6+0xa680], R86 ;  /* 0x00a680564b007988 */ /* 0x000fe80008000006 */
[----:B------:R-:W-:Y:S04]  /*28190*/  STS.U8 [R75+UR6+0xe680], R85 ;  /* 0x00e680554b007988 */ /* 0x000fe80008000006 */
[----:B------:R-:W3:Y:S04]  /*281a0*/  LDL R36, [R1+0x4e4] ;  /* 0x0004e40001247983 */ /* 0x000ee80000100800 */
[----:B------:R-:W-:Y:S04]  /*281b0*/  STS.U8 [R75+UR6+0xaa80], R72 ;  /* 0x00aa80484b007988 */ /* 0x000fe80008000006 */
[----:B------:R-:W4:Y:S04]  /*281c0*/  LDL R6, [R1+0x4e8] ;  /* 0x0004e80001067983 */ /* 0x000f280000100800 */
[----:B------:R-:W-:Y:S04]  /*281d0*/  STS.U8 [R75+UR6+0xea80], R71 ;  /* 0x00ea80474b007988 */ /* 0x000fe80008000006 */
[----:B------:R-:W-:Y:S04]  /*281e0*/  STS.U8 [R75+UR6+0xae80], R56 ;  /* 0x00ae80384b007988 */ /* 0x000fe80008000006 */
[----:B------:R-:W-:Y:S01]  /*281f0*/  STS.U8 [R75+UR6+0xee80], R54 ;  /* 0x00ee80364b007988 */ /* 0x000fe20008000006 */
[----:B------:R-:W-:-:S03]  /*28200*/  LOP3.LUT R74, R80, 0x60, RZ, 0x3c, !PT ;  /* 0x00000060504a7812 */ /* 0x000fc600078e3cff */
[----:B------:R-:W-:Y:S04]  /*28210*/  STS.U8 [R75+UR6+0xb280], R16 ;  /* 0x00b280104b007988 */ /* 0x000fe80008000006 */
[----:B------:R-:W-:Y:S04]  /*28220*/  STS.U8 [R75+UR6+0xf280], R17 ;  /* 0x00f280114b007988 */ /* 0x000fe80008000006 */
[----:B------:R0:W-:Y:S04]  /*28230*/  STS.U8 [R75+UR6+0xb680], R32 ;  /* 0x00b680204b007988 */ /* 0x0001e80008000006 */
[----:B------:R-:W4:Y:S04]  /*28240*/  LDL R37, [R1+0x524] ;  /* 0x0005240001257983 */ /* 0x000f280000100800 */
[----:B------:R-:W4:Y:S04]  /*28250*/  LDL R0, [R1+0x528] ;  /* 0x0005280001007983 */ /* 0x000f280000100800 */
[----:B------:R-:W-:Y:S04]  /*28260*/  STS.U8 [R75+UR6+0xf680], R45 ;  /* 0x00f6802d4b007988 */ /* 0x000fe80008000006 */
[----:B------:R-:W-:Y:S04]  /*28270*/  STS.U8 [R75+UR6+0xba80], R57 ;  /* 0x00ba80394b007988 */ /* 0x000fe80008000006 */
[----:B------:R-:W-:Y:S04]  /*28280*/  STS.U8 [R75+UR6+0xfa80], R59 ;  /* 0x00fa803b4b007988 */ /* 0x000fe80008000006 */
[----:B------:R-:W-:Y:S04]  /*28290*/  STS.U8 [R75+UR6+0xbe80], R61 ;  /* 0x00be803d4b007988 */ /* 0x000fe80008000006 */
[----:B------:R-:W-:Y:S04]  /*282a0*/  STL [R1+0xd44], R80 ;  /* 0x000d445001007387 */ /* 0x000fe80000100800 */
[----:B------:R-:W-:Y:S04]  /*282b0*/  STS.U8 [R75+UR6+0xfe80], R63 ;  /* 0x00fe803f4b007988 */ /* 0x000fe80008000006 */
[----:B------:R-:W-:Y:S04]  /*282c0*/  STL [R1+0xd48], R75 ;  /* 0x000d484b01007387 */ /* 0x000fe80000100800 */
[----:B------:R-:W4:Y:S04]  /*282d0*/  LDL R2, [R1+0x568] ;  /* 0x0005680001027983 */ /* 0x000f280000100800 */
[----:B------:R-:W4:Y:S04]  /*282e0*/  LDL R33, [R1+0x5a4] ;  /* 0x0005a40001217983 */ /* 0x000f280000100800 */
[----:B0-----:R-:W4:Y:S04]  /*282f0*/  LDL R32, [R1+0x5a8] ;  /* 0x0005a80001207983 */ /* 0x001f280000100800 */
[----:B------:R-:W4:Y:S04]  /*28300*/  LDL R35, [R1+0x5e4] ;  /* 0x0005e40001237983 */ /* 0x000f280000100800 */
[----:B------:R-:W4:Y:S04]  /*28310*/  LDL R34, [R1+0x624] ;  /* 0x0006240001227983 */ /* 0x000f280000100800 */
[----:B------:R-:W4:Y:S01]  /*28320*/  LDL R31, [R1+0x628] ;  /* 0x00062800011f7983 */ /* 0x000f220000100800 */
[----:B------:R-:W-:-:S03]  /*28330*/  PRMT R54, RZ, 0x7610, R54 ;  /* 0x00007610ff367816 */ /* 0x000fc60000000036 */
[----:B------:R-:W4:Y:S01]  /*28340*/  LDL R30, [R1+0x664] ;  /* 0x00066400011e7983 */ /* 0x000f220000100800 */
[----:B------:R-:W-:Y:S02]  /*28350*/  PRMT R28, RZ, 0x7610, R28 ;  /* 0x00007610ff1c7816 */ /* 0x000fe4000000001c */
[----:B------:R-:W-:Y:S01]  /*28360*/  PRMT R27, RZ, 0x7610, R27 ;  /* 0x00007610ff1b7816 */ /* 0x000fe2000000001b */
[----:B------:R-:W4:Y:S01]  /*28370*/  LDL R38, [R1+0x674] ;  /* 0x0006740001267983 */ /* 0x000f220000100800 */
[----:B--2---:R-:W-:-:S03]  /*28380*/  @!P0 IMAD.MOV.U32 R9, RZ, RZ, R8 ;  /* 0x000000ffff098224 */ /* 0x004fc600078e0008 */
[----:B------:R0:W-:Y:S01]  /*28390*/  STS.U8 [R74+UR6+0x8300], R4 ;  /* 0x008300044a007988 */ /* 0x0001e20008000006 */
[----:B------:R-:W-:Y:S02]  /*283a0*/  PRMT R26, RZ, 0x7610, R26 ;  /* 0x00007610ff1a7816 */ /* 0x000fe4000000001a */
[----:B------:R-:W-:Y:S01]  /*283b0*/  PRMT R25, RZ, 0x7610, R25 ;  /* 0x00007610ff197816 */ /* 0x000fe20000000019 */
[----:B------:R-:W2:Y:S01]  /*283c0*/  LDL R39, [R1+0x53c] ;  /* 0x00053c0001277983 */ /* 0x000ea20000100800 */
[----:B------:R-:W-:Y:S02]  /*283d0*/  PRMT R24, RZ, 0x7610, R24 ;  /* 0x00007610ff187816 */ /* 0x000fe40000000018 */
[----:B------:R-:W-:Y:S01]  /*283e0*/  PRMT R23, RZ, 0x7610, R23 ;  /* 0x00007610ff177816 */ /* 0x000fe20000000017 */
[----:B------:R-:W2:Y:S04]  /*283f0*/  LDL R44, [R1+0x4c4] ;  /* 0x0004c400012c7983 */ /* 0x000ea80000100800 */
[----:B0-----:R-:W2:Y:S04]  /*28400*/  LDL R4, [R1+0x564] ;  /* 0x0005640001047983 */ /* 0x001ea80000100800 */
[----:B---3--:R-:W-:Y:S04]  /*28410*/  STS.U8 [R74+UR6+0xc300], R46 ;  /* 0x00c3002e4a007988 */ /* 0x008fe80008000006 */
[----:B----4-:R-:W-:Y:S04]  /*28420*/  STS.U8 [R74+UR6+0x8700], R47 ;  /* 0x0087002f4a007988 */ /* 0x010fe80008000006 */
[----:B------:R-:W-:Y:S04]  /*28430*/  STS.U8 [R74+UR6+0xc700], R88 ;  /* 0x00c700584a007988 */ /* 0x000fe80008000006 */
[----:B------:R-:W-:Y:S04]  /*28440*/  STS.U8 [R74+UR6+0x8b00], R92 ;  /* 0x008b005c4a007988 */ /* 0x000fe80008000006 */
[----:B------:R0:W-:Y:S01]  /*28450*/  STS.U8 [R74+UR6+0xcb00], R7 ;  /* 0x00cb00074a007988 */ /* 0x0001e20008000006 */
[----:B------:R-:W-:-:S03]  /*28460*/  @!P0 IMAD.MOV.U32 R8, RZ, RZ, R5 ;  /* 0x000000ffff088224 */ /* 0x000fc600078e0005 */
[----:B------:R-:W3:Y:S04]  /*28470*/  LDL R5, [R1+0x668] ;  /* 0x0006680001057983 */ /* 0x000ee80000100800 */
[----:B------:R1:W4:Y:S04]  /*28480*/  @!P0 LDG.E.U8 R54, desc[UR14][R8.64] ;  /* 0x0000000e08368981 */ /* 0x000328000c1e1100 */
[----:B0-----:R-:W3:Y:S01]  /*28490*/  LDL R7, [R1+0x5e8] ;  /* 0x0005e80001077983 */ /* 0x001ee20000100800 */
[----:B------:R-:W-:Y:S02]  /*284a0*/  PRMT R22, RZ, 0x7610, R22 ;  /* 0x00007610ff167816 */ /* 0x000fe40000000016 */
[----:B------:R-:W-:Y:S01]  /*284b0*/  PRMT R52, RZ, 0x7610, R52 ;  /* 0x00007610ff347816 */ /* 0x000fe20000000034 */
[----:B------:R-:W3:Y:S01]  /*284c0*/  LDL R41, [R1+0x4c8] ;  /* 0x0004c80001297983 */ /* 0x000ee20000100800 */
[----:B-1----:R-:W-:-:S02]  /*284d0*/  @!P0 IMAD.MOV.U32 R9, RZ, RZ, R36 ;  /* 0x000000ffff098224 */ /* 0x002fc400078e0024 */
[----:B------:R-:W-:Y:S01]  /*284e0*/  @!P0 IMAD.MOV.U32 R8, RZ, RZ, R6 ;  /* 0x000000ffff088224 */ /* 0x000fe200078e0006 */
[----:B------:R-:W3:Y:S04]  /*284f0*/  LDL R36, [R1+0x4ac] ;  /* 0x0004ac0001247983 */ /* 0x000ee80000100800 */
[----:B------:R-:W4:Y:S04]  /*28500*/  LDL R6, [R1+0x4b0] ;  /* 0x0004b00001067983 */ /* 0x000f280000100800 */
[----:B------:R0:W4:Y:S01]  /*28510*/  @!P0 LDG.E.U8 R28, desc[UR14][R8.64] ;  /* 0x0000000e081c8981 */ /* 0x000122000c1e1100 */
[----:B------:R-:W-:-:S02]  /*28520*/  PRMT R21, RZ, 0x7610, R21 ;  /* 0x00007610ff157816 */ /* 0x000fc40000000015 */
[----:B------:R-:W-:Y:S01]  /*28530*/  PRMT R20, RZ, 0x7610, R20 ;  /* 0x00007610ff147816 */ /* 0x000fe20000000014 */
[----:B------:R-:W4:Y:S01]  /*28540*/  LDL R40, [R1+0x504] ;  /* 0x0005040001287983 */ /* 0x000f220000100800 */
[----:B------:R-:W-:Y:S02]  /*28550*/  PRMT R19, RZ, 0x7610, R19 ;  /* 0x00007610ff137816 */ /* 0x000fe40000000013 */
[----:B------:R-:W-:Y:S01]  /*28560*/  PRMT R18, RZ, 0x7610, R18 ;  /* 0x00007610ff127816 */ /* 0x000fe20000000012 */
[----:B------:R-:W4:Y:S01]  /*28570*/  LDL R43, [R1+0x544] ;  /* 0x00054400012b7983 */ /* 0x000f220000100800 */
[----:B0-----:R-:W-:Y:S02]  /*28580*/  @!P0 IMAD.MOV.U32 R8, RZ, RZ, R0 ;  /* 0x000000ffff088224 */ /* 0x001fe400078e0000 */
[----:B------:R-:W-:Y:S01]  /*28590*/  @!P0 IMAD.MOV.U32 R9, RZ, RZ, R37 ;  /* 0x000000ffff098224 */ /* 0x000fe200078e0025 */
[----:B------:R-:W4:Y:S04]  /*285a0*/  LDL R0, [R1+0x4f0] ;  /* 0x0004f00001007983 */ /* 0x000f280000100800 */
        /* <DEDUP_REMOVED lines=8> */
[----:B------:R-:W-:Y:S02]  /*28630*/  PRMT R14, RZ, 0x7610, R14 ;  /* 0x00007610ff0e7816 */ /* 0x000fe4000000000e */
[----:B------:R-:W-:Y:S01]  /*28640*/  PRMT R13, RZ, 0x7610, R13 ;  /* 0x00007610ff0d7816 */ /* 0x000fe2000000000d */
[----:B------:R-:W4:Y:S01]  /*28650*/  LDL R46, [R1+0x400] ;  /* 0x00040000012e7983 */ /* 0x000f220000100800 */
[----:B------:R-:W-:-:S02]  /*28660*/  PRMT R12, RZ, 0x7610, R12 ;  /* 0x00007610ff0c7816 */ /* 0x000fc4000000000c */
[----:B------:R-:W-:Y:S01]  /*28670*/  PRMT R11, RZ, 0x7610, R11 ;  /* 0x00007610ff0b7816 */ /* 0x000fe2000000000b */
[----:B------:R-:W4:Y:S01]  /*28680*/  LDL R77, [R1+0x4cc] ;  /* 0x0004cc00014d7983 */ /* 0x000f220000100800 */
[----:B------:R-:W-:Y:S02]  /*28690*/  PRMT R10, RZ, 0x7610, R10 ;  /* 0x00007610ff0a7816 */ /* 0x000fe4000000000a */
[----:B------:R-:W-:Y:S01]  /*286a0*/  PRMT R48, RZ, 0x7610, R48 ;  /* 0x00007610ff307816 */ /* 0x000fe20000000030 */
[----:B------:R-:W4:Y:S01]  /*286b0*/  LDL R76, [R1+0x54c] ;  /* 0x00054c00014c7983 */ /* 0x000f220000100800 */
[----:B------:R-:W-:-:S03]  /*286c0*/  PRMT R29, RZ, 0x7610, R29 ;  /* 0x00007610ff1d7816 */ /* 0x000fc6000000001d */
[----:B------:R-:W4:Y:S04]  /*286d0*/  LDL R75, [R1+0x58c] ;  /* 0x00058c00014b7983 */ /* 0x000f280000100800 */
[----:B------:R-:W4:Y:S01]  /*286e0*/  LDL R78, [R1+0x60c] ;  /* 0x00060c00014e7983 */ /* 0x000f220000100800 */
[----:B------:R-:W-:Y:S02]  /*286f0*/  PRMT R49, RZ, 0x7610, R49 ;  /* 0x00007610ff317816 */ /* 0x000fe40000000031 */
[----:B------:R-:W-:Y:S01]  /*28700*/  PRMT R51, RZ, 0x7610, R51 ;  /* 0x00007610ff337816 */ /* 0x000fe20000000033 */
[----:B------:R-:W4:Y:S01]  /*28710*/  LDL R81, [R1+0x594] ;  /* 0x0005940001517983 */ /* 0x000f220000100800 */
[----:B------:R-:W-:Y:S02]  /*28720*/  PRMT R53, RZ, 0x7610, R53 ;  /* 0x00007610ff357816 */ /* 0x000fe40000000035 */
[----:B------:R-:W-:Y:S01]  /*28730*/  PRMT R55, RZ, 0x7610, R55 ;  /* 0x00007610ff377816 */ /* 0x000fe20000000037 */
[----:B------:R-:W4:Y:S01]  /*28740*/  LDL R80, [R1+0x5d4] ;  /* 0x0005d40001507983 */ /* 0x000f220000100800 */
[----:B------:R-:W-:-:S03]  /*28750*/  PRMT R56, RZ, 0x7610, R56 ;  /* 0x00007610ff387816 */ /* 0x000fc60000000038 */
[----:B------:R-:W4:Y:S01]  /*28760*/  LDL R79, [R1+0x5d8] ;  /* 0x0005d800014f7983 */ /* 0x000f220000100800 */
[----:B------:R-:W-:Y:S02]  /*28770*/  PRMT R57, RZ, 0x7610, R57 ;  /* 0x00007610ff397816 */ /* 0x000fe40000000039 */
        /* <DEDUP_REMOVED lines=14> */
[----:B--2---:R-:W-:-:S03]  /*28860*/  @!P0 IMAD.MOV.U32 R9, RZ, RZ, R4 ;  /* 0x000000ffff098224 */ /* 0x004fc600078e0004 */
[----:B------:R-:W2:Y:S01]  /*28870*/  LDL R4, [R1+0x52c] ;  /* 0x00052c0001047983 */ /* 0x000ea20000100800 */
[----:B------:R-:W-:-:S03]  /*28880*/  @!P0 IMAD.MOV.U32 R8, RZ, RZ, R2 ;  /* 0x000000ffff088224 */ /* 0x000fc600078e0002 */
[----:B------:R-:W2:Y:S04]  /*28890*/  LDL R2, [R1+0x530] ;  /* 0x0005300001027983 */ /* 0x000ea80000100800 */
[----:B------:R0:W2:Y:S02]  /*288a0*/  @!P0 LDG.E.U8 R26, desc[UR14][R8.64] ;  /* 0x0000000e081a8981 */ /* 0x0000a4000c1e1100 */
[----:B0-----:R-:W-:Y:S02]  /*288b0*/  @!P0 IMAD.MOV.U32 R8, RZ, RZ, R32 ;  /* 0x000000ffff088224 */ /* 0x001fe400078e0020 */
[----:B------:R-:W-:Y:S01]  /*288c0*/  @!P0 IMAD.MOV.U32 R9, RZ, RZ, R33 ;  /* 0x000000ffff098224 */ /* 0x000fe200078e0021 */
[----:B------:R-:W2:Y:S04]  /*288d0*/  LDL R32, [R1+0x570] ;  /* 0x0005700001207983 */ /* 0x000ea80000100800 */
[----:B------:R-:W2:Y:S04]  /*288e0*/  LDL R33, [R1+0x56c] ;  /* 0x00056c0001217983 */ /* 0x000ea80000100800 */
[----:B------:R3:W2:Y:S02]  /*288f0*/  @!P0 LDG.E.U8 R25, desc[UR14][R8.64] ;  /* 0x0000000e08198981 */ /* 0x0006a4000c1e1100 */
[----:B---3--:R-:W-:-:S02]  /*28900*/  @!P0 IMAD.MOV.U32 R8, RZ, RZ, R7 ;  /* 0x000000ffff088224 */ /* 0x008fc400078e0007 */
[----:B------:R-:W-:Y:S01]  /*28910*/  @!P0 IMAD.MOV.U32 R9, RZ, RZ, R35 ;  /* 0x000000ffff098224 */ /* 0x000fe200078e0023 */
[----:B------:R-:W3:Y:S04]  /*28920*/  LDL R7, [R1+0x5b0] ;  /* 0x0005b00001077983 */ /* 0x000ee80000100800 */
[----:B------:R-:W3:Y:S04]  /*28930*/  LDL R35, [R1+0x5ac] ;  /* 0x0005ac0001237983 */ /* 0x000ee80000100800 */
[----:B------:R0:W3:Y:S02]  /*28940*/  @!P0 LDG.E.U8 R24, desc[UR14][R8.64] ;  /* 0x0000000e08188981 */ /* 0x0000e4000c1e1100 */
[----:B0-----:R-:W-:-:S02]  /*28950*/  @!P0 IMAD.MOV.U32 R8, RZ, RZ, R31 ;  /* 0x000000ffff088224 */ /* 0x001fc400078e001f */
        /* <DEDUP_REMOVED lines=10> */
[----:B----4-:R-:W-:Y:S01]  /*28a00*/  @!P0 IMAD.MOV.U32 R8, RZ, RZ, R6 ;  /* 0x000000ffff088224 */ /* 0x010fe200078e0006 */
[----:B------:R-:W4:Y:S04]  /*28a10*/  LDL R36, [R1+0x66c] ;  /* 0x00066c0001247983 */ /* 0x000f280000100800 */
[----:B------:R-:W4:Y:S04]  /*28a20*/  LDL R6, [R1+0x670] ;  /* 0x0006700001067983 */ /* 0x000f280000100800 */
[----:B------:R0:W4:Y:S02]  /*28a30*/  @!P0 LDG.E.U8 R52, desc[UR14][R8.64] ;  /* 0x0000000e08348981 */ /* 0x000124000c1e1100 */
[----:B0-----:R-:W-:-:S02]  /*28a40*/  @!P0 IMAD.MOV.U32 R8, RZ, RZ, R0 ;  /* 0x000000ffff088224 */ /* 0x001fc400078e0000 */
[----:B------:R-:W-:Y:S01]  /*28a50*/  @!P0 IMAD.MOV.U32 R9, RZ, RZ, R37 ;  /* 0x000000ffff098224 */ /* 0x000fe200078e0025 */
[----:B------:R-:W4:Y:S04]  /*28a60*/  LDL R0, [R1+0x4b8] ;  /* 0x0004b80001007983 */ /* 0x000f280000100800 */
[----:B------:R-:W4:Y:S04]  /*28a70*/  LDL R37, [R1+0x4b4] ;  /* 0x0004b40001257983 */ /* 0x000f280000100800 */
[----:B------:R2:W4:Y:S02]  /*28a80*/  @!P0 LDG.E.U8 R21, desc[UR14][R8.64] ;  /* 0x0000000e08158981 */ /* 0x000524000c1e1100 */
[----:B--2---:R-:W-:-:S02]  /*28a90*/  @!P0 IMAD.MOV.U32 R9, RZ, RZ, R4 ;  /* 0x000000ffff098224 */ /* 0x004fc400078e0004 */
[----:B------:R-:W2:Y:S01]  /*28aa0*/  LDL R4, [R1+0x4f4] ;  /* 0x0004f40001047983 */ /* 0x000ea20000100800 */
[----:B------:R-:W-:-:S03]  /*28ab0*/  @!P0 IMAD.MOV.U32 R8, RZ, RZ, R2 ;  /* 0x000000ffff088224 */ /* 0x000fc600078e0002 */
[----:B------:R-:W2:Y:S04]  /*28ac0*/  LDL R2, [R1+0x4f8] ;  /* 0x0004f80001027983 */ /* 0x000ea80000100800 */
[----:B------:R0:W2:Y:S02]  /*28ad0*/  @!P0 LDG.E.U8 R20, desc[UR14][R8.64] ;  /* 0x0000000e08148981 */ /* 0x0000a4000c1e1100 */
[----:B0-----:R-:W-:Y:S02]  /*28ae0*/  @!P0 IMAD.MOV.U32 R8, RZ, RZ, R32 ;  /* 0x000000ffff088224 */ /* 0x001fe400078e0020 */
[----:B------:R-:W2:Y:S01]  /*28af0*/  LDL R32, [R1+0x538] ;  /* 0x0005380001207983 */ /* 0x000ea20000100800 */
[----:B------:R-:W-:-:S03]  /*28b00*/  @!P0 IMAD.MOV.U32 R9, RZ, RZ, R33 ;  /* 0x000000ffff098224 */ /* 0x000fc600078e0021 */
[----:B------:R-:W2:Y:S04]  /*28b10*/  LDL R33, [R1+0x534] ;  /* 0x0005340001217983 */ /* 0x000ea80000100800 */
[----:B------:R3:W2:Y:S02]  /*28b20*/  @!P0 LDG.E.U8 R19, desc[UR14][R8.64] ;  /* 0x0000000e08138981 */ /* 0x0006a4000c1e1100 */
[----:B---3--:R-:W-:Y:S02]  /*28b30*/  @!P0 IMAD.MOV.U32 R8, RZ, RZ, R7 ;  /* 0x000000ffff088224 */ /* 0x008fe400078e0007 */
[----:B------:R-:W3:Y:S01]  /*28b40*/  LDL R7, [R1+0x578] ;  /* 0x0005780001077983 */ /* 0x000ee20000100800 */
[----:B------:R-:W-:-:S03]  /*28b50*/  @!P0 IMAD.MOV.U32 R9, RZ, RZ, R35 ;  /* 0x000000ffff098224 */ /* 0x000fc600078e0023 */
[----:B------:R-:W3:Y:S04]  /*28b60*/  LDL R35, [R1+0x574] ;  /* 0x0005740001237983 */ /* 0x000ee80000100800 */
[----:B------:R0:W3:Y:S02]  /*28b70*/  @!P0 LDG.E.U8 R18, desc[UR14][R8.64] ;  /* 0x0000000e08128981 */ /* 0x0000e4000c1e1100 */
[----:B0-----:R-:W-:Y:S02]  /*28b80*/  @!P0 IMAD.MOV.U32 R8, RZ, RZ, R31 ;  /* 0x000000ffff088224 */ /* 0x001fe400078e001f */
        /* <DEDUP_REMOVED lines=9> */
[----:B----4-:R-:W-:Y:S02]  /*28c20*/  @!P0 IMAD.MOV.U32 R9, RZ, RZ, R36 ;  /* 0x000000ffff098224 */ /* 0x010fe400078e0024 */
[----:B------:R-:W4:Y:S01]  /*28c30*/  LDL R36, [R1+0x634] ;  /* 0x0006340001247983 */ /* 0x000f220000100800 */
[----:B------:R-:W-:-:S03]  /*28c40*/  @!P0 IMAD.MOV.U32 R8, RZ, RZ, R6 ;  /* 0x000000ffff088224 */ /* 0x000fc600078e0006 */
[----:B------:R-:W4:Y:S04]  /*28c50*/  LDL R6, [R1+0x638] ;  /* 0x0006380001067983 */ /* 0x000f280000100800 */
[----:B------:R0:W4:Y:S02]  /*28c60*/  @!P0 LDG.E.U8 R15, desc[UR14][R8.64] ;  /* 0x0000000e080f8981 */ /* 0x000124000c1e1100 */
[----:B0-----:R-:W-:Y:S02]  /*28c70*/  @!P0 IMAD.MOV.U32 R8, RZ, RZ, R0 ;  /* 0x000000ffff088224 */ /* 0x001fe400078e0000 */
[----:B------:R-:W4:Y:S01]  /*28c80*/  LDL R0, [R1+0x678] ;  /* 0x0006780001007983 */ /* 0x000f220000100800 */
[----:B------:R-:W-:-:S03]  /*28c90*/  @!P0 IMAD.MOV.U32 R9, RZ, RZ, R37 ;  /* 0x000000ffff098224 */ /* 0x000fc600078e0025 */
[----:B------:R-:W4:Y:S04]  /*28ca0*/  LDL R37, [R1+0x5bc] ;  /* 0x0005bc0001257983 */ /* 0x000f280000100800 */
[----:B------:R2:W4:Y:S02]  /*28cb0*/  @!P0 LDG.E.U8 R50, desc[UR14][R8.64] ;  /* 0x0000000e08328981 */ /* 0x000524000c1e1100 */
[----:B--2---:R-:W-:Y:S02]  /*28cc0*/  @!P0 IMAD.MOV.U32 R9, RZ, RZ, R4 ;  /* 0x000000ffff098224 */ /* 0x004fe400078e0004 */
        /* <DEDUP_REMOVED lines=15> */
[----:B------:R-:W-:Y:S02]  /*28dc0*/  @!P0 IMAD.MOV.U32 R9, RZ, RZ, R34 ;  /* 0x000000ffff098224 */ /* 0x000fe400078e0022 */
[----:B------:R-:W3:Y:S04]  /*28dd0*/  LDL R34, [R1+0x580] ;  /* 0x0005800001227983 */ /* 0x000ee80000100800 */
[----:B------:R0:W3:Y:S01]  /*28de0*/  @!P0 LDG.E.U8 R11, desc[UR14][R8.64] ;  /* 0x0000000e080b8981 */ /* 0x0000e2000c1e1100 */
[----:B------:R-:W-:-:S02]  /*28df0*/  @!P0 IMAD.MOV.U32 R31, RZ, RZ, R30 ;  /* 0x000000ffff1f8224 */ /* 0x000fc400078e001e */
[----:B------:R-:W-:Y:S02]  /*28e00*/  @!P0 IMAD.MOV.U32 R30, RZ, RZ, R5 ;  /* 0x000000ffff1e8224 */ /* 0x000fe400078e0005 */
[----:B------:R-:W3:Y:S01]  /*28e10*/  LDL R5, [R1+0x5c0] ;  /* 0x0005c00001057983 */ /* 0x000ee20000100800 */
[----:B0-----:R-:W-:-:S03]  /*28e20*/  PRMT R9, RZ, 0x7610, R9 ;  /* 0x00007610ff097816 */ /* 0x001fc60000000009 */
[----:B------:R4:W3:Y:S01]  /*28e30*/  @!P0 LDG.E.U8 R10, desc[UR14][R30.64] ;  /* 0x0000000e1e0a8981 */ /* 0x0008e2000c1e1100 */
[----:B------:R-:W-:Y:S01]  /*28e40*/  PRMT R8, RZ, 0x7610, R8 ;  /* 0x00007610ff087816 */ /* 0x000fe20000000008 */
[----:B----4-:R-:W-:Y:S02]  /*28e50*/  @!P0 IMAD.MOV.U32 R31, RZ, RZ, R36 ;  /* 0x000000ffff1f8224 */ /* 0x010fe400078e0024 */
[----:B------:R-:W4:Y:S01]  /*28e60*/  LDL R36, [R1+0x5fc] ;  /* 0x0005fc0001247983 */ /* 0x000f220000100800 */
[----:B------:R-:W-:-:S03]  /*28e70*/  @!P0 IMAD.MOV.U32 R30, RZ, RZ, R6 ;  /* 0x000000ffff1e8224 */ /* 0x000fc600078e0006 */
[----:B------:R-:W4:Y:S04]  /*28e80*/  LDL R6, [R1+0x600] ;  /* 0x0006000001067983 */ /* 0x000f280000100800 */
[----:B------:R0:W4:Y:S02]  /*28e90*/  @!P0 LDG.E.U8 R9, desc[UR14][R30.64] ;  /* 0x0000000e1e098981 */ /* 0x000124000c1e1100 */
[----:B0-----:R-:W-:Y:S02]  /*28ea0*/  @!P0 IMAD.MOV.U32 R31, RZ, RZ, R38 ;  /* 0x000000ffff1f8224 */ /* 0x001fe400078e0026 */
[----:B------:R-:W-:Y:S01]  /*28eb0*/  @!P0 IMAD.MOV.U32 R30, RZ, RZ, R0 ;  /* 0x000000ffff1e8224 */ /* 0x000fe200078e0000 */
[----:B------:R-:W4:Y:S04]  /*28ec0*/  LDL R38, [R1+0x63c] ;  /* 0x00063c0001267983 */ /* 0x000f280000100800 */
[----:B------:R2:W4:Y:S04]  /*28ed0*/  @!P0 LDG.E.U8 R8, desc[UR14][R30.64] ;  /* 0x0000000e1e088981 */ /* 0x000528000c1e1100 */
[----:B------:R-:W4:Y:S01]  /*28ee0*/  LDL R0, [R1+0x640] ;  /* 0x0006400001007983 */ /* 0x000f220000100800 */
[----:B--2---:R-:W-:-:S03]  /*28ef0*/  @!P0 IMAD.MOV.U32 R31, RZ, RZ, R4 ;  /* 0x000000ffff1f8224 */ /* 0x004fc600078e0004 */
[----:B------:R-:W2:Y:S01]  /*28f00*/  LDL R4, [R1+0x3f8] ;  /* 0x0003f80001047983 */ /* 0x000ea20000100800 */
[----:B------:R-:W-:-:S03]  /*28f10*/  @!P0 IMAD.MOV.U32 R30, RZ, RZ, R2 ;  /* 0x000000ffff1e8224 */ /* 0x000fc600078e0002 */
[----:B------:R-:W2:Y:S04]  /*28f20*/  LDL R2, [R1+0x67c] ;  /* 0x00067c0001027983 */ /* 0x000ea80000100800 */
[----:B------:R0:W2:Y:S02]  /*28f30*/  @!P0 LDG.E.U8 R48, desc[UR14][R30.64] ;  /* 0x0000000e1e308981 */ /* 0x0000a4000c1e1100 */
[----:B0-----:R-:W-:Y:S02]  /*28f40*/  PRMT R31, RZ, 0x7610, R31 ;  /* 0x00007610ff1f7816 */ /* 0x001fe4000000001f */
[----:B------:R3:W2:Y:S01]  /*28f50*/  @!P0 LDG.E.U8 R29, desc[UR14][R32.64] ;  /* 0x0000000e201d8981 */ /* 0x0006a2000c1e1100 */
[----:B------:R-:W-:Y:S01]  /*28f60*/  PRMT R30, RZ, 0x7610, R30 ;  /* 0x00007610ff1e7816 */ /* 0x000fe2000000001e */
[----:B---3--:R-:W-:-:S02]  /*28f70*/  @!P0 IMAD.MOV.U32 R32, RZ, RZ, R7 ;  /* 0x000000ffff208224 */ /* 0x008fc400078e0007 */
[----:B------:R-:W3:Y:S01]  /*28f80*/  LDL R7, [R1+0x508] ;  /* 0x0005080001077983 */ /* 0x000ee20000100800 */
[----:B------:R-:W-:-:S05]  /*28f90*/  @!P0 IMAD.MOV.U32 R33, RZ, RZ, R39 ;  /* 0x000000ffff218224 */ /* 0x000fca00078e0027 */
[----:B------:R-:W3:Y:S04]  /*28fa0*/  @!P0 LDG.E.U8 R30, desc[UR14][R32.64] ;  /* 0x0000000e201e8981 */ /* 0x000ee8000c1e1100 */
[----:B------:R0:W3:Y:S02]  /*28fb0*/  @!P0 LDG.E.U8 R31, desc[UR14][R34.64] ;  /* 0x0000000e221f8981 */ /* 0x0000e4000c1e1100 */
[----:B0-----:R-:W-:Y:S02]  /*28fc0*/  @!P0 IMAD.MOV.U32 R35, RZ, RZ, R37 ;  /* 0x000000ffff238224 */ /* 0x001fe400078e0025 */
[----:B------:R-:W-:Y:S02]  /*28fd0*/  @!P0 IMAD.MOV.U32 R34, RZ, RZ, R5 ;  /* 0x000000ffff228224 */ /* 0x000fe400078e0005 */
[----:B------:R-:W3:Y:S01]  /*28fe0*/  LDL R5, [R1+0x548] ;  /* 0x0005480001057983 */ /* 0x000ee20000100800 */
[----:B------:R-:W-:Y:S01]  /*28ff0*/  PRMT R33, RZ, 0x7610, R33 ;  /* 0x00007610ff217816 */ /* 0x000fe20000000021 */
[----:B----4-:R-:W-:-:S02]  /*29000*/  @!P0 IMAD.MOV.U32 R37, RZ, RZ, R36 ;  /* 0x000000ffff258224 */ /* 0x010fc400078e0024 */
[----:B------:R-:W-:Y:S02]  /*29010*/  @!P0 IMAD.MOV.U32 R36, RZ, RZ, R6 ;  /* 0x000000ffff248224 */ /* 0x000fe400078e0006 */
[----:B------:R-:W4:Y:S04]  /*29020*/  LDL R6, [R1+0x588] ;  /* 0x0005880001067983 */ /* 0x000f280000100800 */
[----:B------:R0:W4:Y:S02]  /*29030*/  @!P0 LDG.E.U8 R33, desc[UR14][R36.64] ;  /* 0x0000000e24218981 */ /* 0x000124000c1e1100 */
[----:B0-----:R-:W-:Y:S02]  /*29040*/  @!P0 IMAD.MOV.U32 R36, RZ, RZ, R0 ;  /* 0x000000ffff248224 */ /* 0x001fe400078e0000 */
[----:B------:R-:W4:Y:S01]  /*29050*/  LDL R0, [R1+0x5c8] ;  /* 0x0005c80001007983 */ /* 0x000f220000100800 */
[----:B--2---:R-:W-:-:S03]  /*29060*/  @!P0 IMAD.MOV.U32 R39, RZ, RZ, R4 ;  /* 0x000000ffff278224 */ /* 0x004fc600078e0004 */
[----:B------:R-:W2:Y:S01]  /*29070*/  LDL R4, [R1+0x5c4] ;  /* 0x0005c40001047983 */ /* 0x000ea20000100800 */
[----:B------:R-:W-:Y:S01]  /*29080*/  PRMT R32, RZ, 0x7610, R32 ;  /* 0x00007610ff207816 */ /* 0x000fe20000000020 */
[----:B------:R-:W-:Y:S02]  /*29090*/  @!P0 IMAD.MOV.U32 R37, RZ, RZ, R38 ;  /* 0x000000ffff258224 */ /* 0x000fe400078e0026 */
[----:B------:R-:W-:Y:S02]  /*290a0*/  @!P0 IMAD.MOV.U32 R38, RZ, RZ, R2 ;  /* 0x000000ffff268224 */ /* 0x000fe400078e0002 */
[----:B------:R-:W2:Y:S04]  /*290b0*/  LDL R2, [R1+0x608] ;  /* 0x0006080001027983 */ /* 0x000ea80000100800 */
[----:B------:R0:W2:Y:S02]  /*290c0*/  @!P0 LDG.E.U8 R32, desc[UR14][R34.64] ;  /* 0x0000000e22208981 */ /* 0x0000a4000c1e1100 */
[----:B0-----:R-:W-:-:S02]  /*290d0*/  PRMT R35, RZ, 0x7610, R35 ;  /* 0x00007610ff237816 */ /* 0x001fc40000000023 */
[----:B------:R-:W-:-:S04]  /*290e0*/  PRMT R34, RZ, 0x7610, R34 ;  /* 0x00007610ff227816 */ /* 0x000fc80000000022 */
[----:B------:R0:W2:Y:S04]  /*290f0*/  @!P0 LDG.E.U8 R35, desc[UR14][R38.64] ;  /* 0x0000000e26238981 */ /* 0x0000a8000c1e1100 */
[----:B------:R1:W2:Y:S01]  /*29100*/  @!P0 LDG.E.U8 R34, desc[UR14][R36.64] ;  /* 0x0000000e24228981 */ /* 0x0002a2000c1e1100 */
[----:B0-----:R-:W-:-:S03]  /*29110*/  @!P0 IMAD.MOV.U32 R39, RZ, RZ, R44 ;  /* 0x000000ffff278224 */ /* 0x001fc600078e002c */
[----:B------:R-:W2:Y:S01]  /*29120*/  LDL R44, [R1+0x604] ;  /* 0x00060400012c7983 */ /* 0x000ea20000100800 */
[----:B------:R-:W-:Y:S01]  /*29130*/  @!P0 IMAD.MOV.U32 R38, RZ, RZ, R41 ;  /* 0x000000ffff268224 */ /* 0x000fe200078e0029 */
[----:B-1----:R-:W-:Y:S01]  /*29140*/  PRMT R37, RZ, 0x7610, R37 ;  /* 0x00007610ff257816 */ /* 0x002fe20000000025 */
[----:B------:R-:W-:Y:S02]  /*29150*/  @!P0 IMAD.MOV.U32 R41, RZ, RZ, R40 ;  /* 0x000000ffff298224 */ /* 0x000fe400078e0028 */
[----:B---3--:R-:W-:Y:S02]  /*29160*/  @!P0 IMAD.MOV.U32 R40, RZ, RZ, R7 ;  /* 0x000000ffff288224 */ /* 0x008fe400078e0007 */
[----:B------:R-:W3:Y:S04]  /*29170*/  LDL R7, [R1+0x648] ;  /* 0x0006480001077983 */ /* 0x000ee80000100800 */
[----:B------:R0:W3:Y:S01]  /*29180*/  @!P0 LDG.E.U8 R37, desc[UR14][R40.64] ;  /* 0x0000000e28258981 */ /* 0x0000e2000c1e1100 */
[----:B------:R-:W-:-:S06]  /*29190*/  PRMT R36, RZ, 0x7610, R36 ;  /* 0x00007610ff247816 */ /* 0x000fcc0000000024 */
[----:B------:R1:W3:Y:S01]  /*291a0*/  @!P0 LDG.E.U8 R36, desc[UR14][R38.64] ;  /* 0x0000000e26248981 */ /* 0x0002e2000c1e1100 */
[----:B0-----:R-:W-:Y:S02]  /*291b0*/  @!P0 IMAD.MOV.U32 R41, RZ, RZ, R43 ;  /* 0x000000ffff298224 */ /* 0x001fe400078e002b */
[----:B------:R-:W-:Y:S01]  /*291c0*/  @!P0 IMAD.MOV.U32 R43, RZ, RZ, R42 ;  /* 0x000000ffff2b8224 */ /* 0x000fe200078e002a */
[----:B-1----:R-:W-:Y:S01]  /*291d0*/  PRMT R39, RZ, 0x7610, R39 ;  /* 0x00007610ff277816 */ /* 0x002fe20000000027 */
[----:B------:R-:W-:Y:S02]  /*291e0*/  @!P0 IMAD.MOV.U32 R40, RZ, RZ, R5 ;  /* 0x000000ffff288224 */ /* 0x000fe400078e0005 */
[----:B------:R-:W3:Y:S01]  /*291f0*/  LDL R5, [R1+0x680] ;  /* 0x0006800001057983 */ /* 0x000ee20000100800 */
[----:B----4-:R-:W-:-:S03]  /*29200*/  @!P0 IMAD.MOV.U32 R42, RZ, RZ, R6 ;  /* 0x000000ffff2a8224 */ /* 0x010fc600078e0006 */
[----:B------:R-:W4:Y:S04]  /*29210*/  LDL R6, [R1+0x4d0] ;  /* 0x0004d00001067983 */ /* 0x000f280000100800 */
[----:B------:R0:W4:Y:S02]  /*29220*/  @!P0 LDG.E.U8 R39, desc[UR14][R42.64] ;  /* 0x0000000e2a278981 */ /* 0x000124000c1e1100 */
[----:B0-----:R-:W-:Y:S02]  /*29230*/  @!P0 IMAD.MOV.U32 R42, RZ, RZ, R0 ;  /* 0x000000ffff2a8224 */ /* 0x001fe400078e0000 */
[----:B------:R-:W4:Y:S01]  /*29240*/  LDL R0, [R1+0x510] ;  /* 0x0005100001007983 */ /* 0x000f220000100800 */
[----:B--2---:R-:W-:-:S03]  /*29250*/  @!P0 IMAD.MOV.U32 R43, RZ, RZ, R4 ;  /* 0x000000ffff2b8224 */ /* 0x004fc600078e0004 */
[----:B------:R-:W2:Y:S01]  /*29260*/  LDL R4, [R1+0x50c] ;  /* 0x00050c0001047983 */ /* 0x000ea20000100800 */
[----:B------:R-:W-:-:S06]  /*29270*/  PRMT R38, RZ, 0x7610, R38 ;  /* 0x00007610ff267816 */ /* 0x000fcc0000000026 */
[----:B------:R0:W2:Y:S02]  /*29280*/  @!P0 LDG.E.U8 R38, desc[UR14][R40.64] ;  /* 0x0000000e28268981 */ /* 0x0000a4000c1e1100 */
[----:B0-----:R-:W-:Y:S02]  /*29290*/  PRMT R41, RZ, 0x7610, R41 ;  /* 0x00007610ff297816 */ /* 0x001fe40000000029 */
[----:B------:R-:W-:-:S06]  /*292a0*/  PRMT R40, RZ, 0x7610, R40 ;  /* 0x00007610ff287816 */ /* 0x000fcc0000000028 */
[----:B------:R0:W2:Y:S01]  /*292b0*/  @!P0 LDG.E.U8 R40, desc[UR14][R42.64] ;  /* 0x0000000e2a288981 */ /* 0x0000a2000c1e1100 */
[----:B------:R-:W-:Y:S02]  /*292c0*/  @!P0 IMAD.MOV.U32 R45, RZ, RZ, R44 ;  /* 0x000000ffff2d8224 */ /* 0x000fe400078e002c */
[----:B------:R-:W-:Y:S02]  /*292d0*/  @!P0 IMAD.MOV.U32 R44, RZ, RZ, R2 ;  /* 0x000000ffff2c8224 */ /* 0x000fe400078e0002 */
[----:B------:R-:W2:Y:S01]  /*292e0*/  LDL R2, [R1+0x550] ;  /* 0x0005500001027983 */ /* 0x000ea20000100800 */
[----:B0-----:R-:W-:-:S03]  /*292f0*/  PRMT R43, RZ, 0x7610, R43 ;  /* 0x00007610ff2b7816 */ /* 0x001fc6000000002b */
[----:B------:R0:W2:Y:S01]  /*29300*/  @!P0 LDG.E.U8 R41, desc[UR14][R44.64] ;  /* 0x0000000e2c298981 */ /* 0x0000a2000c1e1100 */
[----:B------:R-:W-:Y:S01]  /*29310*/  PRMT R42, RZ, 0x7610, R42 ;  /* 0x00007610ff2a7816 */ /* 0x000fe2000000002a */
[----:B0-----:R-:W-:Y:S02]  /*29320*/  @!P0 IMAD.MOV.U32 R45, RZ, RZ, R47 ;  /* 0x000000ffff2d8224 */ /* 0x001fe400078e002f */
[----:B------:R-:W-:Y:S02]  /*29330*/  @!P0 IMAD.MOV.U32 R47, RZ, RZ, R46 ;  /* 0x000000ffff2f8224 */ /* 0x000fe400078e002e */
[----:B---3--:R-:W-:Y:S02]  /*29340*/  @!P0 IMAD.MOV.U32 R44, RZ, RZ, R7 ;  /* 0x000000ffff2c8224 */ /* 0x008fe400078e0007 */
[----:B------:R-:W3:Y:S04]  /*29350*/  LDL R7, [R1+0x590] ;  /* 0x0005900001077983 */ /* 0x000ee80000100800 */
[----:B------:R0:W3:Y:S02]  /*29360*/  @!P0 LDG.E.U8 R42, desc[UR14][R44.64] ;  /* 0x0000000e2c2a8981 */ /* 0x0000e4000c1e1100 */
[----:B0-----:R-:W-:Y:S01]  /*29370*/  PRMT R44, RZ, 0x7610, R44 ;  /* 0x00007610ff2c7816 */ /* 0x001fe2000000002c */
[----:B------:R-:W-:-:S02]  /*29380*/  @!P0 IMAD.MOV.U32 R46, RZ, RZ, R5 ;  /* 0x000000ffff2e8224 */ /* 0x000fc400078e0005 */
        /* <DEDUP_REMOVED lines=13> */
[----:B0-----:R-:W-:Y:S02]  /*29460*/  @!P0 IMAD.MOV.U32 R47, RZ, RZ, R76 ;  /* 0x000000ffff2f8224 */ /* 0x001fe400078e004c */
[----:B------:R-:W2:Y:S01]  /*29470*/  LDL R76, [R1+0x404] ;  /* 0x00040400014c7983 */ /* 0x000ea20000100800 */
[----:B------:R-:W-:-:S03]  /*29480*/  @!P0 IMAD.MOV.U32 R46, RZ, RZ, R2 ;  /* 0x000000ffff2e8224 */ /* 0x000fc600078e0002 */
[----:B------:R-:W2:Y:S04]  /*29490*/  LDL R2, [R1+0x684] ;  /* 0x0006840001027983 */ /* 0x000ea80000100800 */
[----:B------:R0:W2:Y:S02]  /*294a0*/  @!P0 LDG.E.U8 R49, desc[UR14][R46.64] ;  /* 0x0000000e2e318981 */ /* 0x0000a4000c1e1100 */
[----:B0-----:R-:W-:Y:S02]  /*294b0*/  @!P0 IMAD.MOV.U32 R47, RZ, RZ, R75 ;  /* 0x000000ffff2f8224 */ /* 0x001fe400078e004b */
[----:B------:R-:W2:Y:S01]  /*294c0*/  LDL R75, [R1+0x4d4] ;  /* 0x0004d400014b7983 */ /* 0x000ea20000100800 */
[----:B---3--:R-:W-:-:S03]  /*294d0*/  @!P0 IMAD.MOV.U32 R46, RZ, RZ, R7 ;  /* 0x000000ffff2e8224 */ /* 0x008fc600078e0007 */
[----:B------:R-:W3:Y:S04]  /*294e0*/  LDL R7, [R1+0x4d8] ;  /* 0x0004d80001077983 */ /* 0x000ee80000100800 */
[----:B------:R0:W3:Y:S02]  /*294f0*/  @!P0 LDG.E.U8 R51, desc[UR14][R46.64] ;  /* 0x0000000e2e338981 */ /* 0x0000e4000c1e1100 */
[----:B0-----:R-:W-:Y:S02]  /*29500*/  @!P0 IMAD.MOV.U32 R46, RZ, RZ, R5 ;  /* 0x000000ffff2e8224 */ /* 0x001fe400078e0005 */
[----:B------:R-:W3:Y:S01]  /*29510*/  LDL R5, [R1+0x518] ;  /* 0x0005180001057983 */ /* 0x000ee20000100800 */
[----:B----4-:R-:W-:-:S03]  /*29520*/  @!P0 IMAD.MOV.U32 R47, RZ, RZ, R6 ;  /* 0x000000ffff2f8224 */ /* 0x010fc600078e0006 */
[----:B------:R-:W4:Y:S04]  /*29530*/  LDL R6, [R1+0x514] ;  /* 0x0005140001067983 */ /* 0x000f280000100800 */
[----:B------:R0:W4:Y:S02]  /*29540*/  @!P0 LDG.E.U8 R53, desc[UR14][R46.64] ;  /* 0x0000000e2e358981 */ /* 0x000124000c1e1100 */
[----:B0-----:R-:W-:Y:S02]  /*29550*/  @!P0 IMAD.MOV.U32 R46, RZ, RZ, R77 ;  /* 0x000000ffff2e8224 */ /* 0x001fe400078e004d */
[----:B------:R-:W-:Y:S01]  /*29560*/  @!P0 IMAD.MOV.U32 R47, RZ, RZ, R78 ;  /* 0x000000ffff2f8224 */ /* 0x000fe200078e004e */
[----:B------:R-:W4:Y:S04]  /*29570*/  LDL R77, [R1+0x618] ;  /* 0x00061800014d7983 */ /* 0x000f280000100800 */
[----:B------:R0:W4:Y:S04]  /*29580*/  @!P0 LDG.E.U8 R55, desc[UR14][R46.64] ;  /* 0x0000000e2e378981 */ /* 0x000128000c1e1100 */
[----:B------:R-:W4:Y:S01]  /*29590*/  LDL R78, [R1+0x614] ;  /* 0x00061400014e7983 */ /* 0x000f220000100800 */
[----:B0-----:R-:W-:-:S03]  /*295a0*/  @!P0 IMAD.MOV.U32 R46, RZ, RZ, R0 ;  /* 0x000000ffff2e8224 */ /* 0x001fc600078e0000 */
[----:B------:R-:W4:Y:S01]  /*295b0*/  LDL R0, [R1+0x558] ;  /* 0x0005580001007983 */ /* 0x000f220000100800 */
[----:B--2---:R-:W-:-:S03]  /*295c0*/  @!P0 IMAD.MOV.U32 R47, RZ, RZ, R4 ;  /* 0x000000ffff2f8224 */ /* 0x004fc600078e0004 */
[----:B------:R-:W2:Y:S04]  /*295d0*/  LDL R4, [R1+0x554] ;  /* 0x0005540001047983 */ /* 0x000ea80000100800 */
        /* <DEDUP_REMOVED lines=17> */
[----:B------:R-:W4:Y:S01]  /*296f0*/  LDL R0, [R1+0x520] ;  /* 0x0005200001007983 */ /* 0x000f220000100800 */
[----:B--2---:R-:W-:-:S03]  /*29700*/  @!P0 IMAD.MOV.U32 R47, RZ, RZ, R4 ;  /* 0x000000ffff2f8224 */ /* 0x004fc600078e0004 */
[----:B------:R-:W2:Y:S04]  /*29710*/  LDL R4, [R1+0x4e0] ;  /* 0x0004e00001047983 */ /* 0x000ea80000100800 */
[----:B------:R0:W2:Y:S02]  /*29720*/  @!P0 LDG.E.U8 R60, desc[UR14][R46.64] ;  /* 0x0000000e2e3c8981 */ /* 0x0000a4000c1e1100 */
[----:B0-----:R-:W-:Y:S02]  /*29730*/  @!P0 IMAD.MOV.U32 R47, RZ, RZ, R81 ;  /* 0x000000ffff2f8224 */ /* 0x001fe400078e0051 */
[----:B------:R-:W-:Y:S02]  /*29740*/  @!P0 IMAD.MOV.U32 R46, RZ, RZ, R2 ;  /* 0x000000ffff2e8224 */ /* 0x000fe400078e0002 */
[----:B------:R-:W2:Y:S04]  /*29750*/  LDL R2, [R1+0x51c] ;  /* 0x00051c0001027983 */ /* 0x000ea80000100800 */
[----:B------:R0:W2:Y:S02]  /*29760*/  @!P0 LDG.E.U8 R61, desc[UR14][R46.64] ;  /* 0x0000000e2e3d8981 */ /* 0x0000a4000c1e1100 */
[----:B0-----:R-:W-:-:S02]  /*29770*/  @!P0 IMAD.MOV.U32 R46, RZ, RZ, R79 ;  /* 0x000000ffff2e8224 */ /* 0x001fc400078e004f */
[----:B------:R-:W-:Y:S01]  /*29780*/  @!P0 IMAD.MOV.U32 R47, RZ, RZ, R80 ;  /* 0x000000ffff2f8224 */ /* 0x000fe200078e0050 */
[----:B------:R-:W2:Y:S04]  /*29790*/  LDL R79, [R1+0x65c] ;  /* 0x00065c00014f7983 */ /* 0x000ea80000100800 */
[----:B------:R0:W2:Y:S04]  /*297a0*/  @!P0 LDG.E.U8 R62, desc[UR14][R46.64] ;  /* 0x0000000e2e3e8981 */ /* 0x0000a8000c1e1100 */
[----:B------:R-:W2:Y:S01]  /*297b0*/  LDL R80, [R1+0x620] ;  /* 0x0006200001507983 */ /* 0x000ea20000100800 */
[----:B0-----:R-:W-:-:S02]  /*297c0*/  @!P0 IMAD.MOV.U32 R46, RZ, RZ, R77 ;  /* 0x000000ffff2e8224 */ /* 0x001fc400078e004d */
[----:B------:R-:W-:Y:S01]  /*297d0*/  @!P0 IMAD.MOV.U32 R47, RZ, RZ, R78 ;  /* 0x000000ffff2f8224 */ /* 0x000fe200078e004e */
[----:B------:R-:W2:Y:S04]  /*297e0*/  LDL R77, [R1+0x660] ;  /* 0x00066000014d7983 */ /* 0x000ea80000100800 */
[----:B------:R0:W2:Y:S02]  /*297f0*/  @!P0 LDG.E.U8 R63, desc[UR14][R46.64] ;  /* 0x0000000e2e3f8981 */ /* 0x0000a4000c1e1100 */
[----:B0-----:R-:W-:Y:S02]  /*29800*/  @!P0 IMAD.MOV.U32 R46, RZ, RZ, R75 ;  /* 0x000000ffff2e8224 */ /* 0x001fe400078e004b */
[----:B------:R-:W-:Y:S01]  /*29810*/  @!P0 IMAD.MOV.U32 R47, RZ, RZ, R76 ;  /* 0x000000ffff2f8224 */ /* 0x000fe200078e004c */
[----:B------:R-:W2:Y:S04]  /*29820*/  LDL R75, [R1+0x40c] ;  /* 0x00040c00014b7983 */ /* 0x000ea80000100800 */
[----:B------:R3:W2:Y:S04]  /*29830*/  @!P0 LDG.E.U8 R64, desc[UR14][R46.64] ;  /* 0x0000000e2e408981 */ /* 0x0006a8000c1e1100 */
[----:B------:R-:W2:Y:S01]  /*29840*/  LDL R76, [R1+0x3fc] ;  /* 0x0003fc00014c7983 */ /* 0x000ea20000100800 */
[----:B---3--:R-:W-:-:S02]  /*29850*/  @!P0 IMAD.MOV.U32 R47, RZ, RZ, R7 ;  /* 0x000000ffff2f8224 */ /* 0x008fc400078e0007 */
[----:B----4-:R-:W-:-:S05]  /*29860*/  @!P0 IMAD.MOV.U32 R46, RZ, RZ, R6 ;  /* 0x000000ffff2e8224 */ /* 0x010fca00078e0006 */
[----:B------:R0:W3:Y:S02]  /*29870*/  @!P0 LDG.E.U8 R65, desc[UR14][R46.64] ;  /* 0x0000000e2e418981 */ /* 0x0000e4000c1e1100 */
[----:B0-----:R-:W-:Y:S02]  /*29880*/  @!P0 IMAD.MOV.U32 R47, RZ, RZ, R5 ;  /* 0x000000ffff2f8224 */ /* 0x001fe400078e0005 */
[----:B--2---:R-:W-:Y:S02]  /*29890*/  @!P0 IMAD.MOV.U32 R46, RZ, RZ, R4 ;  /* 0x000000ffff2e8224 */ /* 0x004fe400078e0004 */
[----:B------:R-:W2:Y:S04]  /*298a0*/  LDL R4, [R1+0x5e0] ;  /* 0x0005e00001047983 */ /* 0x000ea80000100800 */
[----:B------:R0:W4:Y:S02]  /*298b0*/  @!P0 LDG.E.U8 R66, desc[UR14][R46.64] ;  /* 0x0000000e2e428981 */ /* 0x000124000c1e1100 */
[----:B0-----:R-:W-:-:S02]  /*298c0*/  @!P0 IMAD.MOV.U32 R46, RZ, RZ, R0 ;  /* 0x000000ffff2e8224 */ /* 0x001fc400078e0000 */
[----:B------:R-:W2:Y:S04]  /*298d0*/  LDL R0, [R1+0x5a0] ;  /* 0x0005a00001007983 */ /* 0x000ea80000100800 */
[----:B------:R-:W3:Y:S04]  /*298e0*/  LDL.LU R81, [R1+0x2b4] ;  /* 0x0002b40001517983 */ /* 0x000ee80000300800 */
[----:B------:R-:W3:Y:S04]  /*298f0*/  LDL.LU R78, [R1+0x2b0] ;  /* 0x0002b000014e7983 */ /* 0x000ee80000300800 */
[----:B------:R-:W3:Y:S04]  /*29900*/  LDL.LU R82, [R1+0x2a4] ;  /* 0x0002a40001527983 */ /* 0x000ee80000300800 */
[----:B------:R-:W3:Y:S04]  /*29910*/  LDL.LU R84, [R1+0x2a0] ;  /* 0x0002a00001547983 */ /* 0x000ee80000300800 */
[----:B------:R-:W3:Y:S04]  /*29920*/  LDL.LU R88, [R1+0x294] ;  /* 0x0002940001587983 */ /* 0x000ee80000300800 */
[----:B------:R-:W3:Y:S01]  /*29930*/  LDL.LU R92, [R1+0x290] ;  /* 0x00029000015c7983 */ /* 0x000ee20000300800 */
[----:B------:R-:W-:Y:S01]  /*29940*/  PRMT R67, RZ, 0x7610, R67 ;  /* 0x00007610ff437816 */ /* 0x000fe20000000043 */
[----:B------:R-:W-:Y:S01]  /*29950*/  @!P0 IMAD.MOV.U32 R47, RZ, RZ, R2 ;  /* 0x000000ffff2f8224 */ /* 0x000fe200078e0002 */
[----:B------:R-:W-:Y:S01]  /*29960*/  PRMT R68, RZ, 0x7610, R68 ;  /* 0x00007610ff447816 */ /* 0x000fe20000000044 */
[----:B------:R-:W3:Y:S04]  /*29970*/  LDL.LU R5, [R1+0x284] ;  /* 0x0002840001057983 */ /* 0x000ee80000300800 */
[----:B------:R0:W3:Y:S01]  /*29980*/  @!P0 LDG.E.U8 R67, desc[UR14][R46.64] ;  /* 0x0000000e2e438981 */ /* 0x0000e2000c1e1100 */
[----:B------:R-:W-:-:S02]  /*29990*/  PRMT R69, RZ, 0x7610, R69 ;  /* 0x00007610ff457816 */ /* 0x000fc40000000045 */
[----:B------:R-:W-:Y:S01]  /*299a0*/  PRMT R70, RZ, 0x7610, R70 ;  /* 0x00007610ff467816 */ /* 0x000fe20000000046 */
[----:B------:R-:W3:Y:S01]  /*299b0*/  LDL.LU R6, [R1+0x27c] ;  /* 0x00027c0001067983 */ /* 0x000ee20000300800 */
[----:B------:R-:W-:-:S03]  /*299c0*/  PRMT R71, RZ, 0x7610, R71 ;  /* 0x00007610ff477816 */ /* 0x000fc60000000047 */
[----:B------:R1:W-:Y:S01]  /*299d0*/  STS.U8 [R74+UR6+0x8f00], R83 ;  /* 0x008f00534a007988 */ /* 0x0003e20008000006 */
[----:B0-----:R-:W-:Y:S02]  /*299e0*/  @!P0 IMAD.MOV.U32 R46, RZ, RZ, R89 ;  /* 0x000000ffff2e8224 */ /* 0x001fe400078e0059 */
[----:B------:R-:W-:Y:S01]  /*299f0*/  @!P0 IMAD.MOV.U32 R47, RZ, RZ, R90 ;  /* 0x000000ffff2f8224 */ /* 0x000fe200078e005a */
[----:B------:R-:W3:Y:S04]  /*29a00*/  LDL.LU R7, [R1+0x23c] ;  /* 0x00023c0001077983 */ /* 0x000ee80000300800 */
[----:B------:R0:W3:Y:S04]  /*29a10*/  @!P0 LDG.E.U8 R68, desc[UR14][R46.64] ;  /* 0x0000000e2e448981 */ /* 0x0000e8000c1e1100 */
[----:B------:R0:W-:Y:S04]  /*29a20*/  STS.U8 [R74+UR6+0xcf00], R91 ;  /* 0x00cf005b4a007988 */ /* 0x0001e80008000006 */
[----:B-1----:R-:W4:Y:S01]  /*29a30*/  LDL.LU R83, [R1+0x234] ;  /* 0x0002340001537983 */ /* 0x002f220000300800 */
[----:B0-----:R-:W-:-:S03]  /*29a40*/  @!P0 IMAD.MOV.U32 R47, RZ, RZ, R87 ;  /* 0x000000ffff2f8224 */ /* 0x001fc600078e0057 */
[----:B------:R-:W4:Y:S04]  /*29a50*/  LDL.LU R91, [R1+0x1f4] ;  /* 0x0001f400015b7983 */ /* 0x000f280000300800 */
[----:B------:R-:W4:Y:S01]  /*29a60*/  LDL.LU R2, [R1+0x1ec] ;  /* 0x0001ec0001027983 */ /* 0x000f220000300800 */
[----:B------:R-:W-:Y:S02]  /*29a70*/  PRMT R72, RZ, 0x7610, R72 ;  /* 0x00007610ff487816 */ /* 0x000fe40000000048 */
[----:B------:R-:W-:Y:S01]  /*29a80*/  PRMT R73, RZ, 0x7610, R73 ;  /* 0x00007610ff497816 */ /* 0x000fe20000000049 */
[----:B--2---:R-:W-:Y:S02]  /*29a90*/  @!P0 IMAD.MOV.U32 R46, RZ, RZ, R0 ;  /* 0x000000ffff2e8224 */ /* 0x004fe400078e0000 */
[----:B------:R-:W2:Y:S04]  /*29aa0*/  LDL.LU R0, [R1+0x1b0] ;  /* 0x0001b00001007983 */ /* 0x000ea80000300800 */
[----:B------:R0:W2:Y:S02]  /*29ab0*/  @!P0 LDG.E.U8 R69, desc[UR14][R46.64] ;  /* 0x0000000e2e458981 */ /* 0x0000a4000c1e1100 */
[----:B0-----:R-:W-:-:S02]  /*29ac0*/  @!P0 IMAD.MOV.U32 R46, RZ, RZ, R4 ;  /* 0x000000ffff2e8224 */ /* 0x001fc400078e0004 */
[----:B------:R-:W-:Y:S01]  /*29ad0*/  @!P0 IMAD.MOV.U32 R47, RZ, RZ, R86 ;  /* 0x000000ffff2f8224 */ /* 0x000fe200078e0056 */
[----:B------:R-:W2:Y:S04]  /*29ae0*/  LDL.LU R4, [R1+0x1a4] ;  /* 0x0001a40001047983 */ /* 0x000ea80000300800 */
[----:B------:R0:W2:Y:S02]  /*29af0*/  @!P0 LDG.E.U8 R70, desc[UR14][R46.64] ;  /* 0x0000000e2e468981 */ /* 0x0000a4000c1e1100 */
[----:B0-----:R-:W-:Y:S02]  /*29b00*/  @!P0 IMAD.MOV.U32 R46, RZ, RZ, R80 ;  /* 0x000000ffff2e8224 */ /* 0x001fe400078e0050 */
[----:B------:R-:W-:-:S05]  /*29b10*/  @!P0 IMAD.MOV.U32 R47, RZ, RZ, R85 ;  /* 0x000000ffff2f8224 */ /* 0x000fca00078e0055 */
[----:B------:R0:W2:Y:S02]  /*29b20*/  @!P0 LDG.E.U8 R71, desc[UR14][R46.64] ;  /* 0x0000000e2e478981 */ /* 0x0000a4000c1e1100 */
[----:B0-----:R-:W-:Y:S02]  /*29b30*/  @!P0 IMAD.MOV.U32 R46, RZ, RZ, R77 ;  /* 0x000000ffff2e8224 */ /* 0x001fe400078e004d */
[----:B------:R-:W-:Y:S01]  /*29b40*/  @!P0 IMAD.MOV.U32 R47, RZ, RZ, R79 ;  /* 0x000000ffff2f8224 */ /* 0x000fe200078e004f */
[----:B---3--:R0:W-:Y:S04]  /*29b50*/  STS.U8 [R74+UR6+0x9300], R81 ;  /* 0x009300514a007988 */ /* 0x0081e80008000006 */
[----:B------:R1:W3:Y:S04]  /*29b60*/  @!P0 LDG.E.U8 R72, desc[UR14][R46.64] ;  /* 0x0000000e2e488981 */ /* 0x0002e8000c1e1100 */
[----:B------:R-:W-:Y:S01]  /*29b70*/  STS.U8 [R74+UR6+0xd300], R78 ;  /* 0x00d3004e4a007988 */ /* 0x000fe20008000006 */
[----:B-1----:R-:W-:-:S02]  /*29b80*/  @!P0 IMAD.MOV.U32 R46, RZ, RZ, R75 ;  /* 0x000000ffff2e8224 */ /* 0x002fc400078e004b */
[----:B------:R-:W-:Y:S01]  /*29b90*/  @!P0 IMAD.MOV.U32 R47, RZ, RZ, R76 ;  /* 0x000000ffff2f8224 */ /* 0x000fe200078e004c */
[----:B------:R-:W3:Y:S04]  /*29ba0*/  LDL.LU R75, [R1+0x154] ;  /* 0x00015400014b7983 */ /* 0x000ee80000300800 */
[----:B------:R-:W3:Y:S04]  /*29bb0*/  LDL.LU R80, [R1+0x110] ;  /* 0x0001100001507983 */ /* 0x000ee80000300800 */
[----:B------:R-:W3:Y:S04]  /*29bc0*/  LDL.LU R77, [R1+0x84] ;  /* 0x00008400014d7983 */ /* 0x000ee80000300800 */
[----:B------:R1:W-:Y:S04]  /*29bd0*/  STS.U8 [R74+UR6+0x9700], R82 ;  /* 0x009700524a007988 */ /* 0x0003e80008000006 */
[----:B------:R-:W3:Y:S04]  /*29be0*/  LDL.LU R79, [R1+0x60] ;  /* 0x00006000014f7983 */ /* 0x000ee80000300800 */
[----:B------:R1:W3:Y:S04]  /*29bf0*/  @!P0 LDG.E.U8 R73, desc[UR14][R46.64] ;  /* 0x0000000e2e498981 */ /* 0x0002e8000c1e1100 */
[----:B------:R-:W-:Y:S04]  /*29c00*/  STS.U8 [R74+UR6+0xd700], R84 ;  /* 0x00d700544a007988 */ /* 0x000fe80008000006 */
[----:B0-----:R-:W3:Y:S04]  /*29c10*/  LDL.LU R81, [R1+0x5c] ;  /* 0x00005c0001517983 */ /* 0x001ee80000300800 */
[----:B------:R-:W-:Y:S04]  /*29c20*/  STS.U8 [R74+UR6+0x9b00], R88 ;  /* 0x009b00584a007988 */ /* 0x000fe80008000006 */
[----:B------:R-:W3:Y:S04]  /*29c30*/  LDL.LU R46, [R1+0x30] ;  /* 0x00003000012e7983 */ /* 0x000ee80000300800 */
[----:B------:R0:W-:Y:S04]  /*29c40*/  STS.U8 [R74+UR6+0xdb00], R92 ;  /* 0x00db005c4a007988 */ /* 0x0001e80008000006 */
[----:B-1----:R-:W3:Y:S04]  /*29c50*/  LDL.LU R82, [R1+0x24] ;  /* 0x0000240001527983 */ /* 0x002ee80000300800 */
[----:B0-----:R-:W3:Y:S04]  /*29c60*/  LDL.LU R92, [R1+0x8] ;  /* 0x00000800015c7983 */ /* 0x001ee80000300800 */
[----:B------:R-:W3:Y:S04]  /*29c70*/  LDL.LU R84, [R1+0xccc] ;  /* 0x000ccc0001547983 */ /* 0x000ee80000300800 */
[----:B------:R0:W-:Y:S04]  /*29c80*/  STS.U8 [R74+UR6+0x9f00], R5 ;  /* 0x009f00054a007988 */ /* 0x0001e80008000006 */
[----:B------:R-:W3:Y:S04]  /*29c90*/  LDL.LU R88, [R1+0xcc8] ;  /* 0x000cc80001587983 */ /* 0x000ee80000300800 */
[----:B------:R1:W-:Y:S04]  /*29ca0*/  STS.U8 [R74+UR6+0xdf00], R6 ;  /* 0x00df00064a007988 */ /* 0x0003e80008000006 */
[----:B0-----:R-:W3:Y:S04]  /*29cb0*/  LDL.LU R5, [R1+0xcc0] ;  /* 0x000cc00001057983 */ /* 0x001ee80000300800 */
[----:B------:R0:W-:Y:S04]  /*29cc0*/  STS.U8 [R74+UR6+0xa300], R7 ;  /* 0x00a300074a007988 */ /* 0x0001e80008000006 */
[----:B-1----:R-:W3:Y:S04]  /*29cd0*/  LDL.LU R6, [R1+0xcbc] ;  /* 0x000cbc0001067983 */ /* 0x002ee80000300800 */
[----:B----4-:R1:W-:Y:S04]  /*29ce0*/  STS.U8 [R74+UR6+0xe300], R83 ;  /* 0x00e300534a007988 */ /* 0x0103e80008000006 */
[----:B0-----:R-:W4:Y:S04]  /*29cf0*/  LDL.LU R7, [R1+0x2f8] ;  /* 0x0002f80001077983 */ /* 0x001f280000300800 */
[----:B------:R0:W-:Y:S04]  /*29d00*/  STS.U8 [R74+UR6+0xa700], R91 ;  /* 0x00a7005b4a007988 */ /* 0x0001e80008000006 */
[----:B-1----:R-:W4:Y:S04]  /*29d10*/  LDL.LU R83, [R1+0x2f0] ;  /* 0x0002f00001537983 */ /* 0x002f280000300800 */
[----:B------:R1:W-:Y:S04]  /*29d20*/  STS.U8 [R74+UR6+0xe700], R2 ;  /* 0x00e700024a007988 */ /* 0x0003e80008000006 */
[----:B0-----:R-:W4:Y:S04]  /*29d30*/  LDL.LU R91, [R1+0x2bc] ;  /* 0x0002bc00015b7983 */ /* 0x001f280000300800 */
[----:B-1----:R-:W4:Y:S04]  /*29d40*/  LDL.LU R2, [R1+0x2b8] ;  /* 0x0002b80001027983 */ /* 0x002f280000300800 */
[----:B--2---:R0:W-:Y:S04]  /*29d50*/  STS.U8 [R74+UR6+0xab00], R0 ;  /* 0x00ab00004a007988 */ /* 0x0041e80008000006 */
[----:B0-----:R-:W2:Y:S04]  /*29d60*/  LDL.LU R0, [R1+0x2ac] ;  /* 0x0002ac0001007983 */ /* 0x001ea80000300800 */
[----:B------:R0:W-:Y:S04]  /*29d70*/  STS.U8 [R74+UR6+0xeb00], R4 ;  /* 0x00eb00044a007988 */ /* 0x0001e80008000006 */
[----:B------:R1:W-:Y:S04]  /*29d80*/  STS.U8 [R74+UR6+0xaf00], R3 ;  /* 0x00af00034a007988 */ /* 0x0003e80008000006 */
[----:B0-----:R-:W2:Y:S04]  /*29d90*/  LDL.LU R4, [R1+0x2a8] ;  /* 0x0002a80001047983 */ /* 0x001ea80000300800 */
[----:B-1----:R-:W2:Y:S04]  /*29da0*/  LDL.LU R3, [R1+0x29c] ;  /* 0x00029c0001037983 */ /* 0x002ea80000300800 */
        /* <DEDUP_REMOVED lines=9> */
[----:B---3--:R0:W-:Y:S04]  /*29e40*/  STS.U8 [R74+UR6+0xef00], R75 ;  /* 0x00ef004b4a007988 */ /* 0x0081e80008000006 */
[----:B------:R1:W-:Y:S04]  /*29e50*/  STS.U8 [R74+UR6+0xb300], R80 ;  /* 0x00b300504a007988 */ /* 0x0003e80008000006 */
[----:B------:R3:W-:Y:S04]  /*29e60*/  STS.U8 [R74+UR6+0xf300], R77 ;  /* 0x00f3004d4a007988 */ /* 0x0007e80008000006 */
[----:B0-----:R-:W2:Y:S04]  /*29e70*/  LDL.LU R75, [R1+0xd48] ;  /* 0x000d4800014b7983 */ /* 0x001ea80000300800 */
[----:B-1----:R-:W2:Y:S04]  /*29e80*/  LDL.LU R80, [R1+0xd44] ;  /* 0x000d440001507983 */ /* 0x002ea80000300800 */
[----:B------:R0:W-:Y:S04]  /*29e90*/  STS.U8 [R74+UR6+0xb700], R79 ;  /* 0x00b7004f4a007988 */ /* 0x0001e80008000006 */
[----:B---3--:R-:W3:Y:S04]  /*29ea0*/  LDL.LU R77, [R1+0xd40] ;  /* 0x000d4000014d7983 */ /* 0x008ee80000300800 */
[----:B------:R1:W-:Y:S04]  /*29eb0*/  STS.U8 [R74+UR6+0xf700], R81 ;  /* 0x00f700514a007988 */ /* 0x0003e80008000006 */
[----:B0-----:R-:W3:Y:S04]  /*29ec0*/  LDL.LU R79, [R1+0xd3c] ;  /* 0x000d3c00014f7983 */ /* 0x001ee80000300800 */
[----:B------:R-:W-:Y:S04]  /*29ed0*/  STS.U8 [R74+UR6+0xbb00], R46 ;  /* 0x00bb002e4a007988 */ /* 0x000fe80008000006 */
[----:B-1----:R-:W3:Y:S04]  /*29ee0*/  LDL.LU R81, [R1+0xd38] ;  /* 0x000d380001517983 */ /* 0x002ee80000300800 */
[----:B------:R0:W-:Y:S04]  /*29ef0*/  STS.U8 [R74+UR6+0xfb00], R82 ;  /* 0x00fb00524a007988 */ /* 0x0001e80008000006 */
[----:B------:R1:W-:Y:S04]  /*29f00*/  STS.U8 [R74+UR6+0xbf00], R92 ;  /* 0x00bf005c4a007988 */ /* 0x0003e80008000006 */
[----:B0-----:R-:W3:Y:S04]  /*29f10*/  LDL.LU R82, [R1+0xd34] ;  /* 0x000d340001527983 */ /* 0x001ee80000300800 */
[----:B-1----:R-:W3:Y:S01]  /*29f20*/  LDL.LU R92, [R1+0xd30] ;  /* 0x000d3000015c7983 */ /* 0x002ee20000300800 */
[----:B--2---:R-:W-:-:S03]  /*29f30*/  LOP3.LUT R46, R80, 0x70, RZ, 0x3c, !PT ;  /* 0x00000070502e7812 */ /* 0x004fc600078e3cff */
[----:B---3--:R0:W-:Y:S04]  /*29f40*/  STS.U8 [R74+UR6+0xff00], R92 ;  /* 0x00ff005c4a007988 */ /* 0x0081e80008000006 */
[----:B------:R1:W-:Y:S04]  /*29f50*/  STS.U8 [R46+UR6+0x8380], R84 ;  /* 0x008380542e007988 */ /* 0x0003e80008000006 */
[----:B------:R2:W-:Y:S04]  /*29f60*/  STS.U8 [R46+UR6+0xc380], R88 ;  /* 0x00c380582e007988 */ /* 0x0005e80008000006 */
[----:B0-----:R-:W3:Y:S04]  /*29f70*/  LDL.LU R92, [R1+0x298] ;  /* 0x00029800015c7983 */ /* 0x001ee80000300800 */
[----:B-1----:R-:W3:Y:S04]  /*29f80*/  LDL.LU R84, [R1+0xd2c] ;  /* 0x000d2c0001547983 */ /* 0x002ee80000300800 */
[----:B--2---:R-:W2:Y:S04]  /*29f90*/  LDL.LU R88, [R1+0xd28] ;  /* 0x000d280001587983 */ /* 0x004ea80000300800 */
[----:B------:R0:W-:Y:S04]  /*29fa0*/  STS.U8 [R46+UR6+0x8780], R5 ;  /* 0x008780052e007988 */ /* 0x0001e80008000006 */
[----:B------:R1:W-:Y:S04]  /*29fb0*/  STS.U8 [R46+UR6+0xc780], R6 ;  /* 0x00c780062e007988 */ /* 0x0003e80008000006 */
[----:B----4-:R4:W-:Y:S04]  /*29fc0*/  STS.U8 [R46+UR6+0x8b80], R7 ;  /* 0x008b80072e007988 */ /* 0x0109e80008000006 */
[----:B0-----:R-:W2:Y:S04]  /*29fd0*/  LDL.LU R5, [R1+0xd24] ;  /* 0x000d240001057983 */ /* 0x001ea80000300800 */
[----:B-1----:R-:W2:Y:S04]  /*29fe0*/  LDL.LU R6, [R1+0xd20] ;  /* 0x000d200001067983 */ /* 0x002ea80000300800 */
[----:B----4-:R-:W4:Y:S04]  /*29ff0*/  LDL.LU R7, [R1+0xd1c] ;  /* 0x000d1c0001077983 */ /* 0x010f280000300800 */
[----:B------:R0:W-:Y:S04]  /*2a000*/  STS.U8 [R46+UR6+0xcb80], R83 ;  /* 0x00cb80532e007988 */ /* 0x0001e80008000006 */
[----:B------:R1:W-:Y:S04]  /*2a010*/  STS.U8 [R46+UR6+0x8f80], R91 ;  /* 0x008f805b2e007988 */ /* 0x0003e80008000006 */
[----:B------:R1:W-:Y:S04]  /*2a020*/  STS.U8 [R46+UR6+0xcf80], R2 ;  /* 0x00cf80022e007988 */ /* 0x0003e80008000006 */
[----:B0-----:R-:W2:Y:S04]  /*2a030*/  LDL.LU R83, [R1+0xd18] ;  /* 0x000d180001537983 */ /* 0x001ea80000300800 */
[----:B-1----:R-:W2:Y:S04]  /*2a040*/  LDL.LU R91, [R1+0xd14] ;  /* 0x000d1400015b7983 */ /* 0x002ea80000300800 */
[----:B------:R-:W2:Y:S04]  /*2a050*/  LDL.LU R2, [R1+0xd10] ;  /* 0x000d100001027983 */ /* 0x000ea80000300800 */
[----:B------:R0:W-:Y:S04]  /*2a060*/  STS.U8 [R46+UR6+0x9380], R0 ;  /* 0x009380002e007988 */ /* 0x0001e80008000006 */
[----:B------:R1:W-:Y:S04]  /*2a070*/  STS.U8 [R46+UR6+0xd380], R4 ;  /* 0x00d380042e007988 */ /* 0x0003e80008000006 */
[----:B------:R1:W-:Y:S04]  /*2a080*/  STS.U8 [R46+UR6+0x9780], R3 ;  /* 0x009780032e007988 */ /* 0x0003e80008000006 */
[----:B0-----:R-:W2:Y:S04]  /*2a090*/  LDL.LU R0, [R1+0xd0c] ;  /* 0x000d0c0001007983 */ /* 0x001ea80000300800 */
[----:B-1----:R-:W2:Y:S04]  /*2a0a0*/  LDL.LU R4, [R1+0xd08] ;  /* 0x000d080001047983 */ /* 0x002ea80000300800 */
[----:B------:R-:W2:Y:S04]  /*2a0b0*/  LDL.LU R3, [R1+0xd04] ;  /* 0x000d040001037983 */ /* 0x000ea80000300800 */
[----:B---3--:R-:W-:Y:S04]  /*2a0c0*/  STS.U8 [R46+UR6+0xd780], R92 ;  /* 0x00d7805c2e007988 */ /* 0x008fe80008000006 */
        /* <DEDUP_REMOVED lines=9> */
[----:B--2---:R0:W-:Y:S04]  /*2a160*/  STS.U8 [R46+UR6+0xeb80], R3 ;  /* 0x00eb80032e007988 */ /* 0x0041e80008000006 */
[----:B------:R1:W-:Y:S04]  /*2a170*/  STS.U8 [R46+UR6+0xaf80], R4 ;  /* 0x00af80042e007988 */ /* 0x0003e80008000006 */
[----:B------:R2:W-:Y:S04]  /*2a180*/  STS.U8 [R46+UR6+0xef80], R0 ;  /* 0x00ef80002e007988 */ /* 0x0005e80008000006 */
[----:B0-----:R0:W5:Y:S04]  /*2a190*/  LDL.LU R3, [R1+0xd00] ;  /* 0x000d000001037983 */ /* 0x0011680000300800 */
[----:B-1----:R0:W5:Y:S04]  /*2a1a0*/  LDL.LU R4, [R1+0xcfc] ;  /* 0x000cfc0001047983 */ /* 0x0021680000300800 */
[----:B--2---:R0:W5:Y:S04]  /*2a1b0*/  LDL.LU R0, [R1+0xcf8] ;  /* 0x000cf80001007983 */ /* 0x0041680000300800 */
[----:B------:R1:W-:Y:S04]  /*2a1c0*/  STS.U8 [R46+UR6+0xb380], R2 ;  /* 0x00b380022e007988 */ /* 0x0003e80008000006 */
[----:B------:R2:W-:Y:S04]  /*2a1d0*/  STS.U8 [R46+UR6+0xf380], R91 ;  /* 0x00f3805b2e007988 */ /* 0x0005e80008000006 */
[----:B------:R3:W-:Y:S04]  /*2a1e0*/  STS.U8 [R46+UR6+0xb780], R83 ;  /* 0x00b780532e007988 */ /* 0x0007e80008000006 */
[----:B-1----:R0:W5:Y:S04]  /*2a1f0*/  LDL.LU R2, [R1+0xcf4] ;  /* 0x000cf40001027983 */ /* 0x0021680000300800 */
[----:B--2---:R0:W5:Y:S04]  /*2a200*/  LDL.LU R91, [R1+0xcf0] ;  /* 0x000cf000015b7983 */ /* 0x0041680000300800 */
[----:B---3--:R0:W5:Y:S04]  /*2a210*/  LDL.LU R83, [R1+0xcec] ;  /* 0x000cec0001537983 */ /* 0x0081680000300800 */
[----:B----4-:R1:W-:Y:S04]  /*2a220*/  STS.U8 [R46+UR6+0xf780], R7 ;  /* 0x00f780072e007988 */ /* 0x0103e80008000006 */
[----:B------:R2:W-:Y:S04]  /*2a230*/  STS.U8 [R46+UR6+0xbb80], R6 ;  /* 0x00bb80062e007988 */ /* 0x0005e80008000006 */
[----:B------:R3:W-:Y:S04]  /*2a240*/  STS.U8 [R46+UR6+0xfb80], R5 ;  /* 0x00fb80052e007988 */ /* 0x0007e80008000006 */
[----:B-1----:R0:W5:Y:S04]  /*2a250*/  LDL.LU R7, [R1+0xce8] ;  /* 0x000ce80001077983 */ /* 0x0021680000300800 */
[----:B--2---:R0:W5:Y:S04]  /*2a260*/  LDL.LU R6, [R1+0xce4] ;  /* 0x000ce40001067983 */ /* 0x0041680000300800 */
[----:B---3--:R0:W5:Y:S04]  /*2a270*/  LDL.LU R5, [R1+0xce0] ;  /* 0x000ce00001057983 */ /* 0x0081680000300800 */
[----:B------:R0:W-:Y:S04]  /*2a280*/  STS.U8 [R46+UR6+0xbf80], R88 ;  /* 0x00bf80582e007988 */ /* 0x0001e80008000006 */
        /* <DEDUP_REMOVED lines=64> */
[----:B------:R0:W-:Y:S01]  /*2a690*/  STS.U8 [R46+UR6+0x13f80], R73 ;  /* 0x013f80492e007988 */ /* 0x0001e20008000006 */
[----:B------:R1:W-:Y:S06]  /*2a6a0*/  MEMBAR.ALL.CTA ;  /* 0x0000000000007992 */ /* 0x0003ec0000008000 */
[----:B-1----:R-:W1:Y:S02]  /*2a6b0*/  FENCE.VIEW.ASYNC.S ;  /* 0x00000000000073c6 */ /* 0x002e640000000000 */
[----:B-1----:R-:W-:Y:S01]  /*2a6c0*/  BAR.SYNC.DEFER_BLOCKING 0x0 ;  /* 0x0000000000007b1d */ /* 0x002fe20000010000 */
[----:B------:R-:W-:-:S04]  /*2a6d0*/  ULEA UR8, UR9, UR6, 0x3 ;  /* 0x0000000609087291 */ /* 0x000fc8000f8e18ff */
[----:B------:R-:W-:Y:S01]  /*2a6e0*/  UIADD3 UR8, UPT, UPT, UR8, 0x14000, URZ ;  /* 0x0001400008087890 */ /* 0x000fe2000fffe0ff */
[----:B------:R-:W-:Y:S01]  /*2a6f0*/  UMOV UR4, UR5 ;  /* 0x0000000500047c82 */ /* 0x000fe20008000000 */
        /* <DEDUP_REMOVED lines=8> */
[----:B------:R-:W-:Y:S02]  /*2a780*/  UIADD3 UR5, UPT, UPT, UR16, 0x80, URZ ;  /* 0x0000008010057890 */ /* 0x000fe4000fffe0ff */
[----:B------:R-:W-:Y:S02]  /*2a790*/  UIADD3 UR17, UPT, UPT, UR16, 0x80, URZ ;  /* 0x0000008010117890 */ /* 0x000fe4000fffe0ff */
[----:B------:R-:W-:Y:S01]  /*2a7a0*/  UIADD3 UR50, UPT, UPT, UR16, 0x80, URZ ;  /* 0x0000008010327890 */ /* 0x000fe2000fffe0ff */
[----:B------:R-:W-:Y:S01]  /*2a7b0*/  UMOV UR38, 0x0 ;  /* 0x0000000000267882 */ /* 0x000fe20000000000 */
[----:B------:R-:W-:Y:S01]  /*2a7c0*/  UMOV UR39, 0x10208490 ;  /* 0x1020849000277882 */ /* 0x000fe20000000000 */
[----:B------:R-:W-:Y:S01]  /*2a7d0*/  UMOV UR13, 0x40004040 ;  /* 0x40004040000d7882 */ /* 0x000fe20000000000 */
[----:B------:R-:W-:Y:S02]  /*2a7e0*/  UIADD3 UR51, UPT, UPT, UR16, 0x80, URZ ;  /* 0x0000008010337890 */ /* 0x000fe4000fffe0ff */
[----:B------:R0:W-:Y:S01]  /*2a7f0*/  UTCQMMA.2CTA gdesc[UR12], gdesc[UR10], tmem[UR16], tmem[UR38], idesc[UR39], UPT ;  /* 0x00ff260a0c0075ea */ /* 0x0001e2000ba00310 */
[----:B------:R-:W-:Y:S01]  /*2a800*/  UMOV UR40, 0x0 ;  /* 0x0000000000287882 */ /* 0x000fe20000000000 */
[----:B------:R-:W-:Y:S01]  /*2a810*/  UMOV UR41, 0x10208490 ;  /* 0x1020849000297882 */ /* 0x000fe20000000000 */
[----:B------:R-:W-:Y:S01]  /*2a820*/  UMOV UR42, 0x0 ;  /* 0x00000000002a7882 */ /* 0x000fe20000000000 */
[----:B------:R-:W-:Y:S01]  /*2a830*/  UMOV UR43, 0x10208490 ;  /* 0x10208490002b7882 */ /* 0x000fe20000000000 */
        /* <DEDUP_REMOVED lines=20> */
.L_x_15:
[----:B------:R-:W2:Y:S04]  /*2a980*/  LDL R9, [R1+0xcdc] ;  /* 0x000cdc0001097983 */ /* 0x000ea80000100800 */
[----:B------:R-:W2:Y:S01]  /*2a990*/  LDL.LU R8, [R1+0xcc4] ;  /* 0x000cc40001087983 */ /* 0x000ea20000300800 */
[----:B------:R-:W-:-:S04]  /*2a9a0*/  UIADD3 UR9, UPT, UPT, UR9, 0x1, URZ ;  /* 0x0000000109097890 */ /* 0x000fc8000fffe0ff */
[----:B------:R-:W-:-:S04]  /*2a9b0*/  UISETP.GT.AND UP1, UPT, UR9, 0x1, UPT ;  /* 0x000000010900788c */ /* 0x000fc8000bf24270 */
[----:B0-----:R-:W-:Y:S02]  /*2a9c0*/  USEL UR5, URZ, 0x1, !UP1 ;  /* 0x00000001ff057887 */ /* 0x001fe4000c800000 */
[----:B------:R-:W-:Y:S02]  /*2a9d0*/  USEL UR9, UR9, URZ, !UP1 ;  /* 0x000000ff09097287 */ /* 0x000fe4000c800000 */
[----:B------:R-:W-:Y:S01]  /*2a9e0*/  ULOP3.LUT UR5, UR4, UR5, URZ, 0x3c, !UPT ;  /* 0x0000000504057292 */ /* 0x000fe2000f8e3cff */
[----:B--2---:R-:W-:Y:S02]  /*2a9f0*/  ISETP.NE.U32.AND P0, PT, R8, R9, PT ;  /* 0x000000090800720c */ /* 0x004fe40003f05070 */
[----:B------:R-:W2:Y:S01]  /*2aa00*/  LDL.LU R8, [R1+0xcd0] ;  /* 0x000cd00001087983 */ /* 0x000ea20000300800 */
[----:B------:R-:W-:-:S03]  /*2aa10*/  IMAD.U32 R9, RZ, RZ, UR4 ;  /* 0x00000004ff097e24 */ /* 0x000fc6000f8e00ff */
[----:B--2---:R0:W-:Y:S07]  /*2aa20*/  STL [R1+0xcc4], R8 ;  /* 0x000cc40801007387 */ /* 0x0041ee0000100800 */
[----:B------:R-:W-:Y:S05]  /*2aa30*/  @P0 BRA `(.L_x_16) ;  /* 0xfffffec000680947 */ /* 0x000fea000383ffff */
.L_x_13:
[----:B0-----:R-:W0:Y:S01]  /*2aa40*/  LDC R8, c[0x0][0x3a0] ;  /* 0x0000e800ff087b82 */ /* 0x001e220000000800 */
[----:B------:R-:W1:Y:S01]  /*2aa50*/  LDCU UR9, c[0x0][0x39c] ;  /* 0x00007380ff0977ac */ /* 0x000e620008000800 */
[C---:B-----5:R-:W-:Y:S02]  /*2aa60*/  VIADD R0, R83.reuse, 0x6 ;  /* 0x0000000653007836 */ /* 0x060fe40000000000 */
[C---:B------:R-:W-:Y:S01]  /*2aa70*/  VIADD R4, R83.reuse, 0x1 ;  /* 0x0000000153047836 */ /* 0x040fe20000000000 */
[----:B------:R-:W2:Y:S01]  /*2aa80*/  LDCU.128 UR20, c[0x0][0x390] ;  /* 0x00007200ff1477ac */ /* 0x000ea20008000c00 */
[C---:B------:R-:W-:Y:S02]  /*2aa90*/  VIADD R2, R83.reuse, 0x3 ;  /* 0x0000000353027836 */ /* 0x040fe40000000000 */
[----:B------:R-:W3:Y:S01]  /*2aaa0*/  LDC R68, c[0x0][0x3b4] ;  /* 0x0000ed00ff447b82 */ /* 0x000ee20000000800 */
[----:B------:R-:W4:Y:S01]  /*2aab0*/  LDCU UR17, c[0x0][0x3b8] ;  /* 0x00007700ff1177ac */ /* 0x000f220008000800 */
[----:B------:R-:W-:-:S02]  /*2aac0*/  VIADD R3, R83, 0x2 ;  /* 0x0000000253037836 */ /* 0x000fc40000000000 */
[C---:B------:R-:W-:Y:S01]  /*2aad0*/  VIADD R6, R83.reuse, 0x4 ;  /* 0x0000000453067836 */ /* 0x040fe20000000000 */
[----:B------:R-:W0:Y:S01]  /*2aae0*/  LDCU UR5, c[0x0][0x39c] ;  /* 0x00007380ff0577ac */ /* 0x000e220008000800 */
[----:B------:R-:W0:Y:S01]  /*2aaf0*/  LDCU.64 UR10, c[0x0][0x398] ;  /* 0x00007300ff0a77ac */ /* 0x000e220008000a00 */
[----:B-1----:R-:W-:Y:S01]  /*2ab00*/  ISETP.GE.AND P5, PT, R0, UR9, PT ;  /* 0x0000000900007c0c */ /* 0x002fe2000bfa6270 */
[----:B------:R-:W1:Y:S01]  /*2ab10*/  LDCU UR9, c[0x0][0x39c] ;  /* 0x00007380ff0977ac */ /* 0x000e620008000800 */
[----:B--2---:R-:W-:Y:S01]  /*2ab20*/  ISETP.GE.AND P2, PT, R4, UR23, PT ;  /* 0x0000001704007c0c */ /* 0x004fe2000bf46270 */
[----:B0-----:R-:W-:Y:S02]  /*2ab30*/  VIADD R8, R8, 0x7f ;  /* 0x0000007f08087836 */ /* 0x001fe40000000000 */
[----:B----4-:R-:W-:-:S03]  /*2ab40*/  IMAD R4, R83, UR17, RZ ;  /* 0x0000001153047c24 */ /* 0x010fc6000f8e02ff */
[----:B------:R-:W-:Y:S02]  /*2ab50*/  ISETP.GE.AND P1, PT, R8, 0x80, PT ;  /* 0x000000800800780c */ /* 0x000fe40003f26270 */
[----:B------:R-:W-:Y:S01]  /*2ab60*/  ISETP.GE.AND P0, PT, R2, UR5, PT ;  /* 0x0000000502007c0c */ /* 0x000fe2000bf06270 */
[----:B---3--:R-:W-:Y:S01]  /*2ab70*/  IMAD R0, R91, R68, RZ ;  /* 0x000000445b007224 */ /* 0x008fe200078e02ff */
[----:B------:R-:W-:Y:S01]  /*2ab80*/  SHF.R.S32.HI R7, RZ, 0x1f, R4 ;  /* 0x0000001fff077819 */ /* 0x000fe20000011404 */
[----:B------:R-:W-:Y:S01]  /*2ab90*/  VIADD R5, R4, UR17 ;  /* 0x0000001104057c36 */ /* 0x000fe20008000000 */
[----:B------:R-:W-:Y:S01]  /*2aba0*/  ISETP.GE.AND P3, PT, R3, UR11, PT ;  /* 0x0000000b03007c0c */ /* 0x000fe2000bf66270 */
[----:B------:R-:W-:Y:S01]  /*2abb0*/  IMAD R68, R68, 0x80, R0 ;  /* 0x0000008044447824 */ /* 0x000fe200078e0200 */
[----:B------:R-:W-:-:S05]  /*2abc0*/  IADD3 R2, P6, PT, R0, UR20, RZ ;  /* 0x0000001400027c10 */ /* 0x000fca000ffde0ff */
[----:B-1----:R-:W-:Y:S08]  /*2abd0*/  @!P1 BRA `(.L_x_17) ;  /* 0x0000000000109947 */ /* 0x002ff00003800000 */
[----:B------:R-:W-:-:S06]  /*2abe0*/  USHF.L.U32 UR4, UR4, 0x1f, URZ ;  /* 0x0000001f04047899 */ /* 0x000fcc00080006ff */
[----:B------:R-:W-:-:S04]  /*2abf0*/  IMAD.U32 R3, RZ, RZ, UR4 ;  /* 0x00000004ff037e24 */ /* 0x000fc8000f8e00ff */
[----:B------:R-:W0:Y:S02]  /*2ac00*/  SYNCS.PHASECHK.TRANS64.TRYWAIT P1, [UR8], R3 ;  /* 0x00000003ff0075a7 */ /* 0x000e240008021108 */
[----:B0-----:R-:W-:Y:S05]  /*2ac10*/  @!P1 BRA `(.L_x_18) ;  /* 0x000000b000609947 */ /* 0x001fea0003800000 */
.L_x_17:
[----:B------:R-:W-:Y:S01]  /*2ac20*/  LEA.HI.X.SX32 R0, R0, UR21, 0x1, P6 ;  /* 0x0000001500007c11 */ /* 0x000fe2000b0f0eff */
[----:B------:R-:W-:Y:S01]  /*2ac30*/  BAR.SYNC.DEFER_BLOCKING 0x0 ;  /* 0x0000000000007b1d */ /* 0x000fe20000010000 */
[-C--:B------:R-:W-:Y:S01]  /*2ac40*/  IADD3 R44, P6, PT, R4, R2.reuse, RZ ;  /* 0x00000002042c7210 */ /* 0x080fe20007fde0ff */
[----:B------:R-:W-:Y:S01]  /*2ac50*/  VIADD R8, R83, 0x5 ;  /* 0x0000000553087836 */ /* 0x000fe20000000000 */
[C---:B------:R-:W-:Y:S02]  /*2ac60*/  IADD3 R3, P1, PT, R68.reuse, UR20, RZ ;  /* 0x0000001444037c10 */ /* 0x040fe4000ff3e0ff */
[----:B------:R-:W-:Y:S01]  /*2ac70*/  SHF.R.S32.HI R9, RZ, 0x1f, R5 ;  /* 0x0000001fff097819 */ /* 0x000fe20000011405 */
[----:B------:R-:W-:Y:S01]  /*2ac80*/  IMAD.X R45, R7, 0x1, R0, P6 ;  /* 0x00000001072d7824 */ /* 0x000fe200030e0600 */
[----:B------:R-:W-:Y:S01]  /*2ac90*/  IADD3 R10, P6, PT, R5, R2, RZ ;  /* 0x00000002050a7210 */ /* 0x000fe20007fde0ff */
[----:B------:R-:W0:Y:S01]  /*2aca0*/  LDCU UR4, c[0x0][0x39c] ;  /* 0x00007380ff0477ac */ /* 0x000e220008000800 */
[----:B------:R-:W-:-:S02]  /*2acb0*/  LEA.HI.X.SX32 R68, R68, UR21, 0x1, P1 ;  /* 0x0000001544447c11 */ /* 0x000fc400088f0eff */
[-C--:B------:R-:W-:Y:S01]  /*2acc0*/  IADD3 R20, P1, PT, R4, R3.reuse, RZ ;  /* 0x0000000304147210 */ /* 0x080fe20007f3e0ff */
[----:B------:R-:W-:Y:S01]  /*2acd0*/  IMAD.X R11, R9, 0x1, R0, P6 ;  /* 0x00000001090b7824 */ /* 0x000fe200030e0600 */
[----:B------:R-:W1:Y:S01]  /*2ace0*/  LDCU.64 UR28, c[0x0][0x398] ;  /* 0x00007300ff1c77ac */ /* 0x000e620008000a00 */
[----:B------:R-:W-:Y:S02]  /*2acf0*/  VIADD R4, R5, UR17 ;  /* 0x0000001105047c36 */ /* 0x000fe40008000000 */
[----:B------:R-:W-:Y:S01]  /*2ad00*/  IMAD.X R21, R7, 0x1, R68, P1 ;  /* 0x0000000107157824 */ /* 0x000fe200008e0644 */
[----:B------:R-:W-:Y:S01]  /*2ad10*/  IADD3 R12, P1, PT, R5, R3, RZ ;  /* 0x00000003050c7210 */ /* 0x000fe20007f3e0ff */
[----:B------:R2:W-:Y:S01]  /*2ad20*/  STL.64 [R1+0x460], R10 ;  /* 0x0004600a01007387 */ /* 0x0005e20000100a00 */
[----:B------:R-:W-:Y:S01]  /*2ad30*/  SHF.R.S32.HI R7, RZ, 0x1f, R4 ;  /* 0x0000001fff077819 */ /* 0x000fe20000011404 */
[----:B------:R-:W-:Y:S01]  /*2ad40*/  VIADD R5, R4, UR17 ;  /* 0x0000001104057c36 */ /* 0x000fe20008000000 */
[----:B------:R-:W3:Y:S01]  /*2ad50*/  LDCU.64 UR30, c[0x0][0x398] ;  /* 0x00007300ff1e77ac */ /* 0x000ee20008000a00 */
[----:B------:R-:W-:Y:S01]  /*2ad60*/  IMAD.X R13, R9, 0x1, R68, P1 ;  /* 0x00000001090d7824 */ /* 0x000fe200008e0644 */
[----:B------:R-:W-:Y:S01]  /*2ad70*/  ISETP.GE.AND P1, PT, R6, UR9, PT ;  /* 0x0000000906007c0c */ /* 0x000fe2000bf26270 */
[----:B------:R-:W4:Y:S02]  /*2ad80*/  @!P4 SYNCS.CCTL.IV [UR6+0x14000] ;  /* 0x01400000ff00c9b1 */ /* 0x000f240008000006 */
[----:B----4-:R-:W-:Y:S01]  /*2ad90*/  BAR.SYNC.DEFER_BLOCKING 0x0 ;  /* 0x0000000000007b1d */ /* 0x010fe20000010000 */
[----:B------:R-:W-:-:S02]  /*2ada0*/  SHF.R.S32.HI R9, RZ, 0x1f, R5 ;  /* 0x0000001fff097819 */ /* 0x000fc40000011405 */
[----:B--2---:R-:W-:-:S03]  /*2adb0*/  IADD3 R10, P6, PT, R4, R2, RZ ;  /* 0x00000002040a7210 */ /* 0x004fc60007fde0ff */
[----:B------:R-:W2:Y:S01]  /*2adc0*/  LDCU.64 UR8, c[0x0][0x398] ;  /* 0x00007300ff0877ac */ /* 0x000ea20008000a00 */
[----:B------:R-:W-:Y:S01]  /*2add0*/  STL.64 [R1+0x458], R12 ;  /* 0x0004580c01007387 */ /* 0x000fe20000100a00 */
[----:B------:R-:W-:Y:S01]  /*2ade0*/  IMAD.X R11, R7, 0x1, R0, P6 ;  /* 0x00000001070b7824 */ /* 0x000fe200030e0600 */
[----:B------:R-:W4:Y:S04]  /*2adf0*/  LDCU.64 UR12, c[0x0][0x398] ;  /* 0x00007300ff0c77ac */ /* 0x000f280008000a00 */
[----:B------:R5:W-:Y:S01]  /*2ae00*/  STL.64 [R1+0x450], R10 ;  /* 0x0004500a01007387 */ /* 0x000be20000100a00 */
[----:B------:R-:W0:Y:S01]  /*2ae10*/  LDCU.64 UR20, c[0x0][0x398] ;  /* 0x00007300ff1477ac */ /* 0x000e220008000a00 */
[----:B------:R-:W0:Y:S01]  /*2ae20*/  LDCU.64 UR18, c[0x0][0x398] ;  /* 0x00007300ff1277ac */ /* 0x000e220008000a00 */
[----:B------:R-:W0:Y:S01]  /*2ae30*/  @!P4 SYNCS.CCTL.IV [UR6+0x14008] ;  /* 0x01400800ff00c9b1 */ /* 0x000e220008000006 */
[----:B------:R-:W0:Y:S01]  /*2ae40*/  LDCU UR6, c[0x0][0x39c] ;  /* 0x00007380ff0677ac */ /* 0x000e220008000800 */
[----:B-----5:R-:W-:Y:S01]  /*2ae50*/  IADD3 R10, P6, PT, R4, R3, RZ ;  /* 0x00000003040a7210 */ /* 0x020fe20007fde0ff */
[----:B------:R-:W-:Y:S01]  /*2ae60*/  VIADD R4, R5, UR17 ;  /* 0x0000001105047c36 */ /* 0x000fe20008000000 */
[----:B------:R-:W5:Y:S03]  /*2ae70*/  LDCU.64 UR24, c[0x0][0x398] ;  /* 0x00007300ff1877ac */ /* 0x000f660008000a00 */
[----:B------:R-:W-:Y:S01]  /*2ae80*/  IMAD.X R11, R7, 0x1, R68, P6 ;  /* 0x00000001070b7824 */ /* 0x000fe200030e0644 */
[C---:B------:R-:W-:Y:S01]  /*2ae90*/  IADD3 R14, P4, PT, R4.reuse, R2, RZ ;  /* 0x00000002040e7210 */ /* 0x040fe20007f9e0ff */
[----:B------:R-:W-:Y:S01]  /*2aea0*/  VIADD R6, R4, UR17 ;  /* 0x0000001104067c36 */ /* 0x000fe20008000000 */
[----:B------:R-:W0:Y:S02]  /*2aeb0*/  LDCU.64 UR26, c[0x0][0x398] ;  /* 0x00007300ff1a77ac */ /* 0x000e240008000a00 */
[----:B------:R1:W-:Y:S02]  /*2aec0*/  STL.64 [R1+0x448], R10 ;  /* 0x0004480a01007387 */ /* 0x0003e40000100a00 */
[----:B------:R-:W-:-:S02]  /*2aed0*/  SHF.R.S32.HI R7, RZ, 0x1f, R6 ;  /* 0x0000001fff077819 */ /* 0x000fc40000011406 */
[----:B-1----:R-:W-:-:S05]  /*2aee0*/  IADD3 R10, P6, PT, R5, R2, RZ ;  /* 0x00000002050a7210 */ /* 0x002fca0007fde0ff */
[----:B------:R-:W-:Y:S01]  /*2aef0*/  IMAD.X R11, R9, 0x1, R0, P6 ;  /* 0x00000001090b7824 */ /* 0x000fe200030e0600 */
[----:B------:R-:W-:Y:S01]  /*2af00*/  IADD3 R12, P6, PT, R5, R3, RZ ;  /* 0x00000003050c7210 */ /* 0x000fe20007fde0ff */
[----:B------:R-:W-:-:S03]  /*2af10*/  VIADD R5, R6, UR17 ;  /* 0x0000001106057c36 */ /* 0x000fc60008000000 */
[----:B------:R1:W-:Y:S01]  /*2af20*/  STL.64 [R1+0x440], R10 ;  /* 0x0004400a01007387 */ /* 0x0003e20000100a00 */
[----:B------:R-:W-:-:S05]  /*2af30*/  IMAD.X R13, R9, 0x1, R68, P6 ;  /* 0x00000001090d7824 */ /* 0x000fca00030e0644 */
[----:B------:R0:W-:Y:S04]  /*2af40*/  STL.64 [R1+0x438], R12 ;  /* 0x0004380c01007387 */ /* 0x0001e80000100a00 */
[----:B------:R-:W-:Y:S01]  /*2af50*/  STL [R1+0xdf4], R83 ;  /* 0x000df45301007387 */ /* 0x000fe20000100800 */
[----:B-1----:R-:W-:-:S03]  /*2af60*/  SHF.R.S32.HI R11, RZ, 0x1f, R4 ;  /* 0x0000001fff0b7819 */ /* 0x002fc60000011404 */
[----:B------:R-:W-:Y:S02]  /*2af70*/  STL [R1+0xdf0], R68 ;  /* 0x000df04401007387 */ /* 0x000fe40000100800 */
[C---:B------:R-:W-:Y:S01]  /*2af80*/  IMAD.X R15, R11.reuse, 0x1, R0, P4 ;  /* 0x000000010b0f7824 */ /* 0x040fe200020e0600 */
[----:B0-----:R-:W-:Y:S02]  /*2af90*/  IADD3 R12, P6, PT, R4, R3, RZ ;  /* 0x00000003040c7210 */ /* 0x001fe40007fde0ff */
[----:B------:R-:W-:Y:S02]  /*2afa0*/  IADD3 R22, P4, PT, R6, R2, RZ ;  /* 0x0000000206167210 */ /* 0x000fe40007f9e0ff */
[----:B------:R0:W-:Y:S01]  /*2afb0*/  STL.64 [R1+0x430], R14 ;  /* 0x0004300e01007387 */ /* 0x0001e20000100a00 */
[----:B------:R-:W-:-:S03]  /*2afc0*/  IMAD.X R13, R11, 0x1, R68, P6 ;  /* 0x000000010b0d7824 */ /* 0x000fc600030e0644 */
[----:B------:R1:W-:Y:S04]  /*2afd0*/  STL.64 [R1+0xde8], R44 ;  /* 0x000de82c01007387 */ /* 0x0003e80000100a00 */
[----:B------:R2:W-:Y:S01]  /*2afe0*/  STL.64 [R1+0x428], R12 ;  /* 0x0004280c01007387 */ /* 0x0005e20000100a00 */
[----:B0-----:R-:W-:Y:S01]  /*2aff0*/  IADD3 R14, P6, PT, R6, R3, RZ ;  /* 0x00000003060e7210 */ /* 0x001fe20007fde0ff */
[----:B-1----:R-:W0:Y:S02]  /*2b000*/  LDTM.x64 R24, tmem[UR7] ;  /* 0x00000007001879ee */ /* 0x002e240008340000 */
[----:B0-----:R-:W-:Y:S01]  /*2b010*/  STL [R1+0x204], R33 ;  /* 0x0002042101007387 */ /* 0x001fe20000100800 */
[----:B------:R-:W-:Y:S01]  /*2b020*/  IMAD.X R23, R7, 0x1, R0, P4 ;  /* 0x0000000107177824 */ /* 0x000fe200020e0600 */
[----:B------:R-:W-:Y:S01]  /*2b030*/  SHF.R.S32.HI R6, RZ, 0x1f, R5 ;  /* 0x0000001fff067819 */ /* 0x000fe20000011405 */
[----:B------:R-:W-:Y:S01]  /*2b040*/  VIADD R4, R5, UR17 ;  /* 0x0000001105047c36 */ /* 0x000fe20008000000 */
[----:B------:R-:W-:Y:S01]  /*2b050*/  STL.64 [R1+0x208], R34 ;  /* 0x0002082201007387 */ /* 0x000fe20000100a00 */
[----:B------:R-:W-:-:S02]  /*2b060*/  IMAD.MOV.U32 R16, RZ, RZ, R26 ;  /* 0x000000ffff107224 */ /* 0x000fc400078e001a */
[----:B--2---:R-:W-:Y:S01]  /*2b070*/  IMAD.MOV.U32 R13, RZ, RZ, R27 ;  /* 0x000000ffff0d7224 */ /* 0x004fe200078e001b */
[----:B------:R-:W-:Y:S01]  /*2b080*/  STL.64 [R1+0x210], R36 ;  /* 0x0002102401007387 */ /* 0x000fe20000100a00 */
[----:B------:R-:W-:Y:S02]  /*2b090*/  IMAD.MOV.U32 R12, RZ, RZ, R28 ;  /* 0x000000ffff0c7224 */ /* 0x000fe400078e001c */
[----:B------:R-:W-:Y:S01]  /*2b0a0*/  IMAD.MOV.U32 R11, RZ, RZ, R29 ;  /* 0x000000ffff0b7224 */ /* 0x000fe200078e001d */
[----:B------:R-:W-:Y:S01]  /*2b0b0*/  STL.64 [R1+0x218], R38 ;  /* 0x0002182601007387 */ /* 0x000fe20000100a00 */
[----:B------:R-:W-:Y:S02]  /*2b0c0*/  IMAD.MOV.U32 R10, RZ, RZ, R30 ;  /* 0x000000ffff0a7224 */ /* 0x000fe400078e001e */
[----:B------:R-:W-:Y:S01]  /*2b0d0*/  IMAD.MOV.U32 R9, RZ, RZ, R31 ;  /* 0x000000ffff097224 */ /* 0x000fe200078e001f */
[----:B------:R-:W-:Y:S01]  /*2b0e0*/  STL.64 [R1+0x220], R40 ;  /* 0x0002202801007387 */ /* 0x000fe20000100a00 */
[----:B------:R-:W-:-:S02]  /*2b0f0*/  IMAD.MOV.U32 R18, RZ, RZ, R24 ;  /* 0x000000ffff127224 */ /* 0x000fc400078e0018 */
[----:B------:R-:W-:Y:S01]  /*2b100*/  IMAD.MOV.U32 R17, RZ, RZ, R25 ;  /* 0x000000ffff117224 */ /* 0x000fe200078e0019 */
[----:B------:R-:W-:Y:S04]  /*2b110*/  STL.64 [R1+0x228], R42 ;  /* 0x0002282a01007387 */ /* 0x000fe80000100a00 */
[----:B------:R-:W-:Y:S04]  /*2b120*/  STL.64 [R1+0x230], R44 ;  /* 0x0002302c01007387 */ /* 0x000fe80000100a00 */
[----:B------:R-:W-:Y:S04]  /*2b130*/  STL.64 [R1+0x238], R46 ;  /* 0x0002382e01007387 */ /* 0x000fe80000100a00 */
[----:B------:R-:W-:Y:S04]  /*2b140*/  STL.64 [R1+0x240], R48 ;  /* 0x0002403001007387 */ /* 0x000fe80000100a00 */
[----:B------:R-:W-:Y:S04]  /*2b150*/  STL.64 [R1+0x248], R50 ;  /* 0x0002483201007387 */ /* 0x000fe80000100a00 */
[----:B------:R-:W-:Y:S04]  /*2b160*/  STL.64 [R1+0x250], R52 ;  /* 0x0002503401007387 */ /* 0x000fe80000100a00 */
[----:B------:R-:W-:Y:S04]  /*2b170*/  STL.64 [R1+0x258], R54 ;  /* 0x0002583601007387 */ /* 0x000fe80000100a00 */
[----:B------:R0:W-:Y:S04]  /*2b180*/  STL.64 [R1+0x260], R56 ;  /* 0x0002603801007387 */ /* 0x0001e80000100a00 */
[----:B------:R-:W-:Y:S04]  /*2b190*/  STL.64 [R1+0x268], R58 ;  /* 0x0002683a01007387 */ /* 0x000fe80000100a00 */
[----:B------:R-:W-:Y:S04]  /*2b1a0*/  STL.64 [R1+0x270], R60 ;  /* 0x0002703c01007387 */ /* 0x000fe80000100a00 */
[----:B------:R-:W-:Y:S01]  /*2b1b0*/  STL.64 [R1+0x278], R62 ;  /* 0x0002783e01007387 */ /* 0x000fe20000100a00 */
[----:B0-----:R-:W-:-:S03]  /*2b1c0*/  IMAD.MOV.U32 R56, RZ, RZ, R32 ;  /* 0x000000ffff387224 */ /* 0x001fc600078e0020 */
[----:B------:R-:W-:Y:S04]  /*2b1d0*/  STL.64 [R1+0x280], R64 ;  /* 0x0002804001007387 */ /* 0x000fe80000100a00 */
        /* <DEDUP_REMOVED lines=11> */
[----:B0-----:R-:W2:Y:S04]  /*2b290*/  LDL.LU R83, [R1+0xdf4] ;  /* 0x000df40001537983 */ /* 0x001ea80000300800 */
[----:B------:R-:W2:Y:S04]  /*2b2a0*/  LDL.LU R68, [R1+0xdf0] ;  /* 0x000df00001447983 */ /* 0x000ea80000300800 */
[----:B------:R-:W3:Y:S04]  /*2b2b0*/  LDL.LU.64 R44, [R1+0xde8] ;  /* 0x000de800012c7983 */ /* 0x000ee80000300a00 */
        /* <DEDUP_REMOVED lines=18> */
[----:B------:R-:W3:Y:S01]  /*2b3e0*/  LDL.LU R35, [R1+0x24c] ;  /* 0x00024c0001237983 */ /* 0x000ee20000300800 */
[----:B------:R-:W-:-:S03]  /*2b3f0*/  F2FP.SATFINITE.E5M2.F32.PACK_AB_MERGE_C R82, R17, R18, RZ ;  /* 0x000000121152723e */ /* 0x000fc600048060ff */
[----:B------:R0:W-:Y:S02]  /*2b400*/  STL.64 [R1+0x420], R22 ;  /* 0x0004201601007387 */ /* 0x0001e40000100a00 */
[----:B0-----:R-:W-:-:S05]  /*2b410*/  IADD3 R22, P4, PT, R5, R2, RZ ;  /* 0x0000000205167210 */ /* 0x001fca0007f9e0ff */
[----:B------:R-:W-:Y:S02]  /*2b420*/  IMAD.X R23, R6, 0x1, R0, P4 ;  /* 0x0000000106177824 */ /* 0x000fe400020e0600 */
[----:B--2---:R-:W-:Y:S01]  /*2b430*/  IMAD.X R15, R7, 0x1, R68, P6 ;  /* 0x00000001070f7824 */ /* 0x004fe200030e0644 */
[----:B------:R-:W-:-:S04]  /*2b440*/  SHF.R.S32.HI R7, RZ, 0x1f, R4 ;  /* 0x0000001fff077819 */ /* 0x000fc80000011404 */
[----:B------:R0:W-:Y:S04]  /*2b450*/  STL.64 [R1+0x418], R14 ;  /* 0x0004180e01007387 */ /* 0x0001e80000100a00 */
[----:B------:R1:W-:Y:S01]  /*2b460*/  STL.64 [R1+0x410], R22 ;  /* 0x0004101601007387 */ /* 0x0003e20000100a00 */
[----:B0-----:R-:W-:Y:S01]  /*2b470*/  IADD3 R14, P6, PT, R5, R3, RZ ;  /* 0x00000003050e7210 */ /* 0x001fe20007fde0ff */
[C---:B------:R-:W-:Y:S01]  /*2b480*/  VIADD R5, R4.reuse, UR17 ;  /* 0x0000001104057c36 */ /* 0x040fe20008000000 */
[----:B-1----:R-:W-:-:S03]  /*2b490*/  IADD3 R22, P4, PT, R4, R2, RZ ;  /* 0x0000000204167210 */ /* 0x002fc60007f9e0ff */
[----:B------:R-:W-:Y:S01]  /*2b4a0*/  IMAD.X R15, R6, 0x1, R68, P6 ;  /* 0x00000001060f7824 */ /* 0x000fe200030e0644 */
[----:B------:R-:W-:Y:S01]  /*2b4b0*/  SHF.R.S32.HI R6, RZ, 0x1f, R5 ;  /* 0x0000001fff067819 */ /* 0x000fe20000011405 */
[----:B------:R-:W-:-:S03]  /*2b4c0*/  IMAD.X R23, R7, 0x1, R0, P4 ;  /* 0x0000000107177824 */ /* 0x000fc600020e0600 */
        /* <DEDUP_REMOVED lines=118> */
[----:B------:R-:W-:Y:S01]  /*2bc30*/  F2FP.SATFINITE.E5M2.F32.PACK_AB_MERGE_C R7, R11, R12, RZ ;  /* 0x0000000c0b07723e */ /* 0x000fe200048060ff */
[----:B------:R-:W-:Y:S02]  /*2bc40*/  VIADD R92, R4, UR17 ;  /* 0x00000011045c7c36 */ /* 0x000fe40008000000 */
[----:B------:R-:W-:Y:S01]  /*2bc50*/  IMAD.X R23, R6, 0x1, R0, P4 ;  /* 0x0000000106177824 */ /* 0x000fe200020e0600 */
[----:B------:R0:W-:Y:S01]  /*2bc60*/  STL.64 [R1+0x318], R14 ;  /* 0x0003180e01007387 */ /* 0x0001e20000100a00 */
[----:B------:R-:W-:-:S03]  /*2bc70*/  VIADD R86, R92, UR17 ;  /* 0x000000115c567c36 */ /* 0x000fc60008000000 */
[----:B------:R1:W-:Y:S01]  /*2bc80*/  STL.64 [R1+0x308], R22 ;  /* 0x0003081601007387 */ /* 0x0003e20000100a00 */
[----:B0-----:R-:W-:Y:S02]  /*2bc90*/  IADD3 R14, P6, PT, R5, R3, RZ ;  /* 0x00000003050e7210 */ /* 0x001fe40007fde0ff */
[----:B------:R-:W-:Y:S02]  /*2bca0*/  SHF.R.S32.HI R5, RZ, 0x1f, R4 ;  /* 0x0000001fff057819 */ /* 0x000fe40000011404 */
[----:B-1----:R-:W-:Y:S01]  /*2bcb0*/  IADD3 R22, P4, PT, R4, R2, RZ ;  /* 0x0000000204167210 */ /* 0x002fe20007f9e0ff */
[----:B------:R-:W-:Y:S01]  /*2bcc0*/  IMAD.X R15, R6, 0x1, R68, P6 ;  /* 0x00000001060f7824 */ /* 0x000fe200030e0644 */
[----:B------:R-:W-:-:S03]  /*2bcd0*/  SHF.R.S32.HI R6, RZ, 0x1f, R86 ;  /* 0x0000001fff067819 */ /* 0x000fc60000011456 */
[----:B------:R-:W-:Y:S01]  /*2bce0*/  IMAD.X R23, R5, 0x1, R0, P4 ;  /* 0x0000000105177824 */ /* 0x000fe200020e0600 */
[----:B------:R0:W-:Y:S02]  /*2bcf0*/  STL.64 [R1+0x300], R14 ;  /* 0x0003000e01007387 */ /* 0x0001e40000100a00 */
[----:B0-----:R-:W-:Y:S02]  /*2bd00*/  IADD3 R14, P6, PT, R4, R3, RZ ;  /* 0x00000003040e7210 */ /* 0x001fe40007fde0ff */
[----:B------:R-:W-:-:S03]  /*2bd10*/  SHF.R.S32.HI R4, RZ, 0x1f, R92 ;  /* 0x0000001fff047819 */ /* 0x000fc6000001145c */
[----:B------:R-:W-:Y:S02]  /*2bd20*/  IMAD.X R15, R5, 0x1, R68, P6 ;  /* 0x00000001050f7824 */ /* 0x000fe400030e0644 */
[----:B------:R-:W-:-:S03]  /*2bd30*/  VIADD R5, R86, UR17 ;  /* 0x0000001156057c36 */ /* 0x000fc60008000000 */
[----:B------:R0:W-:Y:S01]  /*2bd40*/  STL.64 [R1+0x2f0], R14 ;  /* 0x0002f00e01007387 */ /* 0x0001e20000100a00 */
[----:B------:R-:W-:-:S03]  /*2bd50*/  VIADD R84, R5, UR17 ;  /* 0x0000001105547c36 */ /* 0x000fc60008000000 */
[----:B------:R-:W-:Y:S01]  /*2bd60*/  STL.64 [R1+0x2f8], R22 ;  /* 0x0002f81601007387 */ /* 0x000fe20000100a00 */
[C---:B0-----:R-:W-:Y:S02]  /*2bd70*/  IADD3 R14, P6, PT, R92.reuse, R2, RZ ;  /* 0x000000025c0e7210 */ /* 0x041fe40007fde0ff */
[----:B------:R-:W-:-:S03]  /*2bd80*/  IADD3 R92, P4, PT, R92, R3, RZ ;  /* 0x000000035c5c7210 */ /* 0x000fc60007f9e0ff */
[----:B------:R-:W-:Y:S01]  /*2bd90*/  IMAD.X R15, R4, 0x1, R0, P6 ;  /* 0x00000001040f7824 */ /* 0x000fe200030e0600 */
[-C--:B------:R-:W-:Y:S01]  /*2bda0*/  IADD3 R88, P6, PT, R86, R2.reuse, RZ ;  /* 0x0000000256587210 */ /* 0x080fe20007fde0ff */
[----:B------:R-:W-:Y:S01]  /*2bdb0*/  IMAD.X R93, R4, 0x1, R68, P4 ;  /* 0x00000001045d7824 */ /* 0x000fe200020e0644 */
[----:B------:R-:W-:Y:S02]  /*2bdc0*/  IADD3 R86, P4, PT, R86, R3, RZ ;  /* 0x0000000356567210 */ /* 0x000fe40007f9e0ff */
[----:B------:R-:W-:Y:S01]  /*2bdd0*/  SHF.R.S32.HI R4, RZ, 0x1f, R5 ;  /* 0x0000001fff047819 */ /* 0x000fe20000011405 */
[C---:B------:R-:W-:Y:S01]  /*2bde0*/  IMAD.X R89, R6.reuse, 0x1, R0, P6 ;  /* 0x0000000106597824 */ /* 0x040fe200030e0600 */
[----:B------:R-:W-:Y:S01]  /*2bdf0*/  IADD3 R72, P6, PT, R5, R2, RZ ;  /* 0x0000000205487210 */ /* 0x000fe20007fde0ff */
[----:B------:R-:W-:Y:S01]  /*2be00*/  STL.64 [R1+0xcf8], R92 ;  /* 0x000cf85c01007387 */ /* 0x000fe20000100a00 */
[----:B------:R-:W-:Y:S01]  /*2be10*/  IMAD.X R87, R6, 0x1, R68, P4 ;  /* 0x0000000106577824 */ /* 0x000fe200020e0644 */
[----:B------:R-:W-:-:S02]  /*2be20*/  SHF.R.S32.HI R6, RZ, 0x1f, R84 ;  /* 0x0000001fff067819 */ /* 0x000fc40000011454 */
[----:B------:R0:W-:Y:S01]  /*2be30*/  STL.64 [R1+0x2e8], R14 ;  /* 0x0002e80e01007387 */ /* 0x0001e20000100a00 */
[----:B------:R-:W-:Y:S01]  /*2be40*/  IMAD.X R73, R4, 0x1, R0, P6 ;  /* 0x0000000104497824 */ /* 0x000fe200030e0600 */
[----:B------:R-:W-:Y:S01]  /*2be50*/  ISETP.GE.AND P4, PT, R8, UR4, PT ;  /* 0x0000000408007c0c */ /* 0x000fe2000bf86270 */
[----:B------:R-:W1:Y:S01]  /*2be60*/  LDCU.64 UR4, c[0x0][0x398] ;  /* 0x00007300ff0477ac */ /* 0x000e620008000a00 */
[----:B------:R-:W-:Y:S04]  /*2be70*/  STL.64 [R1+0xd00], R88 ;  /* 0x000d005801007387 */ /* 0x000fe80000100a00 */
[----:B------:R-:W-:Y:S01]  /*2be80*/  STL [R1+0xd08], R86 ;  /* 0x000d085601007387 */ /* 0x000fe20000100800 */
[----:B0-----:R-:W-:-:S03]  /*2be90*/  IADD3 R14, P6, PT, R5, R3, RZ ;  /* 0x00000003050e7210 */ /* 0x001fc60007fde0ff */
[----:B------:R-:W-:Y:S01]  /*2bea0*/  STL [R1+0xcf4], R87 ;  /* 0x000cf45701007387 */ /* 0x000fe20000100800 */
[----:B------:R-:W-:-:S03]  /*2beb0*/  F2FP.SATFINITE.E5M2.F32.PACK_AB_MERGE_C R5, R13, R16, RZ ;  /* 0x000000100d05723e */ /* 0x000fc600048060ff */
[----:B------:R-:W-:Y:S01]  /*2bec0*/  STL [R1+0xd18], R72 ;  /* 0x000d184801007387 */ /* 0x000fe20000100800 */
[----:B------:R-:W-:Y:S01]  /*2bed0*/  IMAD.X R15, R4, 0x1, R68, P6 ;  /* 0x00000001040f7824 */ /* 0x000fe200030e0644 */
[C---:B------:R-:W-:Y:S01]  /*2bee0*/  IADD3 R70, P6, PT, R84.reuse, R2, RZ ;  /* 0x0000000254467210 */ /* 0x040fe20007fde0ff */
[----:B------:R-:W-:Y:S01]  /*2bef0*/  VIADD R4, R84, UR17 ;  /* 0x0000001154047c36 */ /* 0x000fe20008000000 */
[----:B------:R-:W-:Y:S03]  /*2bf00*/  STL [R1+0xcf0], R73 ;  /* 0x000cf04901007387 */ /* 0x000fe60000100800 */
[----:B------:R-:W-:Y:S01]  /*2bf10*/  IMAD.X R71, R6, 0x1, R0, P6 ;  /* 0x0000000106477824 */ /* 0x000fe200030e0600 */
[----:B------:R0:W-:Y:S01]  /*2bf20*/  STL [R1+0x2e4], R5 ;  /* 0x0002e40501007387 */ /* 0x0001e20000100800 */
[----:B------:R-:W-:-:S03]  /*2bf30*/  IADD3 R84, P6, PT, R84, R3, RZ ;  /* 0x0000000354547210 */ /* 0x000fc60007fde0ff */
[----:B------:R-:W-:Y:S04]  /*2bf40*/  STL.64 [R1+0x310], R14 ;  /* 0x0003100e01007387 */ /* 0x000fe80000100a00 */
[----:B------:R-:W-:Y:S01]  /*2bf50*/  STL [R1+0x478], R7 ;  /* 0x0004780701007387 */ /* 0x000fe20000100800 */
[----:B0-----:R-:W-:-:S05]  /*2bf60*/  F2FP.SATFINITE.E5M2.F32.PACK_AB_MERGE_C R5, R9, R10, RZ ;  /* 0x0000000a0905723e */ /* 0x001fca00048060ff */
[----:B------:R-:W-:Y:S04]  /*2bf70*/  STL [R1+0x47c], R5 ;  /* 0x00047c0501007387 */ /* 0x000fe80000100800 */
[----:B------:R-:W-:Y:S04]  /*2bf80*/  STL [R1+0xde0], R56 ;  /* 0x000de03801007387 */ /* 0x000fe80000100800 */
[----:B---3--:R-:W-:Y:S04]  /*2bf90*/  STL.64 [R1+0xdd8], R54 ;  /* 0x000dd83601007387 */ /* 0x008fe80000100a00 */
        /* <DEDUP_REMOVED lines=9> */
[----:B------:R-:W-:Y:S04]  /*2c030*/  STL [R1+0xd88], R35 ;  /* 0x000d882301007387 */ /* 0x000fe80000100800 */
[----:B------:R-:W-:Y:S04]  /*2c040*/  STL.64 [R1+0xd80], R20 ;  /* 0x000d801401007387 */ /* 0x000fe80000100a00 */
[----:B------:R-:W-:Y:S04]  /*2c050*/  STL [R1+0xd7c], R6 ;  /* 0x000d7c0601007387 */ /* 0x000fe80000100800 */
[----:B------:R0:W-:Y:S04]  /*2c060*/  STL [R1+0xd78], R4 ;  /* 0x000d780401007387 */ /* 0x0001e80000100800 */
[----:B------:R-:W-:Y:S04]  /*2c070*/  STL [R1+0xce8], R70 ;  /* 0x000ce84601007387 */ /* 0x000fe80000100800 */
[----:B------:R-:W-:Y:S01]  /*2c080*/  STL [R1+0xce4], R71 ;  /* 0x000ce44701007387 */ /* 0x000fe20000100800 */
[----:B0-----:R-:W0:Y:S03]  /*2c090*/  LDTM.x64 R4, tmem[UR7+0x40] ;  /* 0x00004007000479ee */ /* 0x001e260008340000 */
[----:B0-----:R-:W-:Y:S04]  /*2c0a0*/  STL.64 [R1+0x100], R4 ;  /* 0x0001000401007387 */ /* 0x001fe80000100a00 */
        /* <DEDUP_REMOVED lines=30> */
[----:B------:R0:W-:Y:S02]  /*2c290*/  STL.64 [R1+0x1f8], R66 ;  /* 0x0001f84201007387 */ /* 0x0001e40000100a00 */
[----:B0-----:R-:W0:Y:S02]  /*2c2a0*/  LDTM.x64 R4, tmem[UR7+0x80] ;  /* 0x00008007000479ee */ /* 0x001e240008340000 */
[----:B0-----:R-:W-:Y:S04]  /*2c2b0*/  STL [R1+0x4], R5 ;  /* 0x0000040501007387 */ /* 0x001fe80000100800 */
        /* <DEDUP_REMOVED lines=29> */
[----:B------:R-:W-:Y:S04]  /*2c490*/  STL.64 [R1+0xe8], R62 ;  /* 0x0000e83e01007387 */ /* 0x000fe80000100a00 */
[----:B------:R-:W-:Y:S04]  /*2c4a0*/  STL.64 [R1+0xf0], R64 ;  /* 0x0000f04001007387 */ /* 0x000fe80000100a00 */
[----:B------:R-:W-:Y:S04]  /*2c4b0*/  STL.64 [R1+0xf8], R66 ;  /* 0x0000f84201007387 */ /* 0x000fe80000100a00 */
[----:B0-----:R-:W2:Y:S04]  /*2c4c0*/  LDL.LU R56, [R1+0xde0] ;  /* 0x000de00001387983 */ /* 0x001ea80000300800 */
[----:B------:R-:W2:Y:S04]  /*2c4d0*/  LDL.LU.64 R54, [R1+0xdd8] ;  /* 0x000dd80001367983 */ /* 0x000ea80000300a00 */
[----:B------:R-:W3:Y:S04]  /*2c4e0*/  LDL.LU.64 R52, [R1+0xdd0] ;  /* 0x000dd00001347983 */ /* 0x000ee80000300a00 */
[----:B------:R-:W3:Y:S04]  /*2c4f0*/  LDL.LU.64 R50, [R1+0xdc8] ;  /* 0x000dc80001327983 */ /* 0x000ee80000300a00 */
[----:B------:R-:W3:Y:S04]  /*2c500*/  LDL.LU.64 R48, [R1+0xdc0] ;  /* 0x000dc00001307983 */ /* 0x000ee80000300a00 */
[----:B------:R-:W3:Y:S04]  /*2c510*/  LDL.LU.64 R46, [R1+0xdb8] ;  /* 0x000db800012e7983 */ /* 0x000ee80000300a00 */
[----:B------:R-:W4:Y:S04]  /*2c520*/  LDL.LU.64 R44, [R1+0xdb0] ;  /* 0x000db000012c7983 */ /* 0x000f280000300a00 */
[----:B------:R-:W4:Y:S04]  /*2c530*/  LDL.LU.64 R42, [R1+0xda8] ;  /* 0x000da800012a7983 */ /* 0x000f280000300a00 */
[----:B------:R-:W5:Y:S04]  /*2c540*/  LDL.LU.64 R40, [R1+0xda0] ;  /* 0x000da00001287983 */ /* 0x000f680000300a00 */
[----:B------:R-:W5:Y:S04]  /*2c550*/  LDL.LU.64 R38, [R1+0xd98] ;  /* 0x000d980001267983 */ /* 0x000f680000300a00 */
[----:B------:R-:W5:Y:S04]  /*2c560*/  LDL.LU.64 R36, [R1+0xd90] ;  /* 0x000d900001247983 */ /* 0x000f680000300a00 */
[----:B------:R-:W5:Y:S04]  /*2c570*/  LDL.LU R35, [R1+0xd88] ;  /* 0x000d880001237983 */ /* 0x000f680000300800 */
[----:B------:R-:W5:Y:S04]  /*2c580*/  LDL.LU.64 R20, [R1+0xd80] ;  /* 0x000d800001147983 */ /* 0x000f680000300a00 */
        /* <DEDUP_REMOVED lines=28> */
[----:B------:R-:W5:Y:S01]  /*2c750*/  LDL.LU R71, [R1+0x74] ;  /* 0x0000740001477983 */ /* 0x000f620000300800 */
[----:B--2---:R-:W-:-:S02]  /*2c760*/  F2FP.SATFINITE.E5M2.F32.PACK_AB_MERGE_C R55, R55, R56, RZ ;  /* 0x000000383737723e */ /* 0x004fc400048060ff */
[----:B---3--:R-:W-:Y:S02]  /*2c770*/  F2FP.SATFINITE.E5M2.F32.PACK_AB_MERGE_C R89, R47, R48, RZ ;  /* 0x000000302f59723e */ /* 0x008fe400048060ff */
[----:B----4-:R-:W-:Y:S02]  /*2c780*/  F2FP.SATFINITE.E5M2.F32.PACK_AB_MERGE_C R88, R43, R46, RZ ;  /* 0x0000002e2b58723e */ /* 0x010fe400048060ff */
[----:B-----5:R-:W-:Y:S02]  /*2c790*/  F2FP.SATFINITE.E5M2.F32.PACK_AB_MERGE_C R93, R41, R42, RZ ;  /* 0x0000002a295d723e */ /* 0x020fe400048060ff */
[----:B------:R-:W-:Y:S02]  /*2c7a0*/  F2FP.SATFINITE.E5M2.F32.PACK_AB_MERGE_C R72, R39, R40, RZ ;  /* 0x000000282748723e */ /* 0x000fe400048060ff */
[----:B------:R-:W-:Y:S01]  /*2c7b0*/  F2FP.SATFINITE.E5M2.F32.PACK_AB_MERGE_C R87, R37, R38, RZ ;  /* 0x000000262557723e */ /* 0x000fe200048060ff */
[----:B------:R-:W-:Y:S01]  /*2c7c0*/  IMAD.X R85, R6, 0x1, R68, P6 ;  /* 0x0000000106557824 */ /* 0x000fe200030e0644 */
[----:B------:R-:W-:-:S02]  /*2c7d0*/  F2FP.SATFINITE.E5M2.F32.PACK_AB_MERGE_C R6, R53, R54, RZ ;  /* 0x000000363506723e */ /* 0x000fc400048060ff */
[----:B------:R-:W-:Y:S01]  /*2c7e0*/  SHF.R.S32.HI R5, RZ, 0x1f, R4 ;  /* 0x0000001fff057819 */ /* 0x000fe20000011404 */
[C---:B------:R-:W-:Y:S01]  /*2c7f0*/  VIADD R69, R4.reuse, UR17 ;  /* 0x0000001104457c36 */ /* 0x040fe20008000000 */
[----:B------:R-:W-:-:S05]  /*2c800*/  IADD3 R80, P6, PT, R4, R2, RZ ;  /* 0x0000000204507210 */ /* 0x000fca0007fde0ff */
[----:B------:R-:W-:Y:S01]  /*2c810*/  IMAD.X R81, R5, 0x1, R0, P6 ;  /* 0x0000000105517824 */ /* 0x000fe200030e0600 */
[----:B------:R-:W-:Y:S02]  /*2c820*/  IADD3 R78, P6, PT, R4, R3, RZ ;  /* 0x00000003044e7210 */ /* 0x000fe40007fde0ff */
[----:B------:R-:W-:-:S03]  /*2c830*/  SHF.R.S32.HI R4, RZ, 0x1f, R69 ;  /* 0x0000001fff047819 */ /* 0x000fc60000011445 */
[----:B------:R-:W-:Y:S01]  /*2c840*/  IMAD.X R79, R5, 0x1, R68, P6 ;  /* 0x00000001054f7824 */ /* 0x000fe200030e0644 */
[----:B------:R-:W-:-:S05]  /*2c850*/  IADD3 R76, P6, PT, R69, R2, RZ ;  /* 0x00000002454c7210 */ /* 0x000fca0007fde0ff */
[----:B------:R-:W-:Y:S01]  /*2c860*/  IMAD.X R77, R4, 0x1, R0, P6 ;  /* 0x00000001044d7824 */ /* 0x000fe200030e0600 */
[----:B------:R-:W-:-:S05]  /*2c870*/  IADD3 R74, P6, PT, R69, R3, RZ ;  /* 0x00000003454a7210 */ /* 0x000fca0007fde0ff */
[----:B------:R-:W-:Y:S01]  /*2c880*/  IMAD.X R75, R4, 0x1, R68, P6 ;  /* 0x00000001044b7824 */ /* 0x000fe200030e0644 */
[----:B------:R-:W-:Y:S02]  /*2c890*/  F2FP.SATFINITE.E5M2.F32.PACK_AB_MERGE_C R90, R33, R34, RZ ;  /* 0x00000022215a723e */ /* 0x000fe400048060ff */
[----:B------:R-:W-:Y:S01]  /*2c8a0*/  ISETP.GE.AND P6, PT, R91, UR22, PT ;  /* 0x000000165b007c0c */ /* 0x000fe2000bfc6270 */
[----:B------:R-:W0:Y:S01]  /*2c8b0*/  LDCU.64 UR22, c[0x0][0x398] ;  /* 0x00007300ff1677ac */ /* 0x000e220008000a00 */
[----:B------:R-:W-:Y:S01]  /*2c8c0*/  F2FP.SATFINITE.E5M2.F32.PACK_AB_MERGE_C R92, R11, R12, RZ ;  /* 0x0000000c0b5c723e */ /* 0x000fe200048060ff */
[----:B------:R2:W-:Y:S04]  /*2c8d0*/  STL.64 [R1+0xd10], R70 ;  /* 0x000d104601007387 */ /* 0x0005e80000100a00 */
[----:B------:R3:W-:Y:S04]  /*2c8e0*/  STL [R1+0xcec], R85 ;  /* 0x000cec5501007387 */ /* 0x0007e80000100800 */
[----:B------:R-:W-:Y:S04]  /*2c8f0*/  STL [R1+0x200], R55 ;  /* 0x0002003701007387 */ /* 0x000fe80000100800 */
[----:B------:R-:W-:Y:S01]  /*2c900*/  STL [R1+0x204], R6 ;  /* 0x0002040601007387 */ /* 0x000fe20000100800 */
[----:B--2---:R-:W-:-:S02]  /*2c910*/  F2FP.SATFINITE.E5M2.F32.PACK_AB_MERGE_C R71, R51, R52, RZ ;  /* 0x000000343347723e */ /* 0x004fc400048060ff */
[----:B---3--:R-:W-:Y:S01]  /*2c920*/  F2FP.SATFINITE.E5M2.F32.PACK_AB_MERGE_C R85, R35, R36, RZ ;  /* 0x000000242355723e */ /* 0x008fe200048060ff */
[----:B------:R2:W-:Y:S04]  /*2c930*/  STL.64 [R1+0xd20], R80 ;  /* 0x000d205001007387 */ /* 0x0005e80000100a00 */
[----:B------:R-:W-:Y:S04]  /*2c940*/  STL.64 [R1+0xd28], R78 ;  /* 0x000d284e01007387 */ /* 0x000fe80000100a00 */
[----:B------:R3:W-:Y:S04]  /*2c950*/  STL.64 [R1+0xd48], R88 ;  /* 0x000d485801007387 */ /* 0x0007e80000100a00 */
[----:B------:R-:W-:Y:S01]  /*2c960*/  STL.64 [R1+0xd30], R76 ;  /* 0x000d304c01007387 */ /* 0x000fe20000100a00 */
[----:B------:R-:W-:-:S02]  /*2c970*/  F2FP.SATFINITE.E5M2.F32.PACK_AB_MERGE_C R70, R19, R22, RZ ;  /* 0x000000161346723e */ /* 0x000fc400048060ff */
[----:B--2---:R-:W-:Y:S01]  /*2c980*/  F2FP.SATFINITE.E5M2.F32.PACK_AB_MERGE_C R81, R49, R50, RZ ;  /* 0x000000323151723e */ /* 0x004fe200048060ff */
[----:B------:R-:W-:Y:S04]  /*2c990*/  STL.64 [R1+0xd38], R2 ;  /* 0x000d380201007387 */ /* 0x000fe80000100a00 */
[----:B------:R-:W-:Y:S01]  /*2c9a0*/  STL.64 [R1+0xd50], R74 ;  /* 0x000d504a01007387 */ /* 0x000fe20000100a00 */
[----:B---3--:R-:W-:Y:S01]  /*2c9b0*/  IMAD.MOV.U32 R88, RZ, RZ, R44 ;  /* 0x000000ffff587224 */ /* 0x008fe200078e002c */
[----:B------:R-:W-:Y:S01]  /*2c9c0*/  F2FP.SATFINITE.E5M2.F32.PACK_AB_MERGE_C R80, R17, R18, RZ ;  /* 0x000000121150723e */ /* 0x000fe200048060ff */
[----:B------:R-:W-:Y:S01]  /*2c9d0*/  IMAD.MOV.U32 R89, RZ, RZ, R45 ;  /* 0x000000ffff597224 */ /* 0x000fe200078e002d */
[----:B------:R2:W-:Y:S04]  /*2c9e0*/  STL.64 [R1+0xd40], R68 ;  /* 0x000d404401007387 */ /* 0x0005e80000100a00 */
[----:B------:R3:W-:Y:S01]  /*2c9f0*/  STL.64 [R1+0xd58], R84 ;  /* 0x000d585401007387 */ /* 0x0007e20000100a00 */
[----:B--2---:R-:W-:-:S03]  /*2ca00*/  F2FP.SATFINITE.E5M2.F32.PACK_AB_MERGE_C R68, R23, R24, RZ ;  /* 0x000000181744723e */ /* 0x004fc600048060ff */
[----:B---3--:R-:W2:Y:S01]  /*2ca10*/  LDL.LU.64 R84, [R1+0x460] ;  /* 0x0004600001547983 */ /* 0x008ea20000300a00 */
[----:B------:R-:W-:Y:S02]  /*2ca20*/  F2FP.SATFINITE.E5M2.F32.PACK_AB_MERGE_C R75, R31, R32, RZ ;  /* 0x000000201f4b723e */ /* 0x000fe400048060ff */
[----:B------:R-:W-:Y:S01]  /*2ca30*/  F2FP.SATFINITE.E5M2.F32.PACK_AB_MERGE_C R3, R29, R30, RZ ;  /* 0x0000001e1d03723e */ /* 0x000fe200048060ff */
[----:B------:R3:W-:Y:S01]  /*2ca40*/  STL [R1+0xd68], R68 ;  /* 0x000d684401007387 */ /* 0x0007e20000100800 */
[----:B------:R-:W-:Y:S02]  /*2ca50*/  F2FP.SATFINITE.E5M2.F32.PACK_AB_MERGE_C R74, R27, R28, RZ ;  /* 0x0000001c1b4a723e */ /* 0x000fe400048060ff */
[----:B------:R-:W-:Y:S02]  /*2ca60*/  F2FP.SATFINITE.E5M2.F32.PACK_AB_MERGE_C R2, R25, R26, RZ ;  /* 0x0000001a1902723e */ /* 0x000fe400048060ff */
[----:B------:R-:W-:Y:S02]  /*2ca70*/  F2FP.SATFINITE.E5M2.F32.PACK_AB_MERGE_C R77, R15, R16, RZ ;  /* 0x000000100f4d723e */ /* 0x000fe400048060ff */
[----:B------:R-:W-:-:S02]  /*2ca80*/  F2FP.SATFINITE.E5M2.F32.PACK_AB_MERGE_C R76, R13, R14, RZ ;  /* 0x0000000e0d4c723e */ /* 0x000fc400048060ff */
[----:B------:R-:W-:Y:S01]  /*2ca90*/  F2FP.SATFINITE.E5M2.F32.PACK_AB_MERGE_C R86, R9, R10, RZ ;  /* 0x0000000a0956723e */ /* 0x000fe200048060ff */
[----:B---3--:R-:W3:Y:S01]  /*2caa0*/  LDL.LU.64 R68, [R1+0x458] ;  /* 0x0004580001447983 */ /* 0x008ee20000300a00 */
[----:B------:R-:W-:Y:S02]  /*2cab0*/  F2FP.SATFINITE.E5M2.F32.PACK_AB_MERGE_C R73, R7, R8, RZ ;  /* 0x000000080749723e */ /* 0x000fe400048060ff */
[----:B------:R-:W-:Y:S01]  /*2cac0*/  ISETP.LT.AND P6, PT, R83, UR29, !P6 ;  /* 0x0000001d53007c0c */ /* 0x000fe2000f7c1270 */
[----:B------:R4:W-:Y:S02]  /*2cad0*/  STL.64 [R1+0xd60], R70 ;  /* 0x000d604601007387 */ /* 0x0009e40000100a00 */
[----:B----4-:R-:W-:Y:S02]  /*2cae0*/  IMAD.MOV.U32 R70, RZ, RZ, R20 ;  /* 0x000000ffff467224 */ /* 0x010fe400078e0014 */
[----:B------:R-:W-:Y:S02]  /*2caf0*/  IMAD.MOV.U32 R71, RZ, RZ, R21 ;  /* 0x000000ffff477224 */ /* 0x000fe400078e0015 */
[----:B------:R-:W4:Y:S01]  /*2cb00*/  LDTM.x64 R4, tmem[UR7+0xc0] ;  /* 0x0000c007000479ee */ /* 0x000f220008340000 */
[----:B------:R5:W-:Y:S01]  /*2cb10*/  STL.64 [R1+0xd70], R80 ;  /* 0x000d705001007387 */ /* 0x000be20000100a00 */
[----:B------:R-:W-:-:S03]  /*2cb20*/  NOP ;  /* 0x0000000000007918 */ /* 0x000fc60000000000 */
[----:B-----5:R-:W5:Y:S04]  /*2cb30*/  LDL.LU.64 R80, [R1+0x450] ;  /* 0x0004500001507983 */ /* 0x020f680000300a00 */
[----:B------:R-:W5:Y:S04]  /*2cb40*/  LDL.LU R78, [R1+0x2e4] ;  /* 0x0002e400014e7983 */ /* 0x000f680000300800 */
[----:B----4-:R4:W-:Y:S04]  /*2cb50*/  STL [R1+0xce0], R67 ;  /* 0x000ce04301007387 */ /* 0x0109e80000100800 */
[----:B----4-:R-:W4:Y:S04]  /*2cb60*/  LDL.LU R67, [R1+0x2e0] ;  /* 0x0002e00001437983 */ /* 0x010f280000300800 */
[----:B------:R0:W-:Y:S04]  /*2cb70*/  @P6 STG.E.U8 desc[UR14][R88.64], R82 ;  /* 0x0000005258006986 */ /* 0x0001e8000c10110e */
[----:B0-----:R-:W2:Y:S01]  /*2cb80*/  LDL.LU.64 R88, [R1+0x448] ;  /* 0x0004480001587983 */ /* 0x001ea20000300a00 */
[----:B------:R-:W-:-:S04]  /*2cb90*/  PRMT R82, R82, 0x9910, RZ ;  /* 0x0000991052527816 */ /* 0x000fc800000000ff */
[----:B------:R-:W-:Y:S02]  /*2cba0*/  SHF.R.S32.HI R82, RZ, 0x8, R82 ;  /* 0x00000008ff527819 */ /* 0x000fe40000011452 */
[----:B----4-:R-:W-:Y:S01]  /*2cbb0*/  ISETP.GE.AND P6, PT, R67, UR10, PT ;  /* 0x0000000a43007c0c */ /* 0x010fe2000bfc6270 */
[----:B------:R-:W0:Y:S03]  /*2cbc0*/  LDCU.64 UR10, c[0x0][0x398] ;  /* 0x00007300ff0a77ac */ /* 0x000e260008000a00 */
[----:B------:R-:W-:-:S13]  /*2cbd0*/  ISETP.LT.AND P6, PT, R83, UR31, !P6 ;  /* 0x0000001f53007c0c */ /* 0x000fda000f7c1270 */
[----:B------:R4:W-:Y:S04]  /*2cbe0*/  @P6 STG.E.U8 desc[UR14][R70.64], R90 ;  /* 0x0000005a46006986 */ /* 0x0009e8000c10110e */
[----:B----4-:R-:W4:Y:S01]  /*2cbf0*/  LDL.LU.64 R70, [R1+0x440] ;  /* 0x0004400001467983 */ /* 0x010f220000300a00 */
[----:B-1----:R-:W-:Y:S01]  /*2cc00*/  ISETP.LT.AND P6, PT, R91, UR4, !P2 ;  /* 0x000000045b007c0c */ /* 0x002fe2000d7c1270 */
[----:B------:R-:W1:Y:S01]  /*2cc10*/  LDCU UR4, c[0x0][0x39c] ;  /* 0x00007380ff0477ac */ /* 0x000e620008000800 */
[----:B------:R-:W-:Y:S01]  /*2cc20*/  ISETP.LT.AND P2, PT, R67, UR8, !P2 ;  /* 0x0000000843007c0c */ /* 0x000fe2000d741270 */
[----:B------:R-:W0:Y:S10]  /*2cc30*/  LDCU UR8, c[0x0][0x398] ;  /* 0x00007300ff0877ac */ /* 0x000e340008000800 */
[----:B--2---:R2:W-:Y:S02]  /*2cc40*/  @P6 STG.E.U8 desc[UR14][R84.64], R82 ;  /* 0x0000005254006986 */ /* 0x0045e4000c10110e */
[----:B--2---:R-:W-:-:S02]  /*2cc50*/  VIADD R82, R83, 0x7 ;  /* 0x0000000753527836 */ /* 0x004fc40000000000 */
[----:B------:R-:W2:Y:S03]  /*2cc60*/  LDL.LU.64 R84, [R1+0x438] ;  /* 0x0004380001547983 */ /* 0x000ea60000300a00 */
[----:B------:R-:W-:Y:S01]  /*2cc70*/  ISETP.GE.AND P6, PT, R82, UR6, PT ;  /* 0x0000000652007c0c */ /* 0x000fe2000bfc6270 */
[----:B------:R-:W0:Y:S01]  /*2cc80*/  LDCU.64 UR6, c[0x0][0x398] ;  /* 0x00007300ff0677ac */ /* 0x000e220008000a00 */
[----:B------:R-:W-:-:S04]  /*2cc90*/  PRMT R82, R90, 0x9910, RZ ;  /* 0x000099105a527816 */ /* 0x000fc800000000ff */
[----:B------:R-:W-:-:S05]  /*2cca0*/  SHF.R.S32.HI R82, RZ, 0x8, R82 ;  /* 0x00000008ff527819 */ /* 0x000fca0000011452 */
[----:B---3--:R3:W-:Y:S04]  /*2ccb0*/  @P2 STG.E.U8 desc[UR14][R68.64], R82 ;  /* 0x0000005244002986 */ /* 0x0087e8000c10110e */
[----:B---3--:R-:W3:Y:S04]  /*2ccc0*/  LDL.LU.64 R68, [R1+0x430] ;  /* 0x0004300001447983 */ /* 0x008ee80000300a00 */
[----:B------:R-:W3:Y:S01]  /*2ccd0*/  LDL.LU R79, [R1+0x478] ;  /* 0x00047800014f7983 */ /* 0x000ee20000300800 */
[----:B0-----:R-:W-:Y:S01]  /*2cce0*/  ISETP.LT.AND P2, PT, R91, UR6, !P3 ;  /* 0x000000065b007c0c */ /* 0x001fe2000df41270 */
[----:B------:R-:W-:Y:S01]  /*2ccf0*/  VIADD R82, R83, 0x8 ;  /* 0x0000000853527836 */ /* 0x000fe20000000000 */
[----:B------:R-:W0:Y:S11]  /*2cd00*/  LDCU UR6, c[0x0][0x398] ;  /* 0x00007300ff0677ac */ /* 0x000e360008000800 */
[----:B-----5:R5:W-:Y:S04]  /*2cd10*/  @P2 STG.E.U8 desc[UR14][R80.64], R78 ;  /* 0x0000004e50002986 */ /* 0x020be8000c10110e */
[----:B-----5:R-:W5:Y:S01]  /*2cd20*/  LDL.LU.64 R80, [R1+0x428] ;  /* 0x0004280001507983 */ /* 0x020f620000300a00 */
[----:B------:R-:W-:Y:S01]  /*2cd30*/  ISETP.LT.AND P3, PT, R67, UR12, !P3 ;  /* 0x0000000c43007c0c */ /* 0x000fe2000df61270 */
[----:B------:R-:W0:Y:S01]  /*2cd40*/  LDCU UR12, c[0x0][0x398] ;  /* 0x00007300ff0c77ac */ /* 0x000e220008000800 */
[----:B-1----:R-:W-:-:S02]  /*2cd50*/  ISETP.GE.AND P2, PT, R82, UR4, PT ;  /* 0x0000000452007c0c */ /* 0x002fc4000bf46270 */
[----:B------:R-:W-:Y:S01]  /*2cd60*/  PRMT R82, R78, 0x9910, RZ ;  /* 0x000099104e527816 */ /* 0x000fe200000000ff */
[----:B------:R-:W1:Y:S08]  /*2cd70*/  LDCU UR4, c[0x0][0x39c] ;  /* 0x00007380ff0477ac */ /* 0x000e700008000800 */
[----:B------:R0:W-:Y:S01]  /*2cd80*/  @P3 STG.E.U8 desc[UR14][R88.64], R75 ;  /* 0x0000004b58003986 */ /* 0x0001e2000c10110e */
[----:B------:R-:W-:Y:S01]  /*2cd90*/  ISETP.LT.AND P3, PT, R91, UR10, !P0 ;  /* 0x0000000a5b007c0c */ /* 0x000fe2000c761270 */
[----:B------:R-:W1:Y:S01]  /*2cda0*/  LDCU UR10, c[0x0][0x398] ;  /* 0x00007300ff0a77ac */ /* 0x000e620008000800 */
[----:B------:R-:W-:Y:S01]  /*2cdb0*/  SHF.R.S32.HI R82, RZ, 0x8, R82 ;  /* 0x00000008ff527819 */ /* 0x000fe20000011452 */
[----:B0-----:R-:W5:Y:S01]  /*2cdc0*/  LDL.LU.64 R88, [R1+0x420] ;  /* 0x0004200001587983 */ /* 0x001f620000300a00 */
[----:B------:R-:W-:Y:S01]  /*2cdd0*/  ISETP.LT.AND P0, PT, R67, UR20, !P0 ;  /* 0x0000001443007c0c */ /* 0x000fe2000c701270 */
[----:B------:R-:W0:Y:S08]  /*2cde0*/  LDCU UR20, c[0x0][0x398] ;  /* 0x00007300ff1477ac */ /* 0x000e300008000800 */
[----:B----4-:R4:W-:Y:S04]  /*2cdf0*/  @P3 STG.E.U8 desc[UR14][R70.64], R82 ;  /* 0x0000005246003986 */ /* 0x0109e8000c10110e */
[----:B----4-:R-:W4:Y:S01]  /*2ce00*/  LDL.LU.64 R70, [R1+0x418] ;  /* 0x0004180001467983 */ /* 0x010f220000300a00 */
[----:B------:R-:W-:-:S05]  /*2ce10*/  VIADD R82, R83, 0x9 ;  /* 0x0000000953527836 */ /* 0x000fca0000000000 */
[----:B-1----:R-:W-:Y:S01]  /*2ce20*/  ISETP.GE.AND P3, PT, R82, UR4, PT ;  /* 0x0000000452007c0c */ /* 0x002fe2000bf66270 */
[----:B------:R-:W1:Y:S01]  /*2ce30*/  LDCU UR4, c[0x0][0x39c] ;  /* 0x00007380ff0477ac */ /* 0x000e620008000800 */
[----:B------:R-:W-:-:S04]  /*2ce40*/  PRMT R82, R75, 0x9910, RZ ;  /* 0x000099104b527816 */ /* 0x000fc800000000ff */
[----:B------:R-:W-:-:S05]  /*2ce50*/  SHF.R.S32.HI R82, RZ, 0x8, R82 ;  /* 0x00000008ff527819 */ /* 0x000fca0000011452 */
[----:B--2---:R2:W-:Y:S01]  /*2ce60*/  @P0 STG.E.U8 desc[UR14][R84.64], R82 ;  /* 0x0000005254000986 */ /* 0x0045e2000c10110e */
[----:B------:R-:W-:Y:S01]  /*2ce70*/  ISETP.LT.AND P0, PT, R91, UR18, !P1 ;  /* 0x000000125b007c0c */ /* 0x000fe2000cf01270 */
[----:B------:R-:W0:Y:S02]  /*2ce80*/  LDCU UR18, c[0x0][0x398] ;  /* 0x00007300ff1277ac */ /* 0x000e240008000800 */
[----:B--2---:R-:W2:Y:S04]  /*2ce90*/  LDL.LU.64 R84, [R1+0x410] ;  /* 0x0004100001547983 */ /* 0x004ea80000300a00 */
[----:B------:R-:W2:Y:S06]  /*2cea0*/  LDL.LU R75, [R1+0x47c] ;  /* 0x00047c00014b7983 */ /* 0x000eac0000300800 */
[----:B---3--:R3:W-:Y:S04]  /*2ceb0*/  @P0 STG.E.U8 desc[UR14][R68.64], R79 ;  /* 0x0000004f44000986 */ /* 0x0087e8000c10110e */
[----:B---3--:R-:W3:Y:S01]  /*2cec0*/  LDL.LU.64 R68, [R1+0x408] ;  /* 0x0004080001447983 */ /* 0x008ee20000300a00 */
[----:B------:R-:W-:-:S02]  /*2ced0*/  ISETP.LT.AND P1, PT, R67, UR24, !P1 ;  /* 0x0000001843007c0c */ /* 0x000fc4000cf21270 */
[----:B------:R-:W-:-:S11]  /*2cee0*/  PRMT R90, R79, 0x9910, RZ ;  /* 0x000099104f5a7816 */ /* 0x000fd600000000ff */
[----:B-----5:R5:W-:Y:S04]  /*2cef0*/  @P1 STG.E.U8 desc[UR14][R80.64], R3 ;  /* 0x0000000350001986 */ /* 0x020be8000c10110e */
[----:B-----5:R-:W5:Y:S04]  /*2cf00*/  LDL.LU.64 R80, [R1+0xd70] ;  /* 0x000d700001507983 */ /* 0x020f680000300a00 */
[----:B------:R-:W5:Y:S01]  /*2cf10*/  LDL.LU.64 R78, [R1+0x400] ;  /* 0x00040000014e7983 */ /* 0x000f620000300a00 */
[----:B------:R-:W-:Y:S01]  /*2cf20*/  VIADD R82, R83, 0xa ;  /* 0x0000000a53527836 */ /* 0x000fe20000000000 */
[----:B------:R-:W-:Y:S01]  /*2cf30*/  ISETP.LT.AND P1, PT, R91, UR22, !P4 ;  /* 0x000000165b007c0c */ /* 0x000fe2000e721270 */
[----:B------:R-:W0:Y:S03]  /*2cf40*/  LDCU UR22, c[0x0][0x398] ;  /* 0x00007300ff1677ac */ /* 0x000e260008000800 */
[----:B-1----:R-:W-:Y:S01]  /*2cf50*/  ISETP.GE.AND P0, PT, R82, UR4, PT ;  /* 0x0000000452007c0c */ /* 0x002fe2000bf06270 */
[----:B------:R-:W1:Y:S01]  /*2cf60*/  LDCU UR4, c[0x0][0x39c] ;  /* 0x00007380ff0477ac */ /* 0x000e620008000800 */
[----:B------:R-:W-:Y:S01]  /*2cf70*/  SHF.R.S32.HI R90, RZ, 0x8, R90 ;  /* 0x00000008ff5a7819 */ /* 0x000fe2000001145a */
[----:B------:R-:W-:Y:S01]  /*2cf80*/  VIADD R82, R83, 0xb ;  /* 0x0000000b53527836 */ /* 0x000fe20000000000 */
[----:B------:R-:W-:-:S05]  /*2cf90*/  ISETP.LT.AND P4, PT, R67, UR26, !P4 ;  /* 0x0000001a43007c0c */ /* 0x000fca000e781270 */
[----:B------:R0:W-:Y:S04]  /*2cfa0*/  @P1 STG.E.U8 desc[UR14][R88.64], R90 ;  /* 0x0000005a58001986 */ /* 0x0001e8000c10110e */
[----:B0-----:R-:W5:Y:S01]  /*2cfb0*/  LDL.LU.64 R88, [R1+0x3f8] ;  /* 0x0003f80001587983 */ /* 0x001f620000300a00 */
[----:B-1----:R-:W-:Y:S01]  /*2cfc0*/  ISETP.GE.AND P1, PT, R82, UR4, PT ;  /* 0x0000000452007c0c */ /* 0x002fe2000bf26270 */
[----:B------:R-:W0:Y:S01]  /*2cfd0*/  LDCU UR4, c[0x0][0x39c] ;  /* 0x00007380ff0477ac */ /* 0x000e220008000800 */
[----:B------:R-:W-:Y:S02]  /*2cfe0*/  PRMT R82, R3, 0x9910, RZ ;  /* 0x0000991003527816 */ /* 0x000fe400000000ff */
[----:B------:R-:W5:Y:S02]  /*2cff0*/  LDL.LU R3, [R1+0x200] ;  /* 0x0002000001037983 */ /* 0x000f640000300800 */
[----:B------:R-:W-:-:S05]  /*2d000*/  SHF.R.S32.HI R82, RZ, 0x8, R82 ;  /* 0x00000008ff527819 */ /* 0x000fca0000011452 */
[----:B----4-:R1:W-:Y:S04]  /*2d010*/  @P4 STG.E.U8 desc[UR14][R70.64], R82 ;  /* 0x0000005246004986 */ /* 0x0103e8000c10110e */
[----:B-1----:R-:W4:Y:S01]  /*2d020*/  LDL.LU.64 R70, [R1+0x3f0] ;  /* 0x0003f00001467983 */ /* 0x002f220000300a00 */
[----:B------:R-:W-:Y:S02]  /*2d030*/  ISETP.LT.AND P4, PT, R91, UR28, !P5 ;  /* 0x0000001c5b007c0c */ /* 0x000fe4000ef81270 */
[----:B------:R-:W-:-:S11]  /*2d040*/  ISETP.LT.AND P5, PT, R67, UR30, !P5 ;  /* 0x0000001e43007c0c */ /* 0x000fd6000efa1270 */
[----:B--2---:R1:W-:Y:S04]  /*2d050*/  @P4 STG.E.U8 desc[UR14][R84.64], R75 ;  /* 0x0000004b54004986 */ /* 0x0043e8000c10110e */
[----:B-1----:R-:W2:Y:S04]  /*2d060*/  LDL.LU.64 R84, [R1+0x3e8] ;  /* 0x0003e80001547983 */ /* 0x002ea80000300a00 */
[----:B---3--:R1:W-:Y:S04]  /*2d070*/  @P5 STG.E.U8 desc[UR14][R68.64], R74 ;  /* 0x0000004a44005986 */ /* 0x0083e8000c10110e */
[----:B-1----:R-:W3:Y:S01]  /*2d080*/  LDL.LU.64 R68, [R1+0x3e0] ;  /* 0x0003e00001447983 */ /* 0x002ee20000300a00 */
[----:B------:R-:W-:-:S05]  /*2d090*/  VIADD R82, R83, 0xc ;  /* 0x0000000c53527836 */ /* 0x000fca0000000000 */
[----:B0-----:R-:W-:Y:S01]  /*2d0a0*/  ISETP.GE.AND P4, PT, R82, UR4, PT ;  /* 0x0000000452007c0c */ /* 0x001fe2000bf86270 */
[----:B------:R-:W0:Y:S01]  /*2d0b0*/  LDCU UR4, c[0x0][0x39c] ;  /* 0x00007380ff0477ac */ /* 0x000e220008000800 */
[----:B------:R-:W-:Y:S02]  /*2d0c0*/  ISETP.LT.AND P5, PT, R91, UR6, !P6 ;  /* 0x000000065b007c0c */ /* 0x000fe4000f7a1270 */
[----:B------:R-:W-:Y:S01]  /*2d0d0*/  PRMT R90, R75, 0x9910, RZ ;  /* 0x000099104b5a7816 */ /* 0x000fe200000000ff */
[----:B------:R-:W-:Y:S01]  /*2d0e0*/  VIADD R82, R83, 0xd ;  /* 0x0000000d53527836 */ /* 0x000fe20000000000 */
[----:B------:R-:W1:Y:S02]  /*2d0f0*/  LDCU UR6, c[0x0][0x398] ;  /* 0x00007300ff0677ac */ /* 0x000e640008000800 */
[----:B------:R-:W-:-:S07]  /*2d100*/  SHF.R.S32.HI R90, RZ, 0x8, R90 ;  /* 0x00000008ff5a7819 */ /* 0x000fce000001145a */
[----:B-----5:R5:W-:Y:S01]  /*2d110*/  @P5 STG.E.U8 desc[UR14][R78.64], R90 ;  /* 0x0000005a4e005986 */ /* 0x020be2000c10110e */
[----:B0-----:R-:W-:Y:S01]  /*2d120*/  ISETP.GE.AND P5, PT, R82, UR4, PT ;  /* 0x0000000452007c0c */ /* 0x001fe2000bfa6270 */
[----:B------:R-:W0:Y:S01]  /*2d130*/  LDCU UR4, c[0x0][0x398] ;  /* 0x00007300ff0477ac */ /* 0x000e220008000800 */
[----:B------:R-:W-:-:S04]  /*2d140*/  PRMT R82, R74, 0x9910, RZ ;  /* 0x000099104a527816 */ /* 0x000fc800000000ff */
[----:B------:R-:W-:Y:S01]  /*2d150*/  SHF.R.S32.HI R82, RZ, 0x8, R82 ;  /* 0x00000008ff527819 */ /* 0x000fe20000011452 */
[----:B-----5:R-:W5:Y:S04]  /*2d160*/  LDL.LU.64 R78, [R1+0x3d8] ;  /* 0x0003d800014e7983 */ /* 0x020f680000300a00 */
[----:B------:R-:W5:Y:S01]  /*2d170*/  LDL.LU R75, [R1+0x204] ;  /* 0x00020400014b7983 */ /* 0x000f620000300800 */
[----:B0-----:R-:W-:Y:S01]  /*2d180*/  ISETP.LT.AND P6, PT, R67, UR4, !P6 ;  /* 0x0000000443007c0c */ /* 0x001fe2000f7c1270 */
[----:B------:R-:W0:-:S12]  /*2d190*/  LDCU UR4, c[0x0][0x39c] ;  /* 0x00007380ff0477ac */ /* 0x000e180008000800 */
[----:B------:R0:W-:Y:S01]  /*2d1a0*/  @P6 STG.E.U8 desc[UR14][R88.64], R82 ;  /* 0x0000005258006986 */ /* 0x0001e2000c10110e */
[----:B-1----:R-:W-:Y:S01]  /*2d1b0*/  ISETP.LT.AND P6, PT, R91, UR6, !P2 ;  /* 0x000000065b007c0c */ /* 0x002fe2000d7c1270 */
[----:B------:R-:W1:Y:S01]  /*2d1c0*/  LDCU UR6, c[0x0][0x398] ;  /* 0x00007300ff0677ac */ /* 0x000e620008000800 */
[----:B0-----:R-:W-:Y:S01]  /*2d1d0*/  VIADD R82, R83, 0xe ;  /* 0x0000000e53527836 */ /* 0x001fe20000000000 */
[----:B------:R-:W5:Y:S01]  /*2d1e0*/  LDL.LU.64 R88, [R1+0x3d0] ;  /* 0x0003d00001587983 */ /* 0x000f620000300a00 */
[----:B------:R-:W-:-:S04]  /*2d1f0*/  PRMT R90, R3, 0x9910, RZ ;  /* 0x00009910035a7816 */ /* 0x000fc800000000ff */
[----:B------:R-:W-:-:S05]  /*2d200*/  SHF.R.S32.HI R90, RZ, 0x8, R90 ;  /* 0x00000008ff5a7819 */ /* 0x000fca000001145a */
[----:B----4-:R0:W-:Y:S01]  /*2d210*/  @P6 STG.E.U8 desc[UR14][R70.64], R3 ;  /* 0x0000000346006986 */ /* 0x0101e2000c10110e */
[----:B------:R-:W-:Y:S01]  /*2d220*/  ISETP.GE.AND P6, PT, R82, UR4, PT ;  /* 0x0000000452007c0c */ /* 0x000fe2000bfc6270 */
[----:B------:R-:W4:Y:S02]  /*2d230*/  LDCU UR4, c[0x0][0x398] ;  /* 0x00007300ff0477ac */ /* 0x000f240008000800 */
[----:B0-----:R-:W5:Y:S01]  /*2d240*/  LDL.LU.64 R70, [R1+0x3c8] ;  /* 0x0003c80001467983 */ /* 0x001f620000300a00 */
[----:B----4-:R-:W-:Y:S01]  /*2d250*/  ISETP.LT.AND P2, PT, R67, UR4, !P2 ;  /* 0x0000000443007c0c */ /* 0x010fe2000d741270 */
[----:B------:R-:W0:-:S12]  /*2d260*/  LDCU UR4, c[0x0][0x39c] ;  /* 0x00007380ff0477ac */ /* 0x000e180008000800 */
[----:B--2---:R2:W-:Y:S01]  /*2d270*/  @P2 STG.E.U8 desc[UR14][R84.64], R2 ;  /* 0x0000000254002986 */ /* 0x0045e2000c10110e */
[----:B-1----:R-:W-:Y:S01]  /*2d280*/  ISETP.LT.AND P2, PT, R91, UR6, !P3 ;  /* 0x000000065b007c0c */ /* 0x002fe2000df41270 */
[----:B------:R-:W-:Y:S01]  /*2d290*/  VIADD R82, R83, 0xf ;  /* 0x0000000f53527836 */ /* 0x000fe20000000000 */
[----:B------:R-:W1:Y:S01]  /*2d2a0*/  LDCU UR6, c[0x0][0x398] ;  /* 0x00007300ff0677ac */ /* 0x000e620008000800 */
[----:B--2---:R-:W2:Y:S10]  /*2d2b0*/  LDL.LU.64 R84, [R1+0x3c0] ;  /* 0x0003c00001547983 */ /* 0x004eb40000300a00 */
[----:B---3--:R3:W-:Y:S04]  /*2d2c0*/  @P2 STG.E.U8 desc[UR14][R68.64], R90 ;  /* 0x0000005a44002986 */ /* 0x0087e8000c10110e */
[----:B---3--:R-:W3:Y:S01]  /*2d2d0*/  LDL.LU R68, [R1+0xd68] ;  /* 0x000d680001447983 */ /* 0x008ee20000300800 */
[----:B0-----:R-:W-:Y:S01]  /*2d2e0*/  ISETP.GE.AND P2, PT, R82, UR4, PT ;  /* 0x0000000452007c0c */ /* 0x001fe2000bf46270 */
[----:B------:R-:W0:Y:S01]  /*2d2f0*/  LDCU UR4, c[0x0][0x398] ;  /* 0x00007300ff0477ac */ /* 0x000e220008000800 */
[----:B------:R-:W-:-:S02]  /*2d300*/  PRMT R82, R2, 0x9910, RZ ;  /* 0x0000991002527816 */ /* 0x000fc400000000ff */
[----:B------:R-:W4:Y:S02]  /*2d310*/  LDL.LU.64 R2, [R1+0x3b8] ;  /* 0x0003b80001027983 */ /* 0x000f240000300a00 */
[----:B------:R-:W-:Y:S02]  /*2d320*/  SHF.R.S32.HI R82, RZ, 0x8, R82 ;  /* 0x00000008ff527819 */ /* 0x000fe40000011452 */
[----:B0-----:R-:W-:Y:S01]  /*2d330*/  ISETP.LT.AND P3, PT, R67, UR4, !P3 ;  /* 0x0000000443007c0c */ /* 0x001fe2000df61270 */
[----:B------:R-:W0:-:S12]  /*2d340*/  LDCU UR4, c[0x0][0x39c] ;  /* 0x00007380ff0477ac */ /* 0x000e180008000800 */
[----:B-----5:R5:W-:Y:S01]  /*2d350*/  @P3 STG.E.U8 desc[UR14][R78.64], R82 ;  /* 0x000000524e003986 */ /* 0x020be2000c10110e */
[----:B-1----:R-:W-:Y:S01]  /*2d360*/  ISETP.LT.AND P3, PT, R91, UR6, !P0 ;  /* 0x000000065b007c0c */ /* 0x002fe2000c761270 */
[----:B------:R-:W1:Y:S01]  /*2d370*/  LDCU UR6, c[0x0][0x398] ;  /* 0x00007300ff0677ac */ /* 0x000e620008000800 */
[----:B-----5:R-:W-:Y:S01]  /*2d380*/  VIADD R82, R83, 0x10 ;  /* 0x0000001053527836 */ /* 0x020fe20000000000 */
[----:B------:R-:W5:Y:S10]  /*2d390*/  LDL.LU.64 R78, [R1+0x3b0] ;  /* 0x0003b000014e7983 */ /* 0x000f740000300a00 */
[----:B------:R1:W-:Y:S01]  /*2d3a0*/  @P3 STG.E.U8 desc[UR14][R88.64], R75 ;  /* 0x0000004b58003986 */ /* 0x0003e2000c10110e */
[----:B0-----:R-:W-:Y:S01]  /*2d3b0*/  ISETP.GE.AND P3, PT, R82, UR4, PT ;  /* 0x0000000452007c0c */ /* 0x001fe2000bf66270 */
[----:B------:R-:W0:Y:S02]  /*2d3c0*/  LDCU UR4, c[0x0][0x398] ;  /* 0x00007300ff0477ac */ /* 0x000e240008000800 */
[----:B-1----:R-:W5:Y:S01]  /*2d3d0*/  LDL.LU.64 R88, [R1+0x3a8] ;  /* 0x0003a80001587983 */ /* 0x002f620000300a00 */
[----:B0-----:R-:W-:Y:S01]  /*2d3e0*/  ISETP.LT.AND P0, PT, R67, UR4, !P0 ;  /* 0x0000000443007c0c */ /* 0x001fe2000c701270 */
[----:B------:R-:W0:-:S12]  /*2d3f0*/  LDCU UR4, c[0x0][0x39c] ;  /* 0x00007380ff0477ac */ /* 0x000e180008000800 */
[----:B---3--:R1:W-:Y:S04]  /*2d400*/  @P0 STG.E.U8 desc[UR14][R70.64], R68 ;  /* 0x0000004446000986 */ /* 0x0083e8000c10110e */
[----:B-1----:R-:W5:Y:S01]  /*2d410*/  LDL.LU.64 R70, [R1+0xd60] ;  /* 0x000d600001467983 */ /* 0x002f620000300a00 */
[----:B------:R-:W-:Y:S02]  /*2d420*/  PRMT R90, R75, 0x9910, RZ ;  /* 0x000099104b5a7816 */ /* 0x000fe400000000ff */
[----:B------:R-:W-:Y:S01]  /*2d430*/  ISETP.LT.AND P0, PT, R91, UR6, !P1 ;  /* 0x000000065b007c0c */ /* 0x000fe2000cf01270 */
[----:B------:R-:W3:Y:S01]  /*2d440*/  LDL.LU.64 R74, [R1+0x3a0] ;  /* 0x0003a000014a7983 */ /* 0x000ee20000300a00 */
[----:B------:R-:W-:Y:S01]  /*2d450*/  SHF.R.S32.HI R90, RZ, 0x8, R90 ;  /* 0x00000008ff5a7819 */ /* 0x000fe2000001145a */
[----:B------:R-:W-:Y:S01]  /*2d460*/  VIADD R82, R83, 0x11 ;  /* 0x0000001153527836 */ /* 0x000fe20000000000 */
[----:B------:R-:W1:Y:S09]  /*2d470*/  LDCU UR6, c[0x0][0x398] ;  /* 0x00007300ff0677ac */ /* 0x000e720008000800 */
[----:B--2---:R2:W-:Y:S01]  /*2d480*/  @P0 STG.E.U8 desc[UR14][R84.64], R90 ;  /* 0x0000005a54000986 */ /* 0x0045e2000c10110e */
[----:B0-----:R-:W-:Y:S01]  /*2d490*/  ISETP.GE.AND P0, PT, R82, UR4, PT ;  /* 0x0000000452007c0c */ /* 0x001fe2000bf06270 */
[----:B------:R-:W0:Y:S01]  /*2d4a0*/  LDCU UR4, c[0x0][0x398] ;  /* 0x00007300ff0477ac */ /* 0x000e220008000800 */
[----:B------:R-:W-:Y:S01]  /*2d4b0*/  PRMT R82, R68, 0x9910, RZ ;  /* 0x0000991044527816 */ /* 0x000fe200000000ff */
[----:B--2---:R-:W2:Y:S04]  /*2d4c0*/  LDL.LU.64 R84, [R1+0xd58] ;  /* 0x000d580001547983 */ /* 0x004ea80000300a00 */
[----:B------:R-:W2:Y:S01]  /*2d4d0*/  LDL.LU.64 R68, [R1+0x398] ;  /* 0x0003980001447983 */ /* 0x000ea20000300a00 */
[----:B0-----:R-:W-:Y:S01]  /*2d4e0*/  ISETP.LT.AND P1, PT, R67, UR4, !P1 ;  /* 0x0000000443007c0c */ /* 0x001fe2000cf21270 */
[----:B------:R-:W0:Y:S01]  /*2d4f0*/  LDCU UR4, c[0x0][0x39c] ;  /* 0x00007380ff0477ac */ /* 0x000e220008000800 */
[----:B------:R-:W-:-:S11]  /*2d500*/  SHF.R.S32.HI R82, RZ, 0x8, R82 ;  /* 0x00000008ff527819 */ /* 0x000fd60000011452 */
[----:B----4-:R4:W-:Y:S01]  /*2d510*/  @P1 STG.E.U8 desc[UR14][R2.64], R82 ;  /* 0x0000005202001986 */ /* 0x0109e2000c10110e */
[----:B-1----:R-:W-:Y:S01]  /*2d520*/  ISETP.LT.AND P1, PT, R91, UR6, !P4 ;  /* 0x000000065b007c0c */ /* 0x002fe2000e721270 */
[----:B------:R-:W1:Y:S02]  /*2d530*/  LDCU UR6, c[0x0][0x398] ;  /* 0x00007300ff0677ac */ /* 0x000e640008000800 */
[----:B----4-:R-:W4:Y:S01]  /*2d540*/  LDL.LU.64 R2, [R1+0x390] ;  /* 0x0003900001027983 */ /* 0x010f220000300a00 */
[----:B------:R-:W-:-:S09]  /*2d550*/  VIADD R82, R83, 0x12 ;  /* 0x0000001253527836 */ /* 0x000fd20000000000 */
[----:B-----5:R5:W-:Y:S01]  /*2d560*/  @P1 STG.E.U8 desc[UR14][R78.64], R71 ;  /* 0x000000474e001986 */ /* 0x020be2000c10110e */
[----:B0-----:R-:W-:Y:S01]  /*2d570*/  ISETP.GE.AND P1, PT, R82, UR4, PT ;  /* 0x0000000452007c0c */ /* 0x001fe2000bf26270 */
[----:B------:R-:W0:Y:S02]  /*2d580*/  LDCU UR4, c[0x0][0x398] ;  /* 0x00007300ff0477ac */ /* 0x000e240008000800 */
[----:B-----5:R-:W5:Y:S01]  /*2d590*/  LDL.LU.64 R78, [R1+0x388] ;  /* 0x00038800014e7983 */ /* 0x020f620000300a00 */
[----:B0-----:R-:W-:Y:S01]  /*2d5a0*/  ISETP.LT.AND P4, PT, R67, UR4, !P4 ;  /* 0x0000000443007c0c */ /* 0x001fe2000e781270 */
[----:B------:R-:W0:-:S12]  /*2d5b0*/  LDCU UR4, c[0x0][0x39c] ;  /* 0x00007380ff0477ac */ /* 0x000e180008000800 */
[----:B------:R0:W-:Y:S04]  /*2d5c0*/  @P4 STG.E.U8 desc[UR14][R88.64], R70 ;  /* 0x0000004658004986 */ /* 0x0001e8000c10110e */
[----:B0-----:R-:W5:Y:S01]  /*2d5d0*/  LDL.LU.64 R88, [R1+0x380] ;  /* 0x0003800001587983 */ /* 0x001f620000300a00 */
[----:B-1----:R-:W-:Y:S02]  /*2d5e0*/  ISETP.LT.AND P4, PT, R91, UR6, !P5 ;  /* 0x000000065b007c0c */ /* 0x002fe4000ef81270 */
[----:B------:R-:W-:Y:S01]  /*2d5f0*/  PRMT R90, R71, 0x9910, RZ ;  /* 0x00009910475a7816 */ /* 0x000fe200000000ff */
[----:B------:R-:W-:Y:S01]  /*2d600*/  VIADD R82, R83, 0x13 ;  /* 0x0000001353527836 */ /* 0x000fe20000000000 */
[----:B------:R-:W0:Y:S02]  /*2d610*/  LDCU UR6, c[0x0][0x398] ;  /* 0x00007300ff0677ac */ /* 0x000e240008000800 */
[----:B------:R-:W-:-:S07]  /*2d620*/  SHF.R.S32.HI R90, RZ, 0x8, R90 ;  /* 0x00000008ff5a7819 */ /* 0x000fce000001145a */
[----:B---3--:R1:W-:Y:S01]  /*2d630*/  @P4 STG.E.U8 desc[UR14][R74.64], R90 ;  /* 0x0000005a4a004986 */ /* 0x0083e2000c10110e */
[----:B------:R-:W-:Y:S01]  /*2d640*/  ISETP.GE.AND P4, PT, R82, UR4, PT ;  /* 0x0000000452007c0c */ /* 0x000fe2000bf86270 */
[----:B------:R-:W3:Y:S01]  /*2d650*/  LDCU UR4, c[0x0][0x398] ;  /* 0x00007300ff0477ac */ /* 0x000ee20008000800 */
[----:B------:R-:W-:-:S04]  /*2d660*/  PRMT R82, R70, 0x9910, RZ ;  /* 0x0000991046527816 */ /* 0x000fc800000000ff */
[----:B------:R-:W-:Y:S01]  /*2d670*/  SHF.R.S32.HI R82, RZ, 0x8, R82 ;  /* 0x00000008ff527819 */ /* 0x000fe20000011452 */
[----:B-1----:R-:W5:Y:S04]  /*2d680*/  LDL.LU.64 R74, [R1+0xd50] ;  /* 0x000d5000014a7983 */ /* 0x002f680000300a00 */
[----:B------:R-:W5:Y:S01]  /*2d690*/  LDL.LU.64 R70, [R1+0x378] ;  /* 0x0003780001467983 */ /* 0x000f620000300a00 */
[----:B---3--:R-:W-:Y:S01]  /*2d6a0*/  ISETP.LT.AND P5, PT, R67, UR4, !P5 ;  /* 0x0000000443007c0c */ /* 0x008fe2000efa1270 */
[----:B------:R-:W1:-:S12]  /*2d6b0*/  LDCU UR4, c[0x0][0x39c] ;  /* 0x00007380ff0477ac */ /* 0x000e580008000800 */
[----:B--2---:R2:W-:Y:S01]  /*2d6c0*/  @P5 STG.E.U8 desc[UR14][R68.64], R82 ;  /* 0x0000005244005986 */ /* 0x0045e2000c10110e */
[----:B0-----:R-:W-:Y:S01]  /*2d6d0*/  ISETP.LT.AND P5, PT, R91, UR6, !P6 ;  /* 0x000000065b007c0c */ /* 0x001fe2000f7a1270 */
[----:B------:R-:W0:Y:S01]  /*2d6e0*/  LDCU UR6, c[0x0][0x398] ;  /* 0x00007300ff0677ac */ /* 0x000e220008000800 */
[----:B--2---:R-:W-:Y:S01]  /*2d6f0*/  VIADD R82, R83, 0x14 ;  /* 0x0000001453527836 */ /* 0x004fe20000000000 */
[----:B------:R-:W-:-:S10]  /*2d700*/  PRMT R90, R81, 0x9910, RZ ;  /* 0x00009910515a7816 */ /* 0x000fd400000000ff */
[----:B----4-:R2:W-:Y:S01]  /*2d710*/  @P5 STG.E.U8 desc[UR14][R2.64], R81 ;  /* 0x0000005102005986 */ /* 0x0105e2000c10110e */
[----:B-1----:R-:W-:Y:S01]  /*2d720*/  ISETP.GE.AND P5, PT, R82, UR4, PT ;  /* 0x0000000452007c0c */ /* 0x002fe2000bfa6270 */
[----:B------:R-:W1:Y:S02]  /*2d730*/  LDCU UR4, c[0x0][0x398] ;  /* 0x00007300ff0477ac */ /* 0x000e640008000800 */
[----:B------:R-:W3:Y:S01]  /*2d740*/  LDL.LU.64 R68, [R1+0x370] ;  /* 0x0003700001447983 */ /* 0x000ee20000300a00 */
[----:B------:R-:W-:-:S03]  /*2d750*/  SHF.R.S32.HI R90, RZ, 0x8, R90 ;  /* 0x00000008ff5a7819 */ /* 0x000fc6000001145a */
[----:B--2---:R-:W2:Y:S01]  /*2d760*/  LDL.LU.64 R2, [R1+0x368] ;  /* 0x0003680001027983 */ /* 0x004ea20000300a00 */
[----:B-1----:R-:W-:Y:S01]  /*2d770*/  ISETP.LT.AND P6, PT, R67, UR4, !P6 ;  /* 0x0000000443007c0c */ /* 0x002fe2000f7c1270 */
[----:B------:R-:W1:-:S12]  /*2d780*/  LDCU UR4, c[0x0][0x39c] ;  /* 0x00007380ff0477ac */ /* 0x000e580008000800 */
[----:B-----5:R4:W-:Y:S01]  /*2d790*/  @P6 STG.E.U8 desc[UR14][R78.64], R80 ;  /* 0x000000504e006986 */ /* 0x0209e2000c10110e */
[----:B0-----:R-:W-:Y:S01]  /*2d7a0*/  ISETP.LT.AND P6, PT, R91, UR6, !P2 ;  /* 0x000000065b007c0c */ /* 0x001fe2000d7c1270 */
[----:B------:R-:W-:Y:S01]  /*2d7b0*/  VIADD R82, R83, 0x15 ;  /* 0x0000001553527836 */ /* 0x000fe20000000000 */
[----:B------:R-:W0:Y:S01]  /*2d7c0*/  LDCU UR6, c[0x0][0x398] ;  /* 0x00007300ff0677ac */ /* 0x000e220008000800 */
[----:B----4-:R-:W4:Y:S10]  /*2d7d0*/  LDL.LU.64 R78, [R1+0x360] ;  /* 0x00036000014e7983 */ /* 0x010f340000300a00 */
[----:B------:R5:W-:Y:S04]  /*2d7e0*/  @P6 STG.E.U8 desc[UR14][R88.64], R90 ;  /* 0x0000005a58006986 */ /* 0x000be8000c10110e */
[----:B-----5:R-:W3:Y:S01]  /*2d7f0*/  LDL.LU.64 R88, [R1+0xd48] ;  /* 0x000d480001587983 */ /* 0x020ee20000300a00 */
[----:B-1----:R-:W-:Y:S01]  /*2d800*/  ISETP.GE.AND P6, PT, R82, UR4, PT ;  /* 0x0000000452007c0c */ /* 0x002fe2000bfc6270 */
[----:B------:R-:W1:Y:S01]  /*2d810*/  LDCU UR4, c[0x0][0x398] ;  /* 0x00007300ff0477ac */ /* 0x000e620008000800 */
[----:B------:R-:W-:-:S02]  /*2d820*/  PRMT R82, R80, 0x9910, RZ ;  /* 0x0000991050527816 */ /* 0x000fc400000000ff */
[----:B------:R-:W5:Y:S02]  /*2d830*/  LDL.LU.64 R80, [R1+0x358] ;  /* 0x0003580001507983 */ /* 0x000f640000300a00 */
[----:B------:R-:W-:Y:S02]  /*2d840*/  SHF.R.S32.HI R82, RZ, 0x8, R82 ;  /* 0x00000008ff527819 */ /* 0x000fe40000011452 */
[----:B-1----:R-:W-:Y:S01]  /*2d850*/  ISETP.LT.AND P2, PT, R67, UR4, !P2 ;  /* 0x0000000443007c0c */ /* 0x002fe2000d741270 */
[----:B------:R-:W1:-:S12]  /*2d860*/  LDCU UR4, c[0x0][0x39c] ;  /* 0x00007380ff0477ac */ /* 0x000e580008000800 */
[----:B------:R0:W-:Y:S04]  /*2d870*/  @P2 STG.E.U8 desc[UR14][R70.64], R82 ;  /* 0x0000005246002986 */ /* 0x0001e8000c10110e */
[----:B0-----:R-:W2:Y:S01]  /*2d880*/  LDL.LU.64 R70, [R1+0x350] ;  /* 0x0003500001467983 */ /* 0x001ea20000300a00 */
[----:B------:R-:W-:Y:S01]  /*2d890*/  ISETP.LT.AND P2, PT, R91, UR6, !P3 ;  /* 0x000000065b007c0c */ /* 0x000fe2000df41270 */
[----:B------:R-:W-:Y:S01]  /*2d8a0*/  VIADD R82, R83, 0x16 ;  /* 0x0000001653527836 */ /* 0x000fe20000000000 */
[----:B------:R-:W0:Y:S11]  /*2d8b0*/  LDCU UR6, c[0x0][0x398] ;  /* 0x00007300ff0677ac */ /* 0x000e360008000800 */
[----:B---3--:R3:W-:Y:S04]  /*2d8c0*/  @P2 STG.E.U8 desc[UR14][R68.64], R89 ;  /* 0x0000005944002986 */ /* 0x0087e8000c10110e */
[----:B---3--:R-:W3:Y:S01]  /*2d8d0*/  LDL.LU.64 R68, [R1+0x348] ;  /* 0x0003480001447983 */ /* 0x008ee20000300a00 */
[----:B-1----:R-:W-:Y:S01]  /*2d8e0*/  ISETP.GE.AND P2, PT, R82, UR4, PT ;  /* 0x0000000452007c0c */ /* 0x002fe2000bf46270 */
[----:B------:R-:W1:Y:S02]  /*2d8f0*/  LDCU UR4, c[0x0][0x398] ;  /* 0x00007300ff0477ac */ /* 0x000e640008000800 */
[----:B-1----:R-:W-:Y:S01]  /*2d900*/  ISETP.LT.AND P3, PT, R67, UR4, !P3 ;  /* 0x0000000443007c0c */ /* 0x002fe2000df61270 */
[----:B------:R-:W1:Y:S01]  /*2d910*/  LDCU UR4, c[0x0][0x39c] ;  /* 0x00007380ff0477ac */ /* 0x000e620008000800 */
[----:B------:R-:W-:Y:S01]  /*2d920*/  PRMT R90, R89, 0x9910, RZ ;  /* 0x00009910595a7816 */ /* 0x000fe200000000ff */
[----:B------:R-:W-:-:S10]  /*2d930*/  VIADD R82, R83, 0x17 ;  /* 0x0000001753527836 */ /* 0x000fd40000000000 */
[----:B--2---:R2:W-:Y:S01]  /*2d940*/  @P3 STG.E.U8 desc[UR14][R2.64], R77 ;  /* 0x0000004d02003986 */ /* 0x0045e2000c10110e */
[----:B0-----:R-:W-:Y:S01]  /*2d950*/  ISETP.LT.AND P3, PT, R91, UR6, !P0 ;  /* 0x000000065b007c0c */ /* 0x001fe2000c761270 */
[----:B------:R-:W0:Y:S01]  /*2d960*/  LDCU UR6, c[0x0][0x398] ;  /* 0x00007300ff0677ac */ /* 0x000e220008000800 */
[----:B------:R-:W-:Y:S01]  /*2d970*/  SHF.R.S32.HI R90, RZ, 0x8, R90 ;  /* 0x00000008ff5a7819 */ /* 0x000fe2000001145a */
[----:B--2---:R-:W2:Y:S10]  /*2d980*/  LDL.LU.64 R2, [R1+0x340] ;  /* 0x0003400001027983 */ /* 0x004eb40000300a00 */
[----:B----4-:R4:W-:Y:S01]  /*2d990*/  @P3 STG.E.U8 desc[UR14][R78.64], R90 ;  /* 0x0000005a4e003986 */ /* 0x0109e2000c10110e */
[----:B-1----:R-:W-:Y:S01]  /*2d9a0*/  ISETP.GE.AND P3, PT, R82, UR4, PT ;  /* 0x0000000452007c0c */ /* 0x002fe2000bf66270 */
[----:B------:R-:W1:Y:S01]  /*2d9b0*/  LDCU UR4, c[0x0][0x398] ;  /* 0x00007300ff0477ac */ /* 0x000e620008000800 */
[----:B------:R-:W-:Y:S01]  /*2d9c0*/  PRMT R82, R77, 0x9910, RZ ;  /* 0x000099104d527816 */ /* 0x000fe200000000ff */
[----:B----4-:R-:W4:Y:S01]  /*2d9d0*/  LDL.LU.64 R78, [R1+0x338] ;  /* 0x00033800014e7983 */ /* 0x010f220000300a00 */
[----:B-1----:R-:W-:Y:S01]  /*2d9e0*/  ISETP.LT.AND P0, PT, R67, UR4, !P0 ;  /* 0x0000000443007c0c */ /* 0x002fe2000c701270 */
[----:B------:R-:W1:Y:S01]  /*2d9f0*/  LDCU UR4, c[0x0][0x39c] ;  /* 0x00007380ff0477ac */ /* 0x000e620008000800 */
[----:B------:R-:W-:-:S11]  /*2da00*/  SHF.R.S32.HI R82, RZ, 0x8, R82 ;  /* 0x00000008ff527819 */ /* 0x000fd60000011452 */
[----:B-----5:R5:W-:Y:S04]  /*2da10*/  @P0 STG.E.U8 desc[UR14][R80.64], R82 ;  /* 0x0000005250000986 */ /* 0x020be8000c10110e */
[----:B-----5:R-:W5:Y:S01]  /*2da20*/  LDL.LU.64 R80, [R1+0x330] ;  /* 0x0003300001507983 */ /* 0x020f620000300a00 */
[----:B0-----:R-:W-:Y:S01]  /*2da30*/  ISETP.LT.AND P0, PT, R91, UR6, !P1 ;  /* 0x000000065b007c0c */ /* 0x001fe2000cf01270 */
[----:B------:R-:W-:Y:S01]  /*2da40*/  VIADD R82, R83, 0x18 ;  /* 0x0000001853527836 */ /* 0x000fe20000000000 */
[----:B------:R-:W-:Y:S01]  /*2da50*/  PRMT R90, R88, 0x9910, RZ ;  /* 0x00009910585a7816 */ /* 0x000fe200000000ff */
[----:B------:R-:W0:Y:S10]  /*2da60*/  LDCU UR6, c[0x0][0x398] ;  /* 0x00007300ff0677ac */ /* 0x000e340008000800 */
[----:B------:R0:W-:Y:S01]  /*2da70*/  @P0 STG.E.U8 desc[UR14][R70.64], R88 ;  /* 0x0000005846000986 */ /* 0x0001e2000c10110e */
[----:B-1----:R-:W-:Y:S01]  /*2da80*/  ISETP.GE.AND P0, PT, R82, UR4, PT ;  /* 0x0000000452007c0c */ /* 0x002fe2000bf06270 */
[----:B------:R-:W1:Y:S02]  /*2da90*/  LDCU UR4, c[0x0][0x398] ;  /* 0x00007300ff0477ac */ /* 0x000e640008000800 */
[----:B0-----:R-:W5:Y:S01]  /*2daa0*/  LDL.LU.64 R70, [R1+0x328] ;  /* 0x0003280001467983 */ /* 0x001f620000300a00 */
[----:B-1----:R-:W-:Y:S01]  /*2dab0*/  ISETP.LT.AND P1, PT, R67, UR4, !P1 ;  /* 0x0000000443007c0c */ /* 0x002fe2000cf21270 */
[----:B------:R-:W0:-:S12]  /*2dac0*/  LDCU UR4, c[0x0][0x39c] ;  /* 0x00007380ff0477ac */ /* 0x000e180008000800 */
[----:B---3--:R1:W-:Y:S04]  /*2dad0*/  @P1 STG.E.U8 desc[UR14][R68.64], R76 ;  /* 0x0000004c44001986 */ /* 0x0083e8000c10110e */
[----:B-1----:R-:W3:Y:S04]  /*2dae0*/  LDL.LU.64 R68, [R1+0xd40] ;  /* 0x000d400001447983 */ /* 0x002ee80000300a00 */
[----:B------:R-:W3:Y:S01]  /*2daf0*/  LDL.LU.64 R88, [R1+0x320] ;  /* 0x0003200001587983 */ /* 0x000ee20000300a00 */
[----:B------:R-:W-:Y:S01]  /*2db00*/  ISETP.LT.AND P1, PT, R91, UR6, !P4 ;  /* 0x000000065b007c0c */ /* 0x000fe2000e721270 */
[----:B------:R-:W-:Y:S01]  /*2db10*/  VIADD R82, R83, 0x19 ;  /* 0x0000001953527836 */ /* 0x000fe20000000000 */
[----:B------:R-:W-:Y:S01]  /*2db20*/  SHF.R.S32.HI R90, RZ, 0x8, R90 ;  /* 0x00000008ff5a7819 */ /* 0x000fe2000001145a */
[----:B------:R-:W1:Y:S10]  /*2db30*/  LDCU UR6, c[0x0][0x398] ;  /* 0x00007300ff0677ac */ /* 0x000e740008000800 */
        /* <DEDUP_REMOVED lines=27> */
[----:B---3--:R1:W-:Y:S04]  /*2dcf0*/  @P5 STG.E.U8 desc[UR14][R88.64], R90 ;  /* 0x0000005a58005986 */ /* 0x0083e8000c10110e */
[----:B-1----:R-:W3:Y:S01]  /*2dd00*/  LDL.LU.64 R88, [R1+0x2f0] ;  /* 0x0002f00001587983 */ /* 0x002ee20000300a00 */
[----:B------:R-:W-:Y:S01]  /*2dd10*/  ISETP.GE.AND P5, PT, R82, UR4, PT ;  /* 0x0000000452007c0c */ /* 0x000fe2000bfa6270 */
[----:B------:R-:W1:Y:S01]  /*2dd20*/  LDCU UR4, c[0x0][0x398] ;  /* 0x00007300ff0477ac */ /* 0x000e620008000800 */
[----:B------:R-:W-:Y:S02]  /*2dd30*/  PRMT R82, R92, 0x9910, RZ ;  /* 0x000099105c527816 */ /* 0x000fe400000000ff */
[----:B------:R-:W3:Y:S02]  /*2dd40*/  LDL.LU.64 R92, [R1+0x2e8] ;  /* 0x0002e800015c7983 */ /* 0x000ee40000300a00 */
[----:B------:R-:W-:-:S02]  /*2dd50*/  SHF.R.S32.HI R82, RZ, 0x8, R82 ;  /* 0x00000008ff527819 */ /* 0x000fc40000011452 */
[----:B-1----:R-:W-:Y:S01]  /*2dd60*/  ISETP.LT.AND P6, PT, R67, UR4, !P6 ;  /* 0x0000000443007c0c */ /* 0x002fe2000f7c1270 */
[----:B------:R-:W1:-:S12]  /*2dd70*/  LDCU UR4, c[0x0][0x39c] ;  /* 0x00007380ff0477ac */ /* 0x000e580008000800 */
[----:B--2---:R2:W-:Y:S01]  /*2dd80*/  @P6 STG.E.U8 desc[UR14][R76.64], R82 ;  /* 0x000000524c006986 */ /* 0x0045e2000c10110e */
[----:B0-----:R-:W-:Y:S01]  /*2dd90*/  ISETP.LT.AND P6, PT, R91, UR6, !P2 ;  /* 0x000000065b007c0c */ /* 0x001fe2000d7c1270 */
[----:B------:R-:W0:Y:S01]  /*2dda0*/  LDCU UR6, c[0x0][0x398] ;  /* 0x00007300ff0677ac */ /* 0x000e220008000800 */
[----:B--2---:R-:W-:Y:S01]  /*2ddb0*/  VIADD R82, R83, 0x1c ;  /* 0x0000001c53527836 */ /* 0x004fe20000000000 */
[----:B------:R-:W-:Y:S01]  /*2ddc0*/  PRMT R90, R72, 0x9910, RZ ;  /* 0x00009910485a7816 */ /* 0x000fe200000000ff */
[----:B------:R-:W2:Y:S09]  /*2ddd0*/  LDL.LU.64 R76, [R1+0xd30] ;  /* 0x000d3000014c7983 */ /* 0x000eb20000300a00 */
[----:B----4-:R4:W-:Y:S01]  /*2dde0*/  @P6 STG.E.U8 desc[UR14][R78.64], R72 ;  /* 0x000000484e006986 */ /* 0x0109e2000c10110e */
[----:B-1----:R-:W-:Y:S01]  /*2ddf0*/  ISETP.GE.AND P6, PT, R82, UR4, PT ;  /* 0x0000000452007c0c */ /* 0x002fe2000bfc6270 */
[----:B------:R-:W1:Y:S01]  /*2de00*/  LDCU UR4, c[0x0][0x398] ;  /* 0x00007300ff0477ac */ /* 0x000e620008000800 */
[----:B------:R-:W-:Y:S01]  /*2de10*/  SHF.R.S32.HI R90, RZ, 0x8, R90 ;  /* 0x00000008ff5a7819 */ /* 0x000fe2000001145a */
[----:B----4-:R-:W4:Y:S01]  /*2de20*/  LDL.LU.64 R78, [R1+0xd28] ;  /* 0x000d2800014e7983 */ /* 0x010f220000300a00 */
[----:B-1----:R-:W-:Y:S01]  /*2de30*/  ISETP.LT.AND P2, PT, R67, UR4, !P2 ;  /* 0x0000000443007c0c */ /* 0x002fe2000d741270 */
[----:B------:R-:W1:Y:S01]  /*2de40*/  LDCU UR4, c[0x0][0x39c] ;  /* 0x00007380ff0477ac */ /* 0x000e620008000800 */
[----:B------:R-:W-:-:S11]  /*2de50*/  VIADD R82, R83, 0x1d ;  /* 0x0000001d53527836 */ /* 0x000fd60000000000 */
[----:B-----5:R5:W-:Y:S01]  /*2de60*/  @P2 STG.E.U8 desc[UR14][R80.64], R86 ;  /* 0x0000005650002986 */ /* 0x020be2000c10110e */
[----:B0-----:R-:W-:Y:S01]  /*2de70*/  ISETP.LT.AND P2, PT, R91, UR6, !P3 ;  /* 0x000000065b007c0c */ /* 0x001fe2000df41270 */
[----:B------:R-:W0:Y:S02]  /*2de80*/  LDCU UR6, c[0x0][0x398] ;  /* 0x00007300ff0677ac */ /* 0x000e240008000800 */
[----:B-----5:R-:W5:Y:S04]  /*2de90*/  LDL.LU.64 R80, [R1+0xd20] ;  /* 0x000d200001507983 */ /* 0x020f680000300a00 */
[----:B------:R-:W2:Y:S06]  /*2dea0*/  LDL.LU R72, [R1+0xd18] ;  /* 0x000d180001487983 */ /* 0x000eac0000300800 */
[----:B------:R0:W-:Y:S01]  /*2deb0*/  @P2 STG.E.U8 desc[UR14][R70.64], R90 ;  /* 0x0000005a46002986 */ /* 0x0001e2000c10110e */
[----:B-1----:R-:W-:Y:S01]  /*2dec0*/  ISETP.GE.AND P2, PT, R82, UR4, PT ;  /* 0x0000000452007c0c */ /* 0x002fe2000bf46270 */
[----:B------:R-:W1:Y:S01]  /*2ded0*/  LDCU UR4, c[0x0][0x398] ;  /* 0x00007300ff0477ac */ /* 0x000e620008000800 */
[----:B------:R-:W-:-:S04]  /*2dee0*/  PRMT R82, R86, 0x9910, RZ ;  /* 0x0000991056527816 */ /* 0x000fc800000000ff */
[----:B------:R-:W-:Y:S01]  /*2def0*/  SHF.R.S32.HI R82, RZ, 0x8, R82 ;  /* 0x00000008ff527819 */ /* 0x000fe20000011452 */
[----:B0-----:R-:W2:Y:S04]  /*2df00*/  LDL.LU.64 R70, [R1+0xd10] ;  /* 0x000d100001467983 */ /* 0x001ea80000300a00 */
[----:B------:R-:W2:Y:S01]  /*2df10*/  LDL.LU R86, [R1+0xd08] ;  /* 0x000d080001567983 */ /* 0x000ea20000300800 */
[----:B-1----:R-:W-:Y:S01]  /*2df20*/  ISETP.LT.AND P3, PT, R67, UR4, !P3 ;  /* 0x0000000443007c0c */ /* 0x002fe2000df61270 */
[----:B------:R-:W0:Y:S01]  /*2df30*/  LDCU UR4, c[0x0][0x39c] ;  /* 0x00007380ff0477ac */ /* 0x000e220008000800 */
[----:B------:R-:W-:-:S11]  /*2df40*/  PRMT R90, R87, 0x9910, RZ ;  /* 0x00009910575a7816 */ /* 0x000fd600000000ff */
[----:B---3--:R1:W-:Y:S01]  /*2df50*/  @P3 STG.E.U8 desc[UR14][R88.64], R82 ;  /* 0x0000005258003986 */ /* 0x0083e2000c10110e */
[----:B------:R-:W-:Y:S01]  /*2df60*/  ISETP.LT.AND P3, PT, R91, UR6, !P0 ;  /* 0x000000065b007c0c */ /* 0x000fe2000c761270 */
[----:B------:R-:W3:Y:S02]  /*2df70*/  LDCU UR6, c[0x0][0x398] ;  /* 0x00007300ff0677ac */ /* 0x000ee40008000800 */
[----:B-1----:R-:W2:Y:S10]  /*2df80*/  LDL.LU.64 R88, [R1+0xd00] ;  /* 0x000d000001587983 */ /* 0x002eb40000300a00 */
[----:B------:R1:W-:Y:S04]  /*2df90*/  @P3 STG.E.U8 desc[UR14][R92.64], R87 ;  /* 0x000000575c003986 */ /* 0x0003e8000c10110e */
[----:B-1----:R-:W2:Y:S04]  /*2dfa0*/  LDL.LU.64 R92, [R1+0xcf8] ;  /* 0x000cf800015c7983 */ /* 0x002ea80000300a00 */
[----:B------:R-:W4:Y:S01]  /*2dfb0*/  LDL.LU R87, [R1+0xcf4] ;  /* 0x000cf40001577983 */ /* 0x000f220000300800 */
[----:B------:R-:W-:-:S05]  /*2dfc0*/  VIADD R82, R83, 0x1e ;  /* 0x0000001e53527836 */ /* 0x000fca0000000000 */
[----:B0-----:R-:W-:Y:S01]  /*2dfd0*/  ISETP.GE.AND P3, PT, R82, UR4, PT ;  /* 0x0000000452007c0c */ /* 0x001fe2000bf66270 */
[----:B------:R-:W0:Y:S02]  /*2dfe0*/  LDCU UR4, c[0x0][0x398] ;  /* 0x00007300ff0477ac */ /* 0x000e240008000800 */
[----:B0-----:R-:W-:Y:S01]  /*2dff0*/  ISETP.LT.AND P0, PT, R67, UR4, !P0 ;  /* 0x0000000443007c0c */ /* 0x001fe2000c701270 */
[----:B------:R-:W0:Y:S01]  /*2e000*/  LDCU UR4, c[0x0][0x39c] ;  /* 0x00007380ff0477ac */ /* 0x000e220008000800 */
[----:B------:R-:W-:Y:S01]  /*2e010*/  SHF.R.S32.HI R90, RZ, 0x8, R90 ;  /* 0x00000008ff5a7819 */ /* 0x000fe2000001145a */
[----:B------:R-:W-:-:S10]  /*2e020*/  VIADD R82, R83, 0x1f ;  /* 0x0000001f53527836 */ /* 0x000fd40000000000 */
[----:B--2---:R1:W-:Y:S01]  /*2e030*/  @P0 STG.E.U8 desc[UR14][R92.64], R73 ;  /* 0x000000495c000986 */ /* 0x0043e2000c10110e */
[----:B---3--:R-:W-:Y:S01]  /*2e040*/  ISETP.LT.AND P0, PT, R91, UR6, !P1 ;  /* 0x000000065b007c0c */ /* 0x008fe2000cf01270 */
[----:B------:R-:W2:Y:S02]  /*2e050*/  LDCU UR6, c[0x0][0x398] ;  /* 0x00007300ff0677ac */ /* 0x000ea40008000800 */
[----:B-1----:R-:W3:Y:S10]  /*2e060*/  LDL.LU.64 R92, [R1+0x310] ;  /* 0x00031000015c7983 */ /* 0x002ef40000300a00 */
[----:B------:R1:W-:Y:S01]  /*2e070*/  @P0 STG.E.U8 desc[UR14][R88.64], R90 ;  /* 0x0000005a58000986 */ /* 0x0003e2000c10110e */
[----:B0-----:R-:W-:Y:S01]  /*2e080*/  ISETP.GE.AND P0, PT, R82, UR4, PT ;  /* 0x0000000452007c0c */ /* 0x001fe2000bf06270 */
[----:B------:R-:W0:Y:S01]  /*2e090*/  LDCU UR4, c[0x0][0x398] ;  /* 0x00007300ff0477ac */ /* 0x000e220008000800 */
[----:B------:R-:W-:-:S04]  /*2e0a0*/  PRMT R82, R73, 0x9910, RZ ;  /* 0x0000991049527816 */ /* 0x000fc800000000ff */
[----:B------:R-:W-:Y:S01]  /*2e0b0*/  SHF.R.S32.HI R82, RZ, 0x8, R82 ;  /* 0x00000008ff527819 */ /* 0x000fe20000011452 */
[----:B-1----:R-:W3:Y:S04]  /*2e0c0*/  LDL.LU R88, [R1+0x254] ;  /* 0x0002540001587983 */ /* 0x002ee80000300800 */
[----:B------:R-:W3:Y:S01]  /*2e0d0*/  LDL.LU R89, [R1+0x25c] ;  /* 0x00025c0001597983 */ /* 0x000ee20000300800 */
[----:B0-----:R-:W-:-:S03]  /*2e0e0*/  ISETP.LT.AND P1, PT, R67, UR4, !P1 ;  /* 0x0000000443007c0c */ /* 0x001fc6000cf21270 */
[----:B------:R-:W3:Y:S01]  /*2e0f0*/  LDL.LU R90, [R1+0x6c] ;  /* 0x00006c00015a7983 */ /* 0x000ee20000300800 */
[----:B------:R-:W0:Y:S03]  /*2e100*/  LDCU UR4, c[0x0][0x398] ;  /* 0x00007300ff0477ac */ /* 0x000e260008000800 */
[----:B------:R-:W3:Y:S06]  /*2e110*/  LDL.LU R73, [R1+0xcf0] ;  /* 0x000cf00001497983 */ /* 0x000eec0000300800 */
[----:B----4-:R1:W-:Y:S04]  /*2e120*/  @P1 STG.E.U8 desc[UR14][R86.64], R82 ;  /* 0x0000005256001986 */ /* 0x0103e8000c10110e */
[----:B-1----:R-:W4:Y:S04]  /*2e130*/  LDL.LU R82, [R1+0x250] ;  /* 0x0002500001527983 */ /* 0x002f280000300800 */
[----:B------:R-:W4:Y:S04]  /*2e140*/  LDL.LU R86, [R1+0x258] ;  /* 0x0002580001567983 */ /* 0x000f280000300800 */
[----:B------:R-:W5:Y:S01]  /*2e150*/  LDL.LU R87, [R1+0x68] ;  /* 0x0000680001577983 */ /* 0x000f620000300800 */
[----:B--2---:R-:W-:Y:S01]  /*2e160*/  ISETP.LT.AND P1, PT, R91, UR6, !P4 ;  /* 0x000000065b007c0c */ /* 0x004fe2000e721270 */
[----:B------:R-:W-:Y:S01]  /*2e170*/  VIADD R69, R69, UR17 ;  /* 0x0000001145457c36 */ /* 0x000fe20008000000 */
[----:B0-----:R-:W-:Y:S01]  /*2e180*/  ISETP.LT.AND P4, PT, R67, UR4, !P4 ;  /* 0x0000000443007c0c */ /* 0x001fe2000e781270 */
[----:B------:R-:W0:Y:S01]  /*2e190*/  LDCU UR4, c[0x0][0x39c] ;  /* 0x00007380ff0477ac */ /* 0x000e220008000800 */
[----:B------:R-:W1:Y:S09]  /*2e1a0*/  LDCU UR6, c[0x0][0x39c] ;  /* 0x00007380ff0677ac */ /* 0x000e720008000800 */
[----:B---3--:R2:W-:Y:S02]  /*2e1b0*/  @P1 STG.E.U8 desc[UR14][R72.64], R85 ;  /* 0x0000005548001986 */ /* 0x0085e4000c10110e */
[----:B--2---:R-:W-:-:S02]  /*2e1c0*/  PRMT R73, R85, 0x9910, RZ ;  /* 0x0000991055497816 */ /* 0x004fc400000000ff */
[----:B------:R-:W2:Y:S01]  /*2e1d0*/  LDL.LU R85, [R1+0xcec] ;  /* 0x000cec0001557983 */ /* 0x000ea20000300800 */
[----:B----4-:R-:W-:Y:S02]  /*2e1e0*/  F2FP.SATFINITE.E5M2.F32.PACK_AB_MERGE_C R89, R89, R86, RZ ;  /* 0x000000565959723e */ /* 0x010fe400048060ff */
[----:B-----5:R-:W-:Y:S02]  /*2e1f0*/  F2FP.SATFINITE.E5M2.F32.PACK_AB_MERGE_C R86, R90, R87, RZ ;  /* 0x000000575a56723e */ /* 0x020fe400048060ff */
[----:B------:R-:W-:Y:S02]  /*2e200*/  F2FP.SATFINITE.E5M2.F32.PACK_AB_MERGE_C R87, R71, R70, RZ ;  /* 0x000000464757723e */ /* 0x000fe400048060ff */
[----:B------:R-:W3:Y:S04]  /*2e210*/  LDL.LU R70, [R1+0xce8] ;  /* 0x000ce80001467983 */ /* 0x000ee80000300800 */
[----:B------:R-:W3:Y:S04]  /*2e220*/  LDL.LU R71, [R1+0xce4] ;  /* 0x000ce40001477983 */ /* 0x000ee80000300800 */
[----:B------:R4:W-:Y:S04]  /*2e230*/  @P4 STG.E.U8 desc[UR14][R92.64], R86 ;  /* 0x000000565c004986 */ /* 0x0009e8000c10110e */
[----:B----4-:R-:W4:Y:S04]  /*2e240*/  LDL.LU R92, [R1+0x78] ;  /* 0x00007800015c7983 */ /* 0x010f280000300800 */
[----:B------:R-:W4:Y:S01]  /*2e250*/  LDL.LU R93, [R1+0x7c] ;  /* 0x00007c00015d7983 */ /* 0x000f220000300800 */
[----:B------:R-:W-:Y:S01]  /*2e260*/  ISETP.LT.AND P1, PT, R91, UR8, !P5 ;  /* 0x000000085b007c0c */ /* 0x000fe2000ef21270 */
[----:B------:R-:W5:Y:S01]  /*2e270*/  LDCU UR8, c[0x0][0x398] ;  /* 0x00007300ff0877ac */ /* 0x000f620008000800 */
[----:B------:R-:W-:-:S02]  /*2e280*/  SHF.R.S32.HI R73, RZ, 0x8, R73 ;  /* 0x00000008ff497819 */ /* 0x000fc40000011449 */
[----:B------:R-:W-:Y:S02]  /*2e290*/  F2FP.SATFINITE.E5M2.F32.PACK_AB_MERGE_C R88, R88, R82, RZ ;  /* 0x000000525858723e */ /* 0x000fe400048060ff */
[----:B------:R-:W-:Y:S02]  /*2e2a0*/  SHF.R.S32.HI R82, RZ, 0x1f, R69 ;  /* 0x0000001fff527819 */ /* 0x000fe40000011445 */
[----:B------:R-:W-:Y:S02]  /*2e2b0*/  IADD3 R72, P4, PT, R69, R2, RZ ;  /* 0x0000000245487210 */ /* 0x000fe40007f9e0ff */
[----:B------:R-:W-:-:S04]  /*2e2c0*/  PRMT R86, R86, 0x9910, RZ ;  /* 0x0000991056567816 */ /* 0x000fc800000000ff */
[----:B------:R-:W-:Y:S01]  /*2e2d0*/  SHF.R.S32.HI R86, RZ, 0x8, R86 ;  /* 0x00000008ff567819 */ /* 0x000fe20000011456 */
[----:B---3--:R3:W-:Y:S02]  /*2e2e0*/  @P1 STG.E.U8 desc[UR14][R70.64], R73 ;  /* 0x0000004946001986 */ /* 0x0087e4000c10110e */
[----:B---3--:R-:W-:Y:S01]  /*2e2f0*/  IADD3 R70, P1, PT, R69, R3, RZ ;  /* 0x0000000345467210 */ /* 0x008fe20007f3e0ff */
[C---:B------:R-:W-:Y:S01]  /*2e300*/  IMAD.X R73, R82.reuse, 0x1, R0, P4 ;  /* 0x0000000152497824 */ /* 0x040fe200020e0600 */
[----:B------:R-:W-:Y:S01]  /*2e310*/  ISETP.LT.AND P4, PT, R67, UR10, !P5 ;  /* 0x0000000a43007c0c */ /* 0x000fe2000ef81270 */
[----:B------:R-:W3:Y:S02]  /*2e320*/  LDCU UR10, c[0x0][0x398] ;  /* 0x00007300ff0a77ac */ /* 0x000ee40008000800 */
[----:B------:R-:W-:Y:S01]  /*2e330*/  IMAD.X R71, R82, 0x1, R68, P1 ;  /* 0x0000000152477824 */ /* 0x000fe200008e0644 */
[----:B------:R-:W-:Y:S01]  /*2e340*/  ISETP.LT.AND P1, PT, R91, UR12, !P6 ;  /* 0x0000000c5b007c0c */ /* 0x000fe2000f721270 */
[----:B------:R-:W0:Y:S01]  /*2e350*/  LDCU UR12, c[0x0][0x398] ;  /* 0x00007300ff0c77ac */ /* 0x000e220008000800 */
[----:B------:R-:W-:-:S07]  /*2e360*/  ISETP.LT.AND P6, PT, R67, UR18, !P6 ;  /* 0x0000001243007c0c */ /* 0x000fce000f7c1270 */
[----:B--2---:R2:W-:Y:S01]  /*2e370*/  @P4 STG.E.U8 desc[UR14][R84.64], R86 ;  /* 0x0000005654004986 */ /* 0x0045e2000c10110e */
[----:B------:R-:W-:Y:S01]  /*2e380*/  VIADD R82, R83, 0x20 ;  /* 0x0000002053527836 */ /* 0x000fe20000000000 */
[----:B------:R-:W1:Y:S02]  /*2e390*/  LDCU UR18, c[0x0][0x398] ;  /* 0x00007300ff1277ac */ /* 0x000e640008000800 */
[----:B------:R3:W-:Y:S01]  /*2e3a0*/  @P1 STG.E.U8 desc[UR14][R80.64], R88 ;  /* 0x0000005850001986 */ /* 0x0007e2000c10110e */
[----:B------:R-:W-:Y:S01]  /*2e3b0*/  ISETP.LT.AND P1, PT, R91, UR20, !P2 ;  /* 0x000000145b007c0c */ /* 0x000fe2000d721270 */
[----:B------:R-:W-:Y:S02]  /*2e3c0*/  VIADD R69, R69, UR17 ;  /* 0x0000001145457c36 */ /* 0x000fe40008000000 */
[----:B------:R1:W-:Y:S04]  /*2e3d0*/  @P6 STG.E.U8 desc[UR14][R78.64], R87 ;  /* 0x000000574e006986 */ /* 0x0003e8000c10110e */
[----:B--2---:R-:W2:Y:S01]  /*2e3e0*/  LDL.LU R85, [R1+0x260] ;  /* 0x0002600001557983 */ /* 0x004ea20000300800 */
[----:B0-----:R-:W-:Y:S01]  /*2e3f0*/  ISETP.GE.AND P5, PT, R82, UR4, PT ;  /* 0x0000000452007c0c */ /* 0x001fe2000bfa6270 */
[----:B------:R-:W0:Y:S01]  /*2e400*/  LDCU UR4, c[0x0][0x39c] ;  /* 0x00007380ff0477ac */ /* 0x000e220008000800 */
[----:B---3--:R-:W-:Y:S01]  /*2e410*/  PRMT R80, R88, 0x9910, RZ ;  /* 0x0000991058507816 */ /* 0x008fe200000000ff */
[----:B------:R-:W2:Y:S01]  /*2e420*/  LDL.LU R90, [R1+0x264] ;  /* 0x00026400015a7983 */ /* 0x000ea20000300800 */
[----:B------:R-:W3:Y:S03]  /*2e430*/  LDCU UR20, c[0x0][0x398] ;  /* 0x00007300ff1477ac */ /* 0x000ee60008000800 */
[----:B-1----:R-:W-:-:S05]  /*2e440*/  IMAD.MOV.U32 R79, RZ, RZ, R80 ;  /* 0x000000ffff4f7224 */ /* 0x002fca00078e0050 */
[----:B------:R-:W-:-:S05]  /*2e450*/  SHF.R.S32.HI R79, RZ, 0x8, R79 ;  /* 0x00000008ff4f7819 */ /* 0x000fca000001144f */
[----:B------:R4:W-:Y:S02]  /*2e460*/  @P1 STG.E.U8 desc[UR14][R76.64], R79 ;  /* 0x0000004f4c001986 */ /* 0x0009e4000c10110e */
[----:B----4-:R-:W-:Y:S02]  /*2e470*/  F2FP.SATFINITE.E5M2.F32.PACK_AB_MERGE_C R77, R93, R92, RZ ;  /* 0x0000005c5d4d723e */ /* 0x010fe400048060ff */
[----:B------:R-:W4:Y:S04]  /*2e480*/  LDL.LU R92, [R1+0x80] ;  /* 0x00008000015c7983 */ /* 0x000f280000300800 */
[----:B------:R-:W4:Y:S01]  /*2e490*/  LDL.LU R93, [R1+0x84] ;  /* 0x00008400015d7983 */ /* 0x000f220000300800 */
[----:B-----5:R-:W-:Y:S02]  /*2e4a0*/  ISETP.LT.AND P2, PT, R67, UR8, !P2 ;  /* 0x0000000843007c0c */ /* 0x020fe4000d741270 */
[----:B------:R-:W-:Y:S01]  /*2e4b0*/  ISETP.LT.AND P6, PT, R91, UR10, !P3 ;  /* 0x0000000a5b007c0c */ /* 0x000fe2000dfc1270 */
[----:B------:R-:W-:Y:S01]  /*2e4c0*/  VIADD R78, R83, 0x22 ;  /* 0x00000022534e7836 */ /* 0x000fe20000000000 */
[----:B------:R-:W-:Y:S01]  /*2e4d0*/  ISETP.LT.AND P3, PT, R67, UR12, !P3 ;  /* 0x0000000c43007c0c */ /* 0x000fe2000df61270 */
[----:B------:R-:W-:Y:S01]  /*2e4e0*/  VIADD R82, R83, 0x21 ;  /* 0x0000002153527836 */ /* 0x000fe20000000000 */
[----:B------:R-:W-:Y:S01]  /*2e4f0*/  PRMT R80, R87, 0x9910, RZ ;  /* 0x0000991057507816 */ /* 0x000fe200000000ff */
[----:B------:R-:W1:Y:S03]  /*2e500*/  LDCU UR8, c[0x0][0x398] ;  /* 0x00007300ff0877ac */ /* 0x000e660008000800 */
[----:B------:R-:W-:Y:S01]  /*2e510*/  SHF.R.S32.HI R76, RZ, 0x8, R80 ;  /* 0x00000008ff4c7819 */ /* 0x000fe20000011450 */
[----:B------:R-:W5:Y:S01]  /*2e520*/  LDCU UR10, c[0x0][0x398] ;  /* 0x00007300ff0a77ac */ /* 0x000f620008000800 */
[----:B0-----:R-:W-:Y:S01]  /*2e530*/  ISETP.GE.AND P1, PT, R78, UR4, PT ;  /* 0x000000044e007c0c */ /* 0x001fe2000bf26270 */
[----:B------:R-:W0:Y:S02]  /*2e540*/  LDCU UR4, c[0x0][0x39c] ;  /* 0x00007380ff0477ac */ /* 0x000e240008000800 */
[----:B------:R1:W-:Y:S01]  /*2e550*/  @P2 STG.E.U8 desc[UR14][R74.64], R76 ;  /* 0x0000004c4a002986 */ /* 0x0003e2000c10110e */
[----:B------:R-:W0:Y:S03]  /*2e560*/  LDCU UR12, c[0x0][0x398] ;  /* 0x00007300ff0c77ac */ /* 0x000e260008000800 */
[----:B------:R3:W-:Y:S04]  /*2e570*/  @P6 STG.E.U8 desc[UR14][R72.64], R89 ;  /* 0x0000005948006986 */ /* 0x0007e8000c10110e */
[----:B------:R0:W-:Y:S01]  /*2e580*/  @P3 STG.E.U8 desc[UR14][R70.64], R77 ;  /* 0x0000004d46003986 */ /* 0x0001e2000c10110e */
[----:B------:R-:W-:Y:S01]  /*2e590*/  ISETP.LT.AND P3, PT, R91, UR18, !P0 ;  /* 0x000000125b007c0c */ /* 0x000fe2000c761270 */
[----:B------:R-:W2:Y:S01]  /*2e5a0*/  LDCU UR18, c[0x0][0x398] ;  /* 0x00007300ff1277ac */ /* 0x000ea20008000800 */
[----:B-1----:R-:W-:-:S02]  /*2e5b0*/  PRMT R75, R89, 0x9910, RZ ;  /* 0x00009910594b7816 */ /* 0x002fc400000000ff */
[----:B---3--:R-:W-:Y:S02]  /*2e5c0*/  IADD3 R72, P6, PT, R69, R2, RZ ;  /* 0x0000000245487210 */ /* 0x008fe40007fde0ff */
[----:B0-----:R-:W-:Y:S01]  /*2e5d0*/  SHF.R.S32.HI R71, RZ, 0x1f, R69 ;  /* 0x0000001fff477819 */ /* 0x001fe20000011445 */
[----:B------:R-:W-:Y:S01]  /*2e5e0*/  VIADD R74, R83, 0x23 ;  /* 0x00000023534a7836 */ /* 0x000fe20000000000 */
[----:B------:R-:W-:-:S03]  /*2e5f0*/  SHF.R.S32.HI R75, RZ, 0x8, R75 ;  /* 0x00000008ff4b7819 */ /* 0x000fc6000001144b */
[----:B------:R-:W-:Y:S01]  /*2e600*/  IMAD.X R73, R71, 0x1, R0, P6 ;  /* 0x0000000147497824 */ /* 0x000fe200030e0600 */
[----:B------:R-:W-:Y:S02]  /*2e610*/  PRMT R76, R77, 0x9910, RZ ;  /* 0x000099104d4c7816 */ /* 0x000fe400000000ff */
[----:B------:R-:W-:Y:S02]  /*2e620*/  ISETP.LT.AND P2, PT, R67, UR22, !P0 ;  /* 0x0000001643007c0c */ /* 0x000fe4000c741270 */
[----:B------:R2:W-:Y:S01]  /*2e630*/  @P3 STG.E.U8 desc[UR14][R72.64], R75 ;  /* 0x0000004b48003986 */ /* 0x0005e2000c10110e */
[----:B------:R-:W-:Y:S01]  /*2e640*/  ISETP.GE.AND P0, PT, R74, UR4, PT ;  /* 0x000000044a007c0c */ /* 0x000fe2000bf06270 */
[----:B------:R-:W0:Y:S01]  /*2e650*/  LDCU UR4, c[0x0][0x39c] ;  /* 0x00007380ff0477ac */ /* 0x000e220008000800 */
[----:B------:R-:W-:Y:S02]  /*2e660*/  SHF.R.S32.HI R74, RZ, 0x8, R76 ;  /* 0x00000008ff4a7819 */ /* 0x000fe4000001144c */
[----:B--2---:R-:W-:-:S02]  /*2e670*/  F2FP.SATFINITE.E5M2.F32.PACK_AB_MERGE_C R75, R90, R85, RZ ;  /* 0x000000555a4b723e */ /* 0x004fc400048060ff */
[----:B------:R-:W2:Y:S04]  /*2e680*/  LDL.LU R85, [R1+0x268] ;  /* 0x0002680001557983 */ /* 0x000ea80000300800 */
[----:B------:R-:W2:Y:S01]  /*2e690*/  LDL.LU R90, [R1+0x26c] ;  /* 0x00026c00015a7983 */ /* 0x000ea20000300800 */
[----:B----4-:R-:W-:-:S03]  /*2e6a0*/  F2FP.SATFINITE.E5M2.F32.PACK_AB_MERGE_C R76, R93, R92, RZ ;  /* 0x0000005c5d4c723e */ /* 0x010fc600048060ff */
[----:B------:R-:W3:Y:S04]  /*2e6b0*/  LDL.LU R92, [R1+0x88] ;  /* 0x00008800015c7983 */ /* 0x000ee80000300800 */
[----:B------:R-:W3:Y:S01]  /*2e6c0*/  LDL.LU R93, [R1+0x8c] ;  /* 0x00008c00015d7983 */ /* 0x000ee20000300800 */
[----:B------:R-:W-:Y:S01]  /*2e6d0*/  ISETP.GE.AND P4, PT, R82, UR6, PT ;  /* 0x0000000652007c0c */ /* 0x000fe2000bf86270 */
[----:B------:R-:W1:Y:S01]  /*2e6e0*/  LDCU UR6, c[0x0][0x39c] ;  /* 0x00007380ff0677ac */ /* 0x000e620008000800 */
[C---:B------:R-:W-:Y:S01]  /*2e6f0*/  IADD3 R70, P6, PT, R69.reuse, R3, RZ ;  /* 0x0000000345467210 */ /* 0x040fe20007fde0ff */
[----:B------:R-:W-:-:S04]  /*2e700*/  VIADD R69, R69, UR17 ;  /* 0x0000001145457c36 */ /* 0x000fc80008000000 */
[----:B------:R-:W-:Y:S01]  /*2e710*/  IMAD.X R71, R71, 0x1, R68, P6 ;  /* 0x0000000147477824 */ /* 0x000fe200030e0644 */
[----:B------:R-:W-:-:S04]  /*2e720*/  IADD3 R72, P6, PT, R69, R2, RZ ;  /* 0x0000000245487210 */ /* 0x000fc80007fde0ff */
[----:B------:R4:W-:Y:S01]  /*2e730*/  @P2 STG.E.U8 desc[UR14][R70.64], R74 ;  /* 0x0000004a46002986 */ /* 0x0009e2000c10110e */
[----:B------:R-:W-:Y:S02]  /*2e740*/  ISETP.LT.AND P2, PT, R91, UR20, !P5 ;  /* 0x000000145b007c0c */ /* 0x000fe4000ef41270 */
[----:B------:R-:W-:Y:S01]  /*2e750*/  ISETP.LT.AND P5, PT, R67, UR8, !P5 ;  /* 0x0000000843007c0c */ /* 0x000fe2000efa1270 */
[----:B------:R-:W0:Y:S01]  /*2e760*/  LDCU UR8, c[0x0][0x398] ;  /* 0x00007300ff0877ac */ /* 0x000e220008000800 */
[----:B----4-:R-:W-:Y:S01]  /*2e770*/  VIADD R70, R83, 0x24 ;  /* 0x0000002453467836 */ /* 0x010fe20000000000 */
[----:B------:R-:W-:-:S04]  /*2e780*/  SHF.R.S32.HI R71, RZ, 0x1f, R69 ;  /* 0x0000001fff477819 */ /* 0x000fc80000011445 */
[----:B-1----:R-:W-:Y:S01]  /*2e790*/  ISETP.GE.AND P3, PT, R70, UR6, PT ;  /* 0x0000000646007c0c */ /* 0x002fe2000bf66270 */
[----:B------:R-:W-:Y:S01]  /*2e7a0*/  IMAD.X R73, R71, 0x1, R0, P6 ;  /* 0x0000000147497824 */ /* 0x000fe200030e0600 */
[C---:B------:R-:W-:Y:S01]  /*2e7b0*/  IADD3 R70, P6, PT, R69.reuse, R3, RZ ;  /* 0x0000000345467210 */ /* 0x040fe20007fde0ff */
[----:B------:R-:W-:Y:S01]  /*2e7c0*/  VIADD R69, R69, UR17 ;  /* 0x0000001145457c36 */ /* 0x000fe20008000000 */
[----:B------:R-:W1:Y:S03]  /*2e7d0*/  LDCU UR6, c[0x0][0x398] ;  /* 0x00007300ff0677ac */ /* 0x000e660008000800 */
[----:B------:R-:W-:Y:S01]  /*2e7e0*/  IMAD.X R71, R71, 0x1, R68, P6 ;  /* 0x0000000147477824 */ /* 0x000fe200030e0644 */
[----:B------:R4:W-:Y:S04]  /*2e7f0*/  @P2 STG.E.U8 desc[UR14][R72.64], R75 ;  /* 0x0000004b48002986 */ /* 0x0009e8000c10110e */
[----:B------:R0:W-:Y:S01]  /*2e800*/  @P5 STG.E.U8 desc[UR14][R70.64], R76 ;  /* 0x0000004c46005986 */ /* 0x0001e2000c10110e */
[----:B-----5:R-:W-:Y:S01]  /*2e810*/  ISETP.LT.AND P5, PT, R91, UR10, !P4 ;  /* 0x0000000a5b007c0c */ /* 0x020fe2000e7a1270 */
[----:B------:R-:W-:Y:S01]  /*2e820*/  VIADD R74, R83, 0x25 ;  /* 0x00000025534a7836 */ /* 0x000fe20000000000 */
[----:B------:R-:W5:Y:S01]  /*2e830*/  LDCU UR10, c[0x0][0x398] ;  /* 0x00007300ff0a77ac */ /* 0x000f620008000800 */
[----:B----4-:R-:W-:-:S02]  /*2e840*/  IADD3 R72, P6, PT, R69, R2, RZ ;  /* 0x0000000245487210 */ /* 0x010fc40007fde0ff */
[----:B------:R-:W-:Y:S02]  /*2e850*/  PRMT R75, R75, 0x9910, RZ ;  /* 0x000099104b4b7816 */ /* 0x000fe400000000ff */
[----:B0-----:R-:W-:Y:S02]  /*2e860*/  SHF.R.S32.HI R71, RZ, 0x1f, R69 ;  /* 0x0000001fff477819 */ /* 0x001fe40000011445 */
[----:B------:R-:W-:-:S03]  /*2e870*/  SHF.R.S32.HI R75, RZ, 0x8, R75 ;  /* 0x00000008ff4b7819 */ /* 0x000fc6000001144b */
[----:B------:R-:W-:Y:S01]  /*2e880*/  IMAD.X R73, R71, 0x1, R0, P6 ;  /* 0x0000000147497824 */ /* 0x000fe200030e0600 */
[----:B------:R-:W-:Y:S01]  /*2e890*/  ISETP.GE.AND P2, PT, R74, UR4, PT ;  /* 0x000000044a007c0c */ /* 0x000fe2000bf46270 */
[----:B------:R-:W0:Y:S01]  /*2e8a0*/  LDCU UR4, c[0x0][0x39c] ;  /* 0x00007380ff0477ac */ /* 0x000e220008000800 */
[----:B------:R-:W-:Y:S02]  /*2e8b0*/  PRMT R74, R76, 0x9910, RZ ;  /* 0x000099104c4a7816 */ /* 0x000fe400000000ff */
[----:B------:R3:W-:Y:S01]  /*2e8c0*/  @P5 STG.E.U8 desc[UR14][R72.64], R75 ;  /* 0x0000004b48005986 */ /* 0x0007e2000c10110e */
[----:B--2---:R-:W-:-:S03]  /*2e8d0*/  F2FP.SATFINITE.E5M2.F32.PACK_AB_MERGE_C R76, R90, R85, RZ ;  /* 0x000000555a4c723e */ /* 0x004fc600048060ff */
[----:B------:R-:W2:Y:S04]  /*2e8e0*/  LDL.LU R85, [R1+0x270] ;  /* 0x0002700001557983 */ /* 0x000ea80000300800 */
[----:B------:R-:W2:Y:S01]  /*2e8f0*/  LDL.LU R90, [R1+0x274] ;  /* 0x00027400015a7983 */ /* 0x000ea20000300800 */
[----:B---3--:R-:W-:-:S03]  /*2e900*/  F2FP.SATFINITE.E5M2.F32.PACK_AB_MERGE_C R75, R93, R92, RZ ;  /* 0x0000005c5d4b723e */ /* 0x008fc600048060ff */
[----:B------:R-:W3:Y:S04]  /*2e910*/  LDL.LU R92, [R1+0x90] ;  /* 0x00009000015c7983 */ /* 0x000ee80000300800 */
[----:B------:R-:W3:Y:S01]  /*2e920*/  LDL.LU R93, [R1+0x94] ;  /* 0x00009400015d7983 */ /* 0x000ee20000300800 */
[----:B-1----:R-:W-:Y:S01]  /*2e930*/  ISETP.LT.AND P4, PT, R67, UR6, !P4 ;  /* 0x0000000643007c0c */ /* 0x002fe2000e781270 */
[----:B------:R-:W1:Y:S01]  /*2e940*/  LDCU UR6, c[0x0][0x39c] ;  /* 0x00007380ff0677ac */ /* 0x000e620008000800 */
[----:B------:R-:W-:Y:S02]  /*2e950*/  IADD3 R70, P6, PT, R69, R3, RZ ;  /* 0x0000000345467210 */ /* 0x000fe40007fde0ff */
[----:B------:R-:W-:-:S03]  /*2e960*/  SHF.R.S32.HI R74, RZ, 0x8, R74 ;  /* 0x00000008ff4a7819 */ /* 0x000fc6000001144a */
[----:B------:R-:W-:Y:S02]  /*2e970*/  IMAD.X R71, R71, 0x1, R68, P6 ;  /* 0x0000000147477824 */ /* 0x000fe400030e0644 */
[----:B------:R-:W-:Y:S01]  /*2e980*/  VIADD R69, R69, UR17 ;  /* 0x0000001145457c36 */ /* 0x000fe20008000000 */
[----:B------:R-:W-:Y:S01]  /*2e990*/  ISETP.LT.AND P5, PT, R91, UR8, !P1 ;  /* 0x000000085b007c0c */ /* 0x000fe2000cfa1270 */
[----:B------:R-:W4:Y:S02]  /*2e9a0*/  LDCU UR8, c[0x0][0x398] ;  /* 0x00007300ff0877ac */ /* 0x000f240008000800 */
[----:B------:R0:W-:Y:S01]  /*2e9b0*/  @P4 STG.E.U8 desc[UR14][R70.64], R74 ;  /* 0x0000004a46004986 */ /* 0x0001e2000c10110e */
[----:B------:R-:W-:Y:S01]  /*2e9c0*/  ISETP.LT.AND P4, PT, R67, UR12, !P1 ;  /* 0x0000000c43007c0c */ /* 0x000fe2000cf81270 */
[----:B------:R-:W1:Y:S01]  /*2e9d0*/  LDCU UR12, c[0x0][0x398] ;  /* 0x00007300ff0c77ac */ /* 0x000e620008000800 */
[----:B------:R-:W-:Y:S02]  /*2e9e0*/  IADD3 R72, P1, PT, R69, R2, RZ ;  /* 0x0000000245487210 */ /* 0x000fe40007f3e0ff */
[----:B0-----:R-:W-:-:S02]  /*2e9f0*/  SHF.R.S32.HI R71, RZ, 0x1f, R69 ;  /* 0x0000001fff477819 */ /* 0x001fc40000011445 */
[----:B------:R-:W-:Y:S01]  /*2ea00*/  IADD3 R70, P6, PT, R69, R3, RZ ;  /* 0x0000000345467210 */ /* 0x000fe20007fde0ff */
[----:B------:R-:W-:Y:S02]  /*2ea10*/  VIADD R74, R83, 0x26 ;  /* 0x00000026534a7836 */ /* 0x000fe40000000000 */
[C---:B------:R-:W-:Y:S02]  /*2ea20*/  IMAD.X R73, R71.reuse, 0x1, R0, P1 ;  /* 0x0000000147497824 */ /* 0x040fe400008e0600 */
[----:B------:R-:W-:Y:S01]  /*2ea30*/  IMAD.X R71, R71, 0x1, R68, P6 ;  /* 0x0000000147477824 */ /* 0x000fe200030e0644 */
[----:B------:R-:W-:Y:S01]  /*2ea40*/  ISETP.GE.AND P1, PT, R74, UR4, PT ;  /* 0x000000044a007c0c */ /* 0x000fe2000bf26270 */
[----:B------:R-:W0:Y:S01]  /*2ea50*/  LDCU UR4, c[0x0][0x39c] ;  /* 0x00007380ff0477ac */ /* 0x000e220008000800 */
[----:B------:R-:W-:Y:S01]  /*2ea60*/  @P5 STG.E.U8 desc[UR14][R72.64], R76 ;  /* 0x0000004c48005986 */ /* 0x000fe2000c10110e */
[----:B------:R-:W-:-:S03]  /*2ea70*/  VIADD R69, R69, UR17 ;  /* 0x0000001145457c36 */ /* 0x000fc60008000000 */
[----:B------:R1:W-:Y:S01]  /*2ea80*/  @P4 STG.E.U8 desc[UR14][R70.64], R75 ;  /* 0x0000004b46004986 */ /* 0x0003e2000c10110e */
[----:B-----5:R-:W-:Y:S01]  /*2ea90*/  ISETP.LT.AND P5, PT, R91, UR10, !P0 ;  /* 0x0000000a5b007c0c */ /* 0x020fe2000c7a1270 */
[----:B------:R-:W-:Y:S01]  /*2eaa0*/  VIADD R74, R83, 0x27 ;  /* 0x00000027534a7836 */ /* 0x000fe20000000000 */
[----:B------:R-:W-:Y:S01]  /*2eab0*/  ISETP.LT.AND P4, PT, R67, UR18, !P0 ;  /* 0x0000001243007c0c */ /* 0x000fe2000c781270 */
[----:B------:R-:W5:Y:S01]  /*2eac0*/  LDCU UR10, c[0x0][0x398] ;  /* 0x00007300ff0a77ac */ /* 0x000f620008000800 */
[----:B-1----:R-:W-:Y:S01]  /*2ead0*/  PRMT R70, R76, 0x9910, RZ ;  /* 0x000099104c467816 */ /* 0x002fe200000000ff */
[----:B------:R-:W1:Y:S01]  /*2eae0*/  LDCU UR18, c[0x0][0x398] ;  /* 0x00007300ff1277ac */ /* 0x000e620008000800 */
[----:B------:R-:W-:Y:S02]  /*2eaf0*/  PRMT R76, R75, 0x9910, RZ ;  /* 0x000099104b4c7816 */ /* 0x000fe400000000ff */
[----:B------:R-:W-:Y:S01]  /*2eb00*/  SHF.R.S32.HI R71, RZ, 0x1f, R69 ;  /* 0x0000001fff477819 */ /* 0x000fe20000011445 */
[----:B------:R-:W-:Y:S01]  /*2eb10*/  IMAD.MOV.U32 R75, RZ, RZ, R70 ;  /* 0x000000ffff4b7224 */ /* 0x000fe200078e0046 */
[----:B------:R-:W-:-:S04]  /*2eb20*/  IADD3 R72, P0, PT, R69, R2, RZ ;  /* 0x0000000245487210 */ /* 0x000fc80007f1e0ff */
[----:B------:R-:W-:Y:S01]  /*2eb30*/  SHF.R.S32.HI R75, RZ, 0x8, R75 ;  /* 0x00000008ff4b7819 */ /* 0x000fe2000001144b */
[----:B------:R-:W-:Y:S01]  /*2eb40*/  IMAD.X R73, R71, 0x1, R0, P0 ;  /* 0x0000000147497824 */ /* 0x000fe200000e0600 */
[----:B0-----:R-:W-:Y:S01]  /*2eb50*/  ISETP.GE.AND P0, PT, R74, UR4, PT ;  /* 0x000000044a007c0c */ /* 0x001fe2000bf06270 */
[----:B------:R-:W0:Y:S01]  /*2eb60*/  LDCU UR4, c[0x0][0x39c] ;  /* 0x00007380ff0477ac */ /* 0x000e220008000800 */
[----:B------:R-:W-:Y:S02]  /*2eb70*/  SHF.R.S32.HI R74, RZ, 0x8, R76 ;  /* 0x00000008ff4a7819 */ /* 0x000fe4000001144c */
[----:B------:R2:W-:Y:S02]  /*2eb80*/  @P5 STG.E.U8 desc[UR14][R72.64], R75 ;  /* 0x0000004b48005986 */ /* 0x0005e4000c10110e */
[----:B--2---:R-:W-:Y:S02]  /*2eb90*/  F2FP.SATFINITE.E5M2.F32.PACK_AB_MERGE_C R75, R90, R85, RZ ;  /* 0x000000555a4b723e */ /* 0x004fe400048060ff */
[----:B------:R-:W2:Y:S04]  /*2eba0*/  LDL.LU R85, [R1+0x278] ;  /* 0x0002780001557983 */ /* 0x000ea80000300800 */
[----:B------:R-:W2:Y:S01]  /*2ebb0*/  LDL.LU R90, [R1+0x27c] ;  /* 0x00027c00015a7983 */ /* 0x000ea20000300800 */
[----:B---3--:R-:W-:-:S03]  /*2ebc0*/  F2FP.SATFINITE.E5M2.F32.PACK_AB_MERGE_C R76, R93, R92, RZ ;  /* 0x0000005c5d4c723e */ /* 0x008fc600048060ff */
[----:B------:R-:W3:Y:S04]  /*2ebd0*/  LDL.LU R92, [R1+0x98] ;  /* 0x00009800015c7983 */ /* 0x000ee80000300800 */
[----:B------:R-:W3:Y:S01]  /*2ebe0*/  LDL.LU R93, [R1+0x9c] ;  /* 0x00009c00015d7983 */ /* 0x000ee20000300800 */
[C---:B------:R-:W-:Y:S01]  /*2ebf0*/  IADD3 R70, P6, PT, R69.reuse, R3, RZ ;  /* 0x0000000345467210 */ /* 0x040fe20007fde0ff */
[----:B------:R-:W-:-:S04]  /*2ec00*/  VIADD R69, R69, UR17 ;  /* 0x0000001145457c36 */ /* 0x000fc80008000000 */
[----:B------:R-:W-:Y:S01]  /*2ec10*/  IMAD.X R71, R71, 0x1, R68, P6 ;  /* 0x0000000147477824 */ /* 0x000fe200030e0644 */
[----:B------:R-:W-:-:S04]  /*2ec20*/  IADD3 R72, P6, PT, R69, R2, RZ ;  /* 0x0000000245487210 */ /* 0x000fc80007fde0ff */
[----:B------:R0:W-:Y:S01]  /*2ec30*/  @P4 STG.E.U8 desc[UR14][R70.64], R74 ;  /* 0x0000004a46004986 */ /* 0x0001e2000c10110e */
[----:B----4-:R-:W-:Y:S01]  /*2ec40*/  ISETP.LT.AND P4, PT, R91, UR8, !P3 ;  /* 0x000000085b007c0c */ /* 0x010fe2000df81270 */
[----:B------:R-:W4:Y:S01]  /*2ec50*/  LDCU UR8, c[0x0][0x398] ;  /* 0x00007300ff0877ac */ /* 0x000f220008000800 */
[----:B------:R-:W-:Y:S01]  /*2ec60*/  ISETP.LT.AND P3, PT, R67, UR12, !P3 ;  /* 0x0000000c43007c0c */ /* 0x000fe2000df61270 */
[----:B------:R-:W1:Y:S01]  /*2ec70*/  LDCU UR12, c[0x0][0x398] ;  /* 0x00007300ff0c77ac */ /* 0x000e620008000800 */
[----:B0-----:R-:W-:Y:S01]  /*2ec80*/  VIADD R70, R83, 0x28 ;  /* 0x0000002853467836 */ /* 0x001fe20000000000 */
[----:B------:R-:W-:-:S04]  /*2ec90*/  SHF.R.S32.HI R71, RZ, 0x1f, R69 ;  /* 0x0000001fff477819 */ /* 0x000fc80000011445 */
[----:B------:R-:W-:Y:S01]  /*2eca0*/  ISETP.GE.AND P5, PT, R70, UR6, PT ;  /* 0x0000000646007c0c */ /* 0x000fe2000bfa6270 */
[----:B------:R-:W-:Y:S01]  /*2ecb0*/  IMAD.X R73, R71, 0x1, R0, P6 ;  /* 0x0000000147497824 */ /* 0x000fe200030e0600 */
[C---:B------:R-:W-:Y:S01]  /*2ecc0*/  IADD3 R70, P6, PT, R69.reuse, R3, RZ ;  /* 0x0000000345467210 */ /* 0x040fe20007fde0ff */
[----:B------:R-:W-:Y:S01]  /*2ecd0*/  VIADD R69, R69, UR17 ;  /* 0x0000001145457c36 */ /* 0x000fe20008000000 */
[----:B------:R-:W0:Y:S03]  /*2ece0*/  LDCU UR6, c[0x0][0x398] ;  /* 0x00007300ff0677ac */ /* 0x000e260008000800 */
[----:B------:R-:W-:Y:S01]  /*2ecf0*/  IMAD.X R71, R71, 0x1, R68, P6 ;  /* 0x0000000147477824 */ /* 0x000fe200030e0644 */
[----:B------:R1:W-:Y:S04]  /*2ed00*/  @P4 STG.E.U8 desc[UR14][R72.64], R75 ;  /* 0x0000004b48004986 */ /* 0x0003e8000c10110e */
[----:B------:R0:W-:Y:S01]  /*2ed10*/  @P3 STG.E.U8 desc[UR14][R70.64], R76 ;  /* 0x0000004c46003986 */ /* 0x0001e2000c10110e */
[----:B-----5:R-:W-:Y:S01]  /*2ed20*/  ISETP.LT.AND P3, PT, R91, UR10, !P2 ;  /* 0x0000000a5b007c0c */ /* 0x020fe2000d761270 */
[----:B------:R-:W-:Y:S01]  /*2ed30*/  VIADD R74, R83, 0x29 ;  /* 0x00000029534a7836 */ /* 0x000fe20000000000 */
[----:B------:R-:W5:Y:S01]  /*2ed40*/  LDCU UR10, c[0x0][0x398] ;  /* 0x00007300ff0a77ac */ /* 0x000f620008000800 */
[----:B-1----:R-:W-:-:S02]  /*2ed50*/  IADD3 R72, P6, PT, R69, R2, RZ ;  /* 0x0000000245487210 */ /* 0x002fc40007fde0ff */
        /* <DEDUP_REMOVED lines=14> */
[----:B------:R-:W-:Y:S01]  /*2ee40*/  ISETP.LT.AND P2, PT, R67, UR6, !P2 ;  /* 0x0000000643007c0c */ /* 0x000fe2000d741270 */
[----:B------:R-:W1:Y:S01]  /*2ee50*/  LDCU UR6, c[0x0][0x39c] ;  /* 0x00007380ff0677ac */ /* 0x000e620008000800 */
[----:B------:R-:W-:Y:S02]  /*2ee60*/  IADD3 R70, P6, PT, R69, R3, RZ ;  /* 0x0000000345467210 */ /* 0x000fe40007fde0ff */
[----:B------:R-:W-:-:S03]  /*2ee70*/  SHF.R.S32.HI R74, RZ, 0x8, R74 ;  /* 0x00000008ff4a7819 */ /* 0x000fc6000001144a */
[----:B------:R-:W-:Y:S02]  /*2ee80*/  IMAD.X R71, R71, 0x1, R68, P6 ;  /* 0x0000000147477824 */ /* 0x000fe400030e0644 */
[----:B------:R-:W-:Y:S01]  /*2ee90*/  VIADD R69, R69, UR17 ;  /* 0x0000001145457c36 */ /* 0x000fe20008000000 */
[----:B----4-:R-:W-:Y:S01]  /*2eea0*/  ISETP.LT.AND P3, PT, R91, UR8, !P1 ;  /* 0x000000085b007c0c */ /* 0x010fe2000cf61270 */
        /* <DEDUP_REMOVED lines=441> */
[----:B------:R-:W3:Y:S04]  /*30a40*/  LDL.LU R93, [R1+0xfc] ;  /* 0x0000fc00015d7983 */ /* 0x000ee80000300800 */
[----:B------:R-:W3:Y:S04]  /*30a50*/  LDL.LU R86, [R1+0x100] ;  /* 0x0001000001567983 */ /* 0x000ee80000300800 */
[----:B------:R-:W3:Y:S01]  /*30a60*/  LDL.LU R84, [R1+0x104] ;  /* 0x0001040001547983 */ /* 0x000ee20000300800 */
[----:B------:R-:W-:-:S05]  /*30a70*/  IADD3 R70, P6, PT, R69, R3, RZ ;  /* 0x0000000345467210 */ /* 0x000fca0007fde0ff */
[----:B------:R-:W-:Y:S02]  /*30a80*/  IMAD.X R71, R71, 0x1, R68, P6 ;  /* 0x0000000147477824 */ /* 0x000fe400030e0644 */
[----:B------:R-:W-:-:S03]  /*30a90*/  VIADD R69, R69, UR17 ;  /* 0x0000001145457c36 */ /* 0x000fc60008000000 */
[----:B------:R0:W-:Y:S02]  /*30aa0*/  @P4 STG.E.U8 desc[UR14][R70.64], R74 ;  /* 0x0000004a46004986 */ /* 0x0001e4000c10110e */
[----:B------:R-:W-:Y:S02]  /*30ab0*/  IADD3 R72, P6, PT, R69, R2, RZ ;  /* 0x0000000245487210 */ /* 0x000fe40007fde0ff */
[----:B----4-:R-:W-:Y:S01]  /*30ac0*/  ISETP.LT.AND P5, PT, R91, UR8, !P3 ;  /* 0x000000085b007c0c */ /* 0x010fe2000dfa1270 */
[----:B------:R-:W4:Y:S01]  /*30ad0*/  LDCU UR8, c[0x0][0x398] ;  /* 0x00007300ff0877ac */ /* 0x000f220008000800 */
[----:B0-----:R-:W-:Y:S01]  /*30ae0*/  VIADD R70, R83, 0x40 ;  /* 0x0000004053467836 */ /* 0x001fe20000000000 */
[----:B------:R-:W-:Y:S02]  /*30af0*/  SHF.R.S32.HI R71, RZ, 0x1f, R69 ;  /* 0x0000001fff477819 */ /* 0x000fe40000011445 */
[----:B------:R-:W-:Y:S01]  /*30b00*/  ISETP.LT.AND P3, PT, R67, UR12, !P3 ;  /* 0x0000000c43007c0c */ /* 0x000fe2000df61270 */
[----:B------:R-:W0:Y:S01]  /*30b10*/  LDCU UR12, c[0x0][0x398] ;  /* 0x00007300ff0c77ac */ /* 0x000e220008000800 */
[----:B------:R-:W-:Y:S01]  /*30b20*/  ISETP.GE.AND P4, PT, R70, UR6, PT ;  /* 0x0000000646007c0c */ /* 0x000fe2000bf86270 */
[----:B------:R-:W0:Y:S01]  /*30b30*/  LDCU UR6, c[0x0][0x398] ;  /* 0x00007300ff0677ac */ /* 0x000e220008000800 */
[----:B------:R-:W-:Y:S01]  /*30b40*/  IMAD.X R73, R71, 0x1, R0, P6 ;  /* 0x0000000147497824 */ /* 0x000fe200030e0600 */
[C---:B------:R-:W-:Y:S01]  /*30b50*/  IADD3 R70, P6, PT, R69.reuse, R3, RZ ;  /* 0x0000000345467210 */ /* 0x040fe20007fde0ff */
[----:B------:R-:W-:-:S04]  /*30b60*/  VIADD R69, R69, UR17 ;  /* 0x0000001145457c36 */ /* 0x000fc80008000000 */
[----:B------:R-:W-:Y:S01]  /*30b70*/  IMAD.X R71, R71, 0x1, R68, P6 ;  /* 0x0000000147477824 */ /* 0x000fe200030e0644 */
[----:B------:R0:W-:Y:S01]  /*30b80*/  @P5 STG.E.U8 desc[UR14][R72.64], R75 ;  /* 0x0000004b48005986 */ /* 0x0001e2000c10110e */
[----:B------:R-:W-:-:S03]  /*30b90*/  VIADD R74, R83, 0x41 ;  /* 0x00000041534a7836 */ /* 0x000fc60000000000 */
[----:B------:R1:W-:Y:S01]  /*30ba0*/  @P3 STG.E.U8 desc[UR14][R70.64], R76 ;  /* 0x0000004c46003986 */ /* 0x0003e2000c10110e */
[----:B-----5:R-:W-:Y:S01]  /*30bb0*/  ISETP.LT.AND P3, PT, R91, UR10, !P2 ;  /* 0x0000000a5b007c0c */ /* 0x020fe2000d761270 */
[----:B------:R-:W5:Y:S01]  /*30bc0*/  LDCU UR10, c[0x0][0x398] ;  /* 0x00007300ff0a77ac */ /* 0x000f620008000800 */
[----:B------:R-:W-:Y:S02]  /*30bd0*/  ISETP.GE.AND P5, PT, R74, UR4, PT ;  /* 0x000000044a007c0c */ /* 0x000fe4000bfa6270 */
[----:B0-----:R-:W-:Y:S01]  /*30be0*/  IADD3 R72, P6, PT, R69, R2, RZ ;  /* 0x0000000245487210 */ /* 0x001fe20007fde0ff */
[----:B------:R-:W0:Y:S01]  /*30bf0*/  LDCU UR4, c[0x0][0x39c] ;  /* 0x00007380ff0477ac */ /* 0x000e220008000800 */
[----:B-1----:R-:W-:Y:S02]  /*30c00*/  SHF.R.S32.HI R71, RZ, 0x1f, R69 ;  /* 0x0000001fff477819 */ /* 0x002fe40000011445 */
[----:B------:R-:W-:Y:S01]  /*30c10*/  ISETP.LT.AND P2, PT, R67, UR6, !P2 ;  /* 0x0000000643007c0c */ /* 0x000fe2000d741270 */
[----:B------:R-:W1:Y:S01]  /*30c20*/  LDCU UR6, c[0x0][0x39c] ;  /* 0x00007380ff0677ac */ /* 0x000e620008000800 */
[----:B------:R-:W-:Y:S01]  /*30c30*/  PRMT R75, R75, 0x9910, RZ ;  /* 0x000099104b4b7816 */ /* 0x000fe200000000ff */
[----:B------:R-:W-:Y:S01]  /*30c40*/  IMAD.X R73, R71, 0x1, R0, P6 ;  /* 0x0000000147497824 */ /* 0x000fe200030e0600 */
[----:B------:R-:W-:-:S02]  /*30c50*/  IADD3 R70, P6, PT, R69, R3, RZ ;  /* 0x0000000345467210 */ /* 0x000fc40007fde0ff */
[----:B------:R-:W-:Y:S02]  /*30c60*/  PRMT R74, R76, 0x9910, RZ ;  /* 0x000099104c4a7816 */ /* 0x000fe400000000ff */
[----:B------:R-:W-:Y:S01]  /*30c70*/  SHF.R.S32.HI R75, RZ, 0x8, R75 ;  /* 0x00000008ff4b7819 */ /* 0x000fe2000001144b */
[----:B------:R-:W-:Y:S01]  /*30c80*/  IMAD.X R71, R71, 0x1, R68, P6 ;  /* 0x0000000147477824 */ /* 0x000fe200030e0644 */
[----:B------:R-:W-:Y:S01]  /*30c90*/  SHF.R.S32.HI R74, RZ, 0x8, R74 ;  /* 0x00000008ff4a7819 */ /* 0x000fe2000001144a */
[----:B------:R-:W-:Y:S02]  /*30ca0*/  VIADD R69, R69, UR17 ;  /* 0x0000001145457c36 */ /* 0x000fe40008000000 */
[----:B------:R0:W-:Y:S01]  /*30cb0*/  @P3 STG.E.U8 desc[UR14][R72.64], R75 ;  /* 0x0000004b48003986 */ /* 0x0001e2000c10110e */
[----:B----4-:R-:W-:Y:S01]  /*30cc0*/  ISETP.LT.AND P3, PT, R91, UR8, !P1 ;  /* 0x000000085b007c0c */ /* 0x010fe2000cf61270 */
[----:B------:R-:W4:Y:S02]  /*30cd0*/  LDCU UR8, c[0x0][0x398] ;  /* 0x00007300ff0877ac */ /* 0x000f240008000800 */
[----:B------:R1:W-:Y:S01]  /*30ce0*/  @P2 STG.E.U8 desc[UR14][R70.64], R74 ;  /* 0x0000004a46002986 */ /* 0x0003e2000c10110e */
[----:B------:R-:W-:Y:S01]  /*30cf0*/  ISETP.LT.AND P2, PT, R67, UR12, !P1 ;  /* 0x0000000c43007c0c */ /* 0x000fe2000cf41270 */
[----:B------:R-:W2:Y:S01]  /*30d00*/  LDCU UR12, c[0x0][0x398] ;  /* 0x00007300ff0c77ac */ /* 0x000ea20008000800 */
[----:B0-----:R-:W-:-:S02]  /*30d10*/  IADD3 R72, P1, PT, R69, R2, RZ ;  /* 0x0000000245487210 */ /* 0x001fc40007f3e0ff */
[----:B-1----:R-:W-:Y:S01]  /*30d20*/  SHF.R.S32.HI R71, RZ, 0x1f, R69 ;  /* 0x0000001fff477819 */ /* 0x002fe20000011445 */
[----:B------:R-:W-:Y:S01]  /*30d30*/  VIADD R74, R83, 0x42 ;  /* 0x00000042534a7836 */ /* 0x000fe20000000000 */
[----:B------:R-:W-:-:S03]  /*30d40*/  IADD3 R70, P6, PT, R69, R3, RZ ;  /* 0x0000000345467210 */ /* 0x000fc60007fde0ff */
[C---:B------:R-:W-:Y:S01]  /*30d50*/  IMAD.X R73, R71.reuse, 0x1, R0, P1 ;  /* 0x0000000147497824 */ /* 0x040fe200008e0600 */
[----:B------:R-:W-:Y:S01]  /*30d60*/  ISETP.GE.AND P1, PT, R74, UR4, PT ;  /* 0x000000044a007c0c */ /* 0x000fe2000bf26270 */
[----:B------:R-:W0:Y:S01]  /*30d70*/  LDCU UR4, c[0x0][0x39c] ;  /* 0x00007380ff0477ac */ /* 0x000e220008000800 */
[----:B------:R-:W-:Y:S02]  /*30d80*/  IMAD.X R71, R71, 0x1, R68, P6 ;  /* 0x0000000147477824 */ /* 0x000fe400030e0644 */
[----:B------:R-:W-:Y:S02]  /*30d90*/  VIADD R69, R69, UR17 ;  /* 0x0000001145457c36 */ /* 0x000fe40008000000 */
[----:B------:R-:W-:Y:S01]  /*30da0*/  VIADD R74, R83, 0x43 ;  /* 0x00000043534a7836 */ /* 0x000fe20000000000 */
[----:B--2---:R-:W-:Y:S02]  /*30db0*/  F2FP.SATFINITE.E5M2.F32.PACK_AB_MERGE_C R76, R90, R85, RZ ;  /* 0x000000555a4c723e */ /* 0x004fe400048060ff */
[----:B------:R-:W2:Y:S04]  /*30dc0*/  LDL.LU R85, [R1+0x1b0] ;  /* 0x0001b00001557983 */ /* 0x000ea80000300800 */
[----:B------:R1:W-:Y:S01]  /*30dd0*/  @P3 STG.E.U8 desc[UR14][R72.64], R76 ;  /* 0x0000004c48003986 */ /* 0x0003e2000c10110e */
[----:B-----5:R-:W-:Y:S01]  /*30de0*/  ISETP.LT.AND P3, PT, R91, UR10, !P0 ;  /* 0x0000000a5b007c0c */ /* 0x020fe2000c761270 */
[----:B------:R-:W5:Y:S02]  /*30df0*/  LDCU UR10, c[0x0][0x398] ;  /* 0x00007300ff0a77ac */ /* 0x000f640008000800 */
[----:B------:R-:W2:Y:S01]  /*30e00*/  LDL.LU R90, [R1+0x1b4] ;  /* 0x0001b400015a7983 */ /* 0x000ea20000300800 */
[----:B---3--:R-:W-:-:S03]  /*30e10*/  F2FP.SATFINITE.E5M2.F32.PACK_AB_MERGE_C R75, R93, R92, RZ ;  /* 0x0000005c5d4b723e */ /* 0x008fc600048060ff */
[----:B------:R-:W3:Y:S04]  /*30e20*/  LDL.LU R92, [R1+0x1f0] ;  /* 0x0001f000015c7983 */ /* 0x000ee80000300800 */
[----:B------:R0:W-:Y:S01]  /*30e30*/  @P2 STG.E.U8 desc[UR14][R70.64], R75 ;  /* 0x0000004b46002986 */ /* 0x0001e2000c10110e */
[----:B------:R-:W-:Y:S01]  /*30e40*/  ISETP.LT.AND P2, PT, R67, UR18, !P0 ;  /* 0x0000001243007c0c */ /* 0x000fe2000c741270 */
[----:B------:R-:W2:Y:S01]  /*30e50*/  LDCU UR18, c[0x0][0x398] ;  /* 0x00007300ff1277ac */ /* 0x000ea20008000800 */
[----:B-1----:R-:W-:Y:S01]  /*30e60*/  IADD3 R72, P0, PT, R69, R2, RZ ;  /* 0x0000000245487210 */ /* 0x002fe20007f1e0ff */
[----:B------:R-:W3:Y:S01]  /*30e70*/  LDL.LU R93, [R1+0x1f4] ;  /* 0x0001f400015d7983 */ /* 0x000ee20000300800 */
[----:B0-----:R-:W-:Y:S02]  /*30e80*/  PRMT R70, R76, 0x9910, RZ ;  /* 0x000099104c467816 */ /* 0x001fe400000000ff */
[----:B------:R-:W-:-:S02]  /*30e90*/  PRMT R76, R75, 0x9910, RZ ;  /* 0x000099104b4c7816 */ /* 0x000fc400000000ff */
[----:B------:R-:W-:Y:S01]  /*30ea0*/  SHF.R.S32.HI R71, RZ, 0x1f, R69 ;  /* 0x0000001fff477819 */ /* 0x000fe20000011445 */
[----:B------:R-:W-:Y:S01]  /*30eb0*/  IMAD.MOV.U32 R75, RZ, RZ, R70 ;  /* 0x000000ffff4b7224 */ /* 0x000fe200078e0046 */
[----:B------:R-:W-:-:S03]  /*30ec0*/  IADD3 R70, P6, PT, R69, R3, RZ ;  /* 0x0000000345467210 */ /* 0x000fc60007fde0ff */
[C---:B------:R-:W-:Y:S01]  /*30ed0*/  IMAD.X R73, R71.reuse, 0x1, R0, P0 ;  /* 0x0000000147497824 */ /* 0x040fe200000e0600 */
[----:B------:R-:W-:Y:S01]  /*30ee0*/  SHF.R.S32.HI R75, RZ, 0x8, R75 ;  /* 0x00000008ff4b7819 */ /* 0x000fe2000001144b */
[----:B------:R-:W-:Y:S01]  /*30ef0*/  IMAD.X R71, R71, 0x1, R68, P6 ;  /* 0x0000000147477824 */ /* 0x000fe200030e0644 */
[----:B------:R-:W-:Y:S01]  /*30f00*/  ISETP.GE.AND P0, PT, R74, UR4, PT ;  /* 0x000000044a007c0c */ /* 0x000fe2000bf06270 */
[----:B------:R-:W-:Y:S01]  /*30f10*/  VIADD R69, R69, UR17 ;  /* 0x0000001145457c36 */ /* 0x000fe20008000000 */
[----:B------:R-:W-:Y:S01]  /*30f20*/  SHF.R.S32.HI R74, RZ, 0x8, R76 ;  /* 0x00000008ff4a7819 */ /* 0x000fe2000001144c */
[----:B------:R-:W-:Y:S01]  /*30f30*/  @P3 STG.E.U8 desc[UR14][R72.64], R75 ;  /* 0x0000004b48003986 */ /* 0x000fe2000c10110e */
[----:B----4-:R-:W-:Y:S01]  /*30f40*/  ISETP.LT.AND P6, PT, R91, UR8, !P4 ;  /* 0x000000085b007c0c */ /* 0x010fe2000e7c1270 */
[----:B------:R-:W0:Y:S02]  /*30f50*/  LDCU UR4, c[0x0][0x39c] ;  /* 0x00007380ff0477ac */ /* 0x000e240008000800 */
[----:B------:R1:W-:Y:S01]  /*30f60*/  @P2 STG.E.U8 desc[UR14][R70.64], R74 ;  /* 0x0000004a46002986 */ /* 0x0003e2000c10110e */
[----:B------:R-:W4:Y:S01]  /*30f70*/  LDCU UR8, c[0x0][0x398] ;  /* 0x00007300ff0877ac */ /* 0x000f220008000800 */
[----:B-1----:R-:W-:-:S02]  /*30f80*/  F2FP.SATFINITE.E5M2.F32.PACK_AB_MERGE_C R74, R84, R86, RZ ;  /* 0x00000056544a723e */ /* 0x002fc400048060ff */
[----:B------:R-:W2:Y:S04]  /*30f90*/  LDL.LU R86, [R1+0x108] ;  /* 0x0001080001567983 */ /* 0x000ea80000300800 */
[----:B------:R-:W2:Y:S01]  /*30fa0*/  LDL.LU R84, [R1+0x10c] ;  /* 0x00010c0001547983 */ /* 0x000ea20000300800 */
[----:B------:R-:W-:Y:S01]  /*30fb0*/  VIADD R70, R83, 0x44 ;  /* 0x0000004453467836 */ /* 0x000fe20000000000 */
[----:B------:R-:W-:Y:S02]  /*30fc0*/  SHF.R.S32.HI R71, RZ, 0x1f, R69 ;  /* 0x0000001fff477819 */ /* 0x000fe40000011445 */
[----:B------:R-:W-:Y:S02]  /*30fd0*/  IADD3 R72, P3, PT, R69, R2, RZ ;  /* 0x0000000245487210 */ /* 0x000fe40007f7e0ff */
[----:B------:R-:W-:Y:S01]  /*30fe0*/  ISETP.GE.AND P2, PT, R70, UR6, PT ;  /* 0x0000000646007c0c */ /* 0x000fe2000bf46270 */
[----:B------:R-:W1:Y:S01]  /*30ff0*/  LDCU UR6, c[0x0][0x398] ;  /* 0x00007300ff0677ac */ /* 0x000e620008000800 */
[----:B------:R-:W-:Y:S01]  /*31000*/  ISETP.LT.AND P4, PT, R67, UR12, !P4 ;  /* 0x0000000c43007c0c */ /* 0x000fe2000e781270 */
[----:B------:R-:W-:Y:S01]  /*31010*/  IMAD.X R73, R71, 0x1, R0, P3 ;  /* 0x0000000147497824 */ /* 0x000fe200018e0600 */
[C---:B------:R-:W-:Y:S01]  /*31020*/  IADD3 R70, P3, PT, R69.reuse, R3, RZ ;  /* 0x0000000345467210 */ /* 0x040fe20007f7e0ff */
[----:B------:R-:W-:Y:S01]  /*31030*/  VIADD R69, R69, UR17 ;  /* 0x0000001145457c36 */ /* 0x000fe20008000000 */
[----:B------:R-:W-:Y:S01]  /*31040*/  F2FP.SATFINITE.E5M2.F32.PACK_AB_MERGE_C R75, R5, R4, RZ ;  /* 0x00000004054b723e */ /* 0x000fe200048060ff */
[----:B------:R-:W4:Y:S02]  /*31050*/  LDCU UR12, c[0x0][0x398] ;  /* 0x00007300ff0c77ac */ /* 0x000f240008000800 */
[----:B------:R-:W-:Y:S01]  /*31060*/  IMAD.X R71, R71, 0x1, R68, P3 ;  /* 0x0000000147477824 */ /* 0x000fe200018e0644 */
[----:B------:R0:W-:Y:S01]  /*31070*/  @P6 STG.E.U8 desc[UR14][R72.64], R74 ;  /* 0x0000004a48006986 */ /* 0x0001e2000c10110e */
[----:B------:R-:W-:Y:S01]  /*31080*/  VIADD R4, R83, 0x45 ;  /* 0x0000004553047836 */ /* 0x000fe20000000000 */
[----:B------:R-:W-:-:S03]  /*31090*/  SHF.R.S32.HI R5, RZ, 0x1f, R69 ;  /* 0x0000001fff057819 */ /* 0x000fc60000011445 */
[----:B------:R4:W-:Y:S01]  /*310a0*/  @P4 STG.E.U8 desc[UR14][R70.64], R75 ;  /* 0x0000004b46004986 */ /* 0x0009e2000c10110e */
[----:B-----5:R-:W-:Y:S01]  /*310b0*/  ISETP.LT.AND P4, PT, R91, UR10, !P5 ;  /* 0x0000000a5b007c0c */ /* 0x020fe2000ef81270 */
[----:B------:R-:W5:Y:S01]  /*310c0*/  LDCU UR10, c[0x0][0x398] ;  /* 0x00007300ff0a77ac */ /* 0x000f620008000800 */
[----:B-1----:R-:W-:Y:S02]  /*310d0*/  ISETP.LT.AND P5, PT, R67, UR6, !P5 ;  /* 0x0000000643007c0c */ /* 0x002fe4000efa1270 */
[----:B0-----:R-:W-:Y:S01]  /*310e0*/  ISETP.GE.AND P3, PT, R4, UR4, PT ;  /* 0x0000000404007c0c */ /* 0x001fe2000bf66270 */
[----:B------:R-:W0:Y:S01]  /*310f0*/  LDCU UR4, c[0x0][0x39c] ;  /* 0x00007380ff0477ac */ /* 0x000e220008000800 */
[----:B------:R-:W-:Y:S02]  /*31100*/  PRMT R73, R74, 0x9910, RZ ;  /* 0x000099104a497816 */ /* 0x000fe400000000ff */
[----:B------:R-:W-:Y:S01]  /*31110*/  PRMT R72, R75, 0x9910, RZ ;  /* 0x000099104b487816 */ /* 0x000fe200000000ff */
[----:B------:R-:W1:Y:S01]  /*31120*/  LDCU UR6, c[0x0][0x39c] ;  /* 0x00007380ff0677ac */ /* 0x000e620008000800 */
[----:B----4-:R-:W-:-:S05]  /*31130*/  IADD3 R70, P6, PT, R69, R2, RZ ;  /* 0x0000000245467210 */ /* 0x010fca0007fde0ff */
[----:B------:R-:W-:Y:S01]  /*31140*/  IMAD.X R71, R5, 0x1, R0, P6 ;  /* 0x0000000105477824 */ /* 0x000fe200030e0600 */
[----:B------:R-:W-:Y:S02]  /*31150*/  IADD3 R4, P6, PT, R69, R3, RZ ;  /* 0x0000000345047210 */ /* 0x000fe40007fde0ff */
[----:B------:R-:W-:Y:S02]  /*31160*/  SHF.R.S32.HI R73, RZ, 0x8, R73 ;  /* 0x00000008ff497819 */ /* 0x000fe40000011449 */
[----:B------:R-:W-:Y:S01]  /*31170*/  SHF.R.S32.HI R72, RZ, 0x8, R72 ;  /* 0x00000008ff487819 */ /* 0x000fe20000011448 */
[----:B------:R-:W-:Y:S02]  /*31180*/  IMAD.X R5, R5, 0x1, R68, P6 ;  /* 0x0000000105057824 */ /* 0x000fe400030e0644 */
[----:B------:R-:W-:Y:S01]  /*31190*/  VIADD R69, R69, UR17 ;  /* 0x0000001145457c36 */ /* 0x000fe20008000000 */
[----:B------:R4:W-:Y:S01]  /*311a0*/  @P4 STG.E.U8 desc[UR14][R70.64], R73 ;  /* 0x0000004946004986 */ /* 0x0009e2000c10110e */
[----:B------:R-:W-:Y:S01]  /*311b0*/  ISETP.LT.AND P4, PT, R67, UR12, !P1 ;  /* 0x0000000c43007c0c */ /* 0x000fe2000cf81270 */
[----:B------:R-:W0:Y:S02]  /*311c0*/  LDCU UR12, c[0x0][0x398] ;  /* 0x00007300ff0c77ac */ /* 0x000e240008000800 */
[----:B------:R1:W-:Y:S01]  /*311d0*/  @P5 STG.E.U8 desc[UR14][R4.64], R72 ;  /* 0x0000004804005986 */ /* 0x0003e2000c10110e */
[----:B------:R-:W-:Y:S01]  /*311e0*/  ISETP.LT.AND P5, PT, R91, UR8, !P1 ;  /* 0x000000085b007c0c */ /* 0x000fe2000cfa1270 */
[----:B------:R-:W2:Y:S01]  /*311f0*/  LDCU UR8, c[0x0][0x398] ;  /* 0x00007300ff0877ac */ /* 0x000ea20008000800 */
[----:B----4-:R-:W-:-:S02]  /*31200*/  IADD3 R70, P1, PT, R69, R2, RZ ;  /* 0x0000000245467210 */ /* 0x010fc40007f3e0ff */
[----:B-1----:R-:W-:Y:S01]  /*31210*/  SHF.R.S32.HI R5, RZ, 0x1f, R69 ;  /* 0x0000001fff057819 */ /* 0x002fe20000011445 */
[----:B------:R-:W-:-:S04]  /*31220*/  VIADD R72, R83, 0x46 ;  /* 0x0000004653487836 */ /* 0x000fc80000000000 */
[----:B------:R-:W-:Y:S01]  /*31230*/  IMAD.X R71, R5, 0x1, R0, P1 ;  /* 0x0000000105477824 */ /* 0x000fe200008e0600 */
[----:B0-----:R-:W-:Y:S01]  /*31240*/  ISETP.GE.AND P1, PT, R72, UR4, PT ;  /* 0x0000000448007c0c */ /* 0x001fe2000bf26270 */
[----:B------:R-:W0:Y:S01]  /*31250*/  LDCU UR4, c[0x0][0x39c] ;  /* 0x00007380ff0477ac */ /* 0x000e220008000800 */
[----:B--2---:R-:W-:Y:S02]  /*31260*/  F2FP.SATFINITE.E5M2.F32.PACK_AB_MERGE_C R72, R84, R86, RZ ;  /* 0x000000565448723e */ /* 0x004fe400048060ff */
[----:B------:R-:W2:Y:S04]  /*31270*/  LDL.LU R86, [R1+0x110] ;  /* 0x0001100001567983 */ /* 0x000ea80000300800 */
[----:B------:R-:W2:Y:S01]  /*31280*/  LDL.LU R84, [R1+0x114] ;  /* 0x0001140001547983 */ /* 0x000ea20000300800 */
[----:B------:R-:W-:-:S02]  /*31290*/  IADD3 R4, P6, PT, R69, R3, RZ ;  /* 0x0000000345047210 */ /* 0x000fc40007fde0ff */
[----:B------:R-:W-:Y:S01]  /*312a0*/  F2FP.SATFINITE.E5M2.F32.PACK_AB_MERGE_C R6, R7, R6, RZ ;  /* 0x000000060706723e */ /* 0x000fe200048060ff */
[----:B------:R-:W-:Y:S02]  /*312b0*/  VIADD R69, R69, UR17 ;  /* 0x0000001145457c36 */ /* 0x000fe40008000000 */
[----:B------:R-:W-:Y:S01]  /*312c0*/  IMAD.X R5, R5, 0x1, R68, P6 ;  /* 0x0000000105057824 */ /* 0x000fe200030e0644 */
[----:B------:R1:W-:Y:S01]  /*312d0*/  @P5 STG.E.U8 desc[UR14][R70.64], R72 ;  /* 0x0000004846005986 */ /* 0x0003e2000c10110e */
[----:B-----5:R-:W-:Y:S01]  /*312e0*/  ISETP.LT.AND P5, PT, R91, UR10, !P0 ;  /* 0x0000000a5b007c0c */ /* 0x020fe2000c7a1270 */
[----:B------:R-:W4:Y:S02]  /*312f0*/  LDCU UR10, c[0x0][0x398] ;  /* 0x00007300ff0a77ac */ /* 0x000f240008000800 */
[----:B------:R5:W-:Y:S01]  /*31300*/  @P4 STG.E.U8 desc[UR14][R4.64], R6 ;  /* 0x0000000604004986 */ /* 0x000be2000c10110e */
[----:B------:R-:W-:Y:S01]  /*31310*/  ISETP.LT.AND P4, PT, R67, UR18, !P0 ;  /* 0x0000001243007c0c */ /* 0x000fe2000c781270 */
[----:B------:R-:W0:Y:S01]  /*31320*/  LDCU UR18, c[0x0][0x398] ;  /* 0x00007300ff1277ac */ /* 0x000e220008000800 */
[----:B-1----:R-:W-:-:S02]  /*31330*/  PRMT R71, R72, 0x9910, RZ ;  /* 0x0000991048477816 */ /* 0x002fc400000000ff */
[----:B------:R-:W-:Y:S01]  /*31340*/  PRMT R72, R6, 0x9910, RZ ;  /* 0x0000991006487816 */ /* 0x000fe200000000ff */
[----:B------:R-:W-:Y:S01]  /*31350*/  VIADD R70, R83, 0x47 ;  /* 0x0000004753467836 */ /* 0x000fe20000000000 */
[----:B-----5:R-:W-:Y:S02]  /*31360*/  SHF.R.S32.HI R5, RZ, 0x1f, R69 ;  /* 0x0000001fff057819 */ /* 0x020fe40000011445 */
[C---:B------:R-:W-:Y:S02]  /*31370*/  IADD3 R6, P0, PT, R69.reuse, R2, RZ ;  /* 0x0000000245067210 */ /* 0x040fe40007f1e0ff */
[----:B------:R-:W-:Y:S02]  /*31380*/  IADD3 R4, P6, PT, R69, R3, RZ ;  /* 0x0000000345047210 */ /* 0x000fe40007fde0ff */
[----:B------:R-:W-:Y:S01]  /*31390*/  SHF.R.S32.HI R71, RZ, 0x8, R71 ;  /* 0x00000008ff477819 */ /* 0x000fe20000011447 */
[C---:B------:R-:W-:Y:S01]  /*313a0*/  IMAD.X R7, R5.reuse, 0x1, R0, P0 ;  /* 0x0000000105077824 */ /* 0x040fe200000e0600 */
[----:B0-----:R-:W-:Y:S01]  /*313b0*/  ISETP.GE.AND P0, PT, R70, UR4, PT ;  /* 0x0000000446007c0c */ /* 0x001fe2000bf06270 */
[----:B------:R-:W-:Y:S01]  /*313c0*/  IMAD.X R5, R5, 0x1, R68, P6 ;  /* 0x0000000105057824 */ /* 0x000fe200030e0644 */
[----:B------:R-:W-:Y:S01]  /*313d0*/  SHF.R.S32.HI R70, RZ, 0x8, R72 ;  /* 0x00000008ff467819 */ /* 0x000fe20000011448 */
[----:B------:R-:W0:Y:S01]  /*313e0*/  LDCU UR4, c[0x0][0x39c] ;  /* 0x00007380ff0477ac */ /* 0x000e220008000800 */
[----:B------:R-:W-:Y:S04]  /*313f0*/  @P5 STG.E.U8 desc[UR14][R6.64], R71 ;  /* 0x0000004706005986 */ /* 0x000fe8000c10110e */
[----:B------:R2:W-:Y:S02]  /*31400*/  @P4 STG.E.U8 desc[UR14][R4.64], R70 ;  /* 0x0000004604004986 */ /* 0x0005e4000c10110e */
[----:B--2---:R-:W-:-:S02]  /*31410*/  F2FP.SATFINITE.E5M2.F32.PACK_AB_MERGE_C R70, R84, R86, RZ ;  /* 0x000000565446723e */ /* 0x004fc400048060ff */
[----:B------:R-:W2:Y:S04]  /*31420*/  LDL.LU R86, [R1+0x118] ;  /* 0x0001180001567983 */ /* 0x000ea80000300800 */
[----:B------:R-:W2:Y:S01]  /*31430*/  LDL.LU R84, [R1+0x11c] ;  /* 0x00011c0001547983 */ /* 0x000ea20000300800 */
[----:B------:R-:W-:Y:S01]  /*31440*/  VIADD R69, R69, UR17 ;  /* 0x0000001145457c36 */ /* 0x000fe20008000000 */
[----:B------:R-:W-:Y:S01]  /*31450*/  ISETP.LT.AND P5, PT, R91, UR8, !P2 ;  /* 0x000000085b007c0c */ /* 0x000fe2000d7a1270 */
[----:B------:R-:W-:Y:S01]  /*31460*/  VIADD R4, R83, 0x48 ;  /* 0x0000004853047836 */ /* 0x000fe20000000000 */
[----:B------:R-:W-:Y:S01]  /*31470*/  ISETP.LT.AND P6, PT, R67, UR12, !P2 ;  /* 0x0000000c43007c0c */ /* 0x000fe2000d7c1270 */
[----:B------:R-:W1:Y:S01]  /*31480*/  LDCU UR8, c[0x0][0x398] ;  /* 0x00007300ff0877ac */ /* 0x000e620008000800 */
[----:B------:R-:W-:-:S02]  /*31490*/  SHF.R.S32.HI R5, RZ, 0x1f, R69 ;  /* 0x0000001fff057819 */ /* 0x000fc40000011445 */
[----:B------:R-:W-:Y:S01]  /*314a0*/  IADD3 R6, P4, PT, R69, R2, RZ ;  /* 0x0000000245067210 */ /* 0x000fe20007f9e0ff */
[----:B------:R-:W5:Y:S01]  /*314b0*/  LDCU UR12, c[0x0][0x398] ;  /* 0x00007300ff0c77ac */ /* 0x000f620008000800 */
[----:B------:R-:W-:Y:S02]  /*314c0*/  ISETP.GE.AND P2, PT, R4, UR6, PT ;  /* 0x0000000604007c0c */ /* 0x000fe4000bf46270 */
[----:B------:R-:W-:Y:S01]  /*314d0*/  F2FP.SATFINITE.E5M2.F32.PACK_AB_MERGE_C R9, R9, R8, RZ ;  /* 0x000000080909723e */ /* 0x000fe200048060ff */
[----:B------:R-:W-:Y:S01]  /*314e0*/  IMAD.X R7, R5, 0x1, R0, P4 ;  /* 0x0000000105077824 */ /* 0x000fe200020e0600 */
[----:B------:R-:W-:Y:S01]  /*314f0*/  IADD3 R4, P4, PT, R69, R3, RZ ;  /* 0x0000000345047210 */ /* 0x000fe20007f9e0ff */
[----:B------:R-:W-:Y:S01]  /*31500*/  VIADD R8, R83, 0x49 ;  /* 0x0000004953087836 */ /* 0x000fe20000000000 */
[----:B------:R-:W1:Y:S03]  /*31510*/  LDCU UR6, c[0x0][0x398] ;  /* 0x00007300ff0677ac */ /* 0x000e660008000800 */
[----:B------:R-:W-:Y:S01]  /*31520*/  IMAD.X R5, R5, 0x1, R68, P4 ;  /* 0x0000000105057824 */ /* 0x000fe200020e0644 */
[----:B0-----:R-:W-:Y:S01]  /*31530*/  ISETP.GE.AND P4, PT, R8, UR4, PT ;  /* 0x0000000408007c0c */ /* 0x001fe2000bf86270 */
[----:B------:R-:W-:Y:S01]  /*31540*/  VIADD R8, R69, UR17 ;  /* 0x0000001145087c36 */ /* 0x000fe20008000000 */
[----:B------:R0:W-:Y:S01]  /*31550*/  @P5 STG.E.U8 desc[UR14][R6.64], R70 ;  /* 0x0000004606005986 */ /* 0x0001e2000c10110e */
[----:B----4-:R-:W-:Y:S01]  /*31560*/  ISETP.LT.AND P5, PT, R91, UR10, !P3 ;  /* 0x0000000a5b007c0c */ /* 0x010fe2000dfa1270 */
[----:B------:R-:W4:Y:S02]  /*31570*/  LDCU UR10, c[0x0][0x398] ;  /* 0x00007300ff0a77ac */ /* 0x000f240008000800 */
[----:B------:R1:W-:Y:S01]  /*31580*/  @P6 STG.E.U8 desc[UR14][R4.64], R9 ;  /* 0x0000000904006986 */ /* 0x0003e2000c10110e */
[----:B------:R-:W-:Y:S01]  /*31590*/  PRMT R69, R70, 0x9910, RZ ;  /* 0x0000991046457816 */ /* 0x000fe200000000ff */
[----:B------:R-:W2:Y:S01]  /*315a0*/  LDCU UR4, c[0x0][0x39c] ;  /* 0x00007380ff0477ac */ /* 0x000ea20008000800 */
[----:B0-----:R-:W-:-:S02]  /*315b0*/  IADD3 R6, P6, PT, R8, R2, RZ ;  /* 0x0000000208067210 */ /* 0x001fc40007fde0ff */
[----:B-1----:R-:W-:Y:S02]  /*315c0*/  SHF.R.S32.HI R5, RZ, 0x1f, R8 ;  /* 0x0000001fff057819 */ /* 0x002fe40000011408 */
[----:B------:R-:W-:-:S03]  /*315d0*/  SHF.R.S32.HI R69, RZ, 0x8, R69 ;  /* 0x00000008ff457819 */ /* 0x000fc60000011445 */
[----:B------:R-:W-:-:S05]  /*315e0*/  IMAD.X R7, R5, 0x1, R0, P6 ;  /* 0x0000000105077824 */ /* 0x000fca00030e0600 */
[----:B------:R2:W-:Y:S02]  /*315f0*/  @P5 STG.E.U8 desc[UR14][R6.64], R69 ;  /* 0x0000004506005986 */ /* 0x0005e4000c10110e */
[----:B--2---:R-:W-:Y:S02]  /*31600*/  F2FP.SATFINITE.E5M2.F32.PACK_AB_MERGE_C R69, R84, R86, RZ ;  /* 0x000000565445723e */ /* 0x004fe400048060ff */
[----:B------:R-:W2:Y:S04]  /*31610*/  LDL.LU R86, [R1+0x120] ;  /* 0x0001200001567983 */ /* 0x000ea80000300800 */
[----:B------:R-:W2:Y:S01]  /*31620*/  LDL.LU R84, [R1+0x124] ;  /* 0x0001240001547983 */ /* 0x000ea20000300800 */
[----:B------:R-:W-:Y:S01]  /*31630*/  ISETP.LT.AND P3, PT, R67, UR6, !P3 ;  /* 0x0000000643007c0c */ /* 0x000fe2000df61270 */
[----:B------:R-:W0:Y:S01]  /*31640*/  LDCU UR6, c[0x0][0x39c] ;  /* 0x00007380ff0677ac */ /* 0x000e220008000800 */
[----:B------:R-:W-:-:S02]  /*31650*/  IADD3 R4, P6, PT, R8, R3, RZ ;  /* 0x0000000308047210 */ /* 0x000fc40007fde0ff */
[----:B------:R-:W-:Y:S01]  /*31660*/  PRMT R9, R9, 0x9910, RZ ;  /* 0x0000991009097816 */ /* 0x000fe200000000ff */
[----:B------:R-:W-:Y:S02]  /*31670*/  VIADD R8, R8, UR17 ;  /* 0x0000001108087c36 */ /* 0x000fe40008000000 */
[----:B------:R-:W-:Y:S01]  /*31680*/  IMAD.X R5, R5, 0x1, R68, P6 ;  /* 0x0000000105057824 */ /* 0x000fe200030e0644 */
[----:B------:R-:W-:Y:S02]  /*31690*/  SHF.R.S32.HI R9, RZ, 0x8, R9 ;  /* 0x00000008ff097819 */ /* 0x000fe40000011409 */
[----:B------:R-:W-:Y:S01]  /*316a0*/  ISETP.LT.AND P5, PT, R91, UR8, !P1 ;  /* 0x000000085b007c0c */ /* 0x000fe2000cfa1270 */
[----:B------:R-:W1:Y:S02]  /*316b0*/  LDCU UR8, c[0x0][0x398] ;  /* 0x00007300ff0877ac */ /* 0x000e640008000800 */
[----:B------:R0:W-:Y:S01]  /*316c0*/  @P3 STG.E.U8 desc[UR14][R4.64], R9 ;  /* 0x0000000904003986 */ /* 0x0001e2000c10110e */
[----:B-----5:R-:W-:Y:S01]  /*316d0*/  ISETP.LT.AND P3, PT, R67, UR12, !P1 ;  /* 0x0000000c43007c0c */ /* 0x020fe2000cf61270 */
[----:B------:R-:W5:Y:S01]  /*316e0*/  LDCU UR12, c[0x0][0x398] ;  /* 0x00007300ff0c77ac */ /* 0x000f620008000800 */
[----:B------:R-:W-:-:S02]  /*316f0*/  IADD3 R6, P1, PT, R8, R2, RZ ;  /* 0x0000000208067210 */ /* 0x000fc40007f3e0ff */
[----:B0-----:R-:W-:Y:S02]  /*31700*/  SHF.R.S32.HI R5, RZ, 0x1f, R8 ;  /* 0x0000001fff057819 */ /* 0x001fe40000011408 */
[----:B------:R-:W-:-:S03]  /*31710*/  IADD3 R4, P6, PT, R8, R3, RZ ;  /* 0x0000000308047210 */ /* 0x000fc60007fde0ff */
[----:B------:R-:W-:Y:S01]  /*31720*/  IMAD.X R7, R5, 0x1, R0, P1 ;  /* 0x0000000105077824 */ /* 0x000fe200008e0600 */
[----:B------:R-:W-:Y:S01]  /*31730*/  F2FP.SATFINITE.E5M2.F32.PACK_AB_MERGE_C R10, R11, R10, RZ ;  /* 0x0000000a0b0a723e */ /* 0x000fe200048060ff */
[----:B------:R-:W-:Y:S02]  /*31740*/  IMAD.X R5, R5, 0x1, R68, P6 ;  /* 0x0000000105057824 */ /* 0x000fe400030e0644 */
[----:B------:R-:W-:Y:S01]  /*31750*/  VIADD R8, R8, UR17 ;  /* 0x0000001108087c36 */ /* 0x000fe20008000000 */
[----:B------:R0:W-:Y:S01]  /*31760*/  @P5 STG.E.U8 desc[UR14][R6.64], R69 ;  /* 0x0000004506005986 */ /* 0x0001e2000c10110e */
[----:B----4-:R-:W-:Y:S01]  /*31770*/  ISETP.LT.AND P5, PT, R91, UR10, !P0 ;  /* 0x0000000a5b007c0c */ /* 0x010fe2000c7a1270 */
[----:B------:R-:W-:Y:S01]  /*31780*/  VIADD R9, R83, 0x4a ;  /* 0x0000004a53097836 */ /* 0x000fe20000000000 */
[----:B------:R-:W-:Y:S01]  /*31790*/  PRMT R11, R10, 0x9910, RZ ;  /* 0x000099100a0b7816 */ /* 0x000fe200000000ff */
[----:B------:R4:W-:Y:S01]  /*317a0*/  @P3 STG.E.U8 desc[UR14][R4.64], R10 ;  /* 0x0000000a04003986 */ /* 0x0009e2000c10110e */
[----:B------:R-:W-:Y:S01]  /*317b0*/  ISETP.LT.AND P3, PT, R67, UR18, !P0 ;  /* 0x0000001243007c0c */ /* 0x000fe2000c761270 */
[----:B------:R-:W1:Y:S01]  /*317c0*/  LDCU UR10, c[0x0][0x398] ;  /* 0x00007300ff0a77ac */ /* 0x000e620008000800 */
[----:B0-----:R-:W-:Y:S01]  /*317d0*/  PRMT R69, R69, 0x9910, RZ ;  /* 0x0000991045457816 */ /* 0x001fe200000000ff */
[----:B------:R-:W0:Y:S01]  /*317e0*/  LDCU UR18, c[0x0][0x398] ;  /* 0x00007300ff1277ac */ /* 0x000e220008000800 */
[----:B------:R-:W-:-:S02]  /*317f0*/  IADD3 R6, P0, PT, R8, R2, RZ ;  /* 0x0000000208067210 */ /* 0x000fc40007f1e0ff */
[----:B----4-:R-:W-:Y:S01]  /*31800*/  SHF.R.S32.HI R5, RZ, 0x1f, R8 ;  /* 0x0000001fff057819 */ /* 0x010fe20000011408 */
[----:B------:R-:W-:-:S04]  /*31810*/  IMAD.MOV.U32 R10, RZ, RZ, R69 ;  /* 0x000000ffff0a7224 */ /* 0x000fc800078e0045 */
[----:B------:R-:W-:Y:S01]  /*31820*/  IMAD.X R7, R5, 0x1, R0, P0 ;  /* 0x0000000105077824 */ /* 0x000fe200000e0600 */
[----:B------:R-:W-:-:S05]  /*31830*/  SHF.R.S32.HI R10, RZ, 0x8, R10 ;  /* 0x00000008ff0a7819 */ /* 0x000fca000001140a */
[----:B------:R2:W-:Y:S02]  /*31840*/  @P5 STG.E.U8 desc[UR14][R6.64], R10 ;  /* 0x0000000a06005986 */ /* 0x0005e4000c10110e */
[----:B--2---:R-:W-:Y:S02]  /*31850*/  F2FP.SATFINITE.E5M2.F32.PACK_AB_MERGE_C R10, R84, R86, RZ ;  /* 0x00000056540a723e */ /* 0x004fe400048060ff */
[----:B------:R-:W2:Y:S04]  /*31860*/  LDL.LU R86, [R1+0x128] ;  /* 0x0001280001567983 */ /* 0x000ea80000300800 */
[----:B------:R-:W2:Y:S01]  /*31870*/  LDL.LU R84, [R1+0x12c] ;  /* 0x00012c0001547983 */ /* 0x000ea20000300800 */
[----:B------:R-:W-:Y:S01]  /*31880*/  ISETP.GE.AND P1, PT, R9, UR4, PT ;  /* 0x0000000409007c0c */ /* 0x000fe2000bf26270 */
[----:B------:R-:W4:Y:S01]  /*31890*/  LDCU UR4, c[0x0][0x39c] ;  /* 0x00007380ff0477ac */ /* 0x000f220008000800 */
[----:B------:R-:W-:Y:S01]  /*318a0*/  VIADD R9, R83, 0x4b ;  /* 0x0000004b53097836 */ /* 0x000fe20000000000 */
[C---:B------:R-:W-:Y:S01]  /*318b0*/  IADD3 R4, P6, PT, R8.reuse, R3, RZ ;  /* 0x0000000308047210 */ /* 0x040fe20007fde0ff */
[----:B------:R-:W-:-:S04]  /*318c0*/  VIADD R8, R8, UR17 ;  /* 0x0000001108087c36 */ /* 0x000fc80008000000 */
[----:B------:R-:W-:Y:S01]  /*318d0*/  IMAD.X R5, R5, 0x1, R68, P6 ;  /* 0x0000000105057824 */ /* 0x000fe200030e0644 */
[----:B-1----:R-:W-:Y:S01]  /*318e0*/  ISETP.LT.AND P5, PT, R91, UR8, !P2 ;  /* 0x000000085b007c0c */ /* 0x002fe2000d7a1270 */
[----:B------:R-:W1:Y:S01]  /*318f0*/  LDCU UR8, c[0x0][0x398] ;  /* 0x00007300ff0877ac */ /* 0x000e620008000800 */
[----:B----4-:R-:W-:Y:S01]  /*31900*/  ISETP.GE.AND P0, PT, R9, UR4, PT ;  /* 0x0000000409007c0c */ /* 0x010fe2000bf06270 */
[----:B------:R-:W4:Y:S01]  /*31910*/  LDCU UR4, c[0x0][0x39c] ;  /* 0x00007380ff0477ac */ /* 0x000f220008000800 */
[----:B------:R-:W-:-:S05]  /*31920*/  SHF.R.S32.HI R9, RZ, 0x8, R11 ;  /* 0x00000008ff097819 */ /* 0x000fca000001140b */
[----:B------:R0:W-:Y:S01]  /*31930*/  @P3 STG.E.U8 desc[UR14][R4.64], R9 ;  /* 0x0000000904003986 */ /* 0x0001e2000c10110e */
[----:B------:R-:W-:Y:S02]  /*31940*/  IADD3 R6, P3, PT, R8, R2, RZ ;  /* 0x0000000208067210 */ /* 0x000fe40007f7e0ff */
[----:B-----5:R-:W-:Y:S01]  /*31950*/  ISETP.LT.AND P6, PT, R67, UR12, !P2 ;  /* 0x0000000c43007c0c */ /* 0x020fe2000d7c1270 */
[----:B------:R-:W5:Y:S01]  /*31960*/  LDCU UR12, c[0x0][0x398] ;  /* 0x00007300ff0c77ac */ /* 0x000f620008000800 */
[----:B0-----:R-:W-:Y:S01]  /*31970*/  VIADD R4, R83, 0x4c ;  /* 0x0000004c53047836 */ /* 0x001fe20000000000 */
[----:B------:R-:W-:-:S04]  /*31980*/  SHF.R.S32.HI R5, RZ, 0x1f, R8 ;  /* 0x0000001fff057819 */ /* 0x000fc80000011408 */
[----:B------:R-:W-:Y:S01]  /*31990*/  ISETP.GE.AND P2, PT, R4, UR6, PT ;  /* 0x0000000604007c0c */ /* 0x000fe2000bf46270 */
[----:B------:R-:W-:Y:S01]  /*319a0*/  IMAD.X R7, R5, 0x1, R0, P3 ;  /* 0x0000000105077824 */ /* 0x000fe200018e0600 */
[C---:B------:R-:W-:Y:S01]  /*319b0*/  IADD3 R4, P3, PT, R8.reuse, R3, RZ ;  /* 0x0000000308047210 */ /* 0x040fe20007f7e0ff */
[----:B------:R-:W-:Y:S01]  /*319c0*/  VIADD R8, R8, UR17 ;  /* 0x0000001108087c36 */ /* 0x000fe20008000000 */
[----:B------:R-:W-:Y:S01]  /*319d0*/  F2FP.SATFINITE.E5M2.F32.PACK_AB_MERGE_C R12, R13, R12, RZ ;  /* 0x0000000c0d0c723e */ /* 0x000fe200048060ff */
[----:B------:R-:W0:Y:S02]  /*319e0*/  LDCU UR6, c[0x0][0x398] ;  /* 0x00007300ff0677ac */ /* 0x000e240008000800 */
[----:B------:R-:W-:Y:S01]  /*319f0*/  IMAD.X R5, R5, 0x1, R68, P3 ;  /* 0x0000000105057824 */ /* 0x000fe200018e0644 */
[----:B------:R1:W-:Y:S01]  /*31a00*/  @P5 STG.E.U8 desc[UR14][R6.64], R10 ;  /* 0x0000000a06005986 */ /* 0x0003e2000c10110e */
[----:B------:R-:W-:Y:S01]  /*31a10*/  ISETP.LT.AND P5, PT, R91, UR10, !P4 ;  /* 0x0000000a5b007c0c */ /* 0x000fe2000e7a1270 */
[----:B------:R-:W-:Y:S01]  /*31a20*/  VIADD R9, R83, 0x4d ;  /* 0x0000004d53097836 */ /* 0x000fe20000000000 */
[----:B------:R-:W0:Y:S01]  /*31a30*/  LDCU UR10, c[0x0][0x398] ;  /* 0x00007300ff0a77ac */ /* 0x000e220008000800 */
[----:B------:R3:W-:Y:S01]  /*31a40*/  @P6 STG.E.U8 desc[UR14][R4.64], R12 ;  /* 0x0000000c04006986 */ /* 0x0007e2000c10110e */
[----:B-1----:R-:W-:-:S02]  /*31a50*/  IADD3 R6, P6, PT, R8, R2, RZ ;  /* 0x0000000208067210 */ /* 0x002fc40007fde0ff */
[----:B------:R-:W-:Y:S02]  /*31a60*/  PRMT R10, R10, 0x9910, RZ ;  /* 0x000099100a0a7816 */ /* 0x000fe400000000ff */
[----:B---3--:R-:W-:Y:S02]  /*31a70*/  SHF.R.S32.HI R5, RZ, 0x1f, R8 ;  /* 0x0000001fff057819 */ /* 0x008fe40000011408 */
[----:B------:R-:W-:-:S03]  /*31a80*/  SHF.R.S32.HI R10, RZ, 0x8, R10 ;  /* 0x00000008ff0a7819 */ /* 0x000fc6000001140a */
[----:B------:R-:W-:-:S05]  /*31a90*/  IMAD.X R7, R5, 0x1, R0, P6 ;  /* 0x0000000105077824 */ /* 0x000fca00030e0600 */
[----:B------:R2:W-:Y:S02]  /*31aa0*/  @P5 STG.E.U8 desc[UR14][R6.64], R10 ;  /* 0x0000000a06005986 */ /* 0x0005e4000c10110e */
[----:B--2---:R-:W-:Y:S02]  /*31ab0*/  F2FP.SATFINITE.E5M2.F32.PACK_AB_MERGE_C R10, R84, R86, RZ ;  /* 0x00000056540a723e */ /* 0x004fe400048060ff */
[----:B------:R-:W2:Y:S04]  /*31ac0*/  LDL.LU R86, [R1+0x130] ;  /* 0x0001300001567983 */ /* 0x000ea80000300800 */
[----:B------:R-:W2:Y:S01]  /*31ad0*/  LDL.LU R84, [R1+0x134] ;  /* 0x0001340001547983 */ /* 0x000ea20000300800 */
[----:B0-----:R-:W-:Y:S01]  /*31ae0*/  ISETP.LT.AND P4, PT, R67, UR6, !P4 ;  /* 0x0000000643007c0c */ /* 0x001fe2000e781270 */
[----:B------:R-:W0:Y:S01]  /*31af0*/  LDCU UR6, c[0x0][0x39c] ;  /* 0x00007380ff0677ac */ /* 0x000e220008000800 */
[----:B----4-:R-:W-:-:S02]  /*31b00*/  ISETP.GE.AND P3, PT, R9, UR4, PT ;  /* 0x0000000409007c0c */ /* 0x010fc4000bf66270 */
[----:B------:R-:W-:Y:S02]  /*31b10*/  IADD3 R4, P6, PT, R8, R3, RZ ;  /* 0x0000000308047210 */ /* 0x000fe40007fde0ff */
[----:B------:R-:W-:Y:S01]  /*31b20*/  PRMT R9, R12, 0x9910, RZ ;  /* 0x000099100c097816 */ /* 0x000fe200000000ff */
[----:B------:R-:W-:Y:S01]  /*31b30*/  VIADD R8, R8, UR17 ;  /* 0x0000001108087c36 */ /* 0x000fe20008000000 */
[----:B------:R-:W-:Y:S01]  /*31b40*/  ISETP.LT.AND P5, PT, R91, UR8, !P1 ;  /* 0x000000085b007c0c */ /* 0x000fe2000cfa1270 */
[----:B------:R-:W-:Y:S01]  /*31b50*/  IMAD.X R5, R5, 0x1, R68, P6 ;  /* 0x0000000105057824 */ /* 0x000fe200030e0644 */
[----:B------:R-:W-:Y:S01]  /*31b60*/  SHF.R.S32.HI R9, RZ, 0x8, R9 ;  /* 0x00000008ff097819 */ /* 0x000fe20000011409 */
[----:B------:R-:W1:Y:S04]  /*31b70*/  LDCU UR4, c[0x0][0x39c] ;  /* 0x00007380ff0477ac */ /* 0x000e680008000800 */
[----:B------:R3:W-:Y:S01]  /*31b80*/  @P4 STG.E.U8 desc[UR14][R4.64], R9 ;  /* 0x0000000904004986 */ /* 0x0007e2000c10110e */
[----:B-----5:R-:W-:Y:S01]  /*31b90*/  ISETP.LT.AND P4, PT, R67, UR12, !P1 ;  /* 0x0000000c43007c0c */ /* 0x020fe2000cf81270 */
[----:B------:R-:W4:Y:S01]  /*31ba0*/  LDCU UR8, c[0x0][0x398] ;  /* 0x00007300ff0877ac */ /* 0x000f220008000800 */
[----:B------:R-:W-:-:S02]  /*31bb0*/  IADD3 R6, P1, PT, R8, R2, RZ ;  /* 0x0000000208067210 */ /* 0x000fc40007f3e0ff */
[----:B------:R-:W-:Y:S01]  /*31bc0*/  F2FP.SATFINITE.E5M2.F32.PACK_AB_MERGE_C R14, R15, R14, RZ ;  /* 0x0000000e0f0e723e */ /* 0x000fe200048060ff */
[----:B------:R-:W5:Y:S01]  /*31bd0*/  LDCU UR12, c[0x0][0x398] ;  /* 0x00007300ff0c77ac */ /* 0x000f620008000800 */
[----:B---3--:R-:W-:Y:S02]  /*31be0*/  SHF.R.S32.HI R5, RZ, 0x1f, R8 ;  /* 0x0000001fff057819 */ /* 0x008fe40000011408 */
[----:B------:R-:W-:-:S03]  /*31bf0*/  IADD3 R4, P6, PT, R8, R3, RZ ;  /* 0x0000000308047210 */ /* 0x000fc60007fde0ff */
[C---:B------:R-:W-:Y:S02]  /*31c00*/  IMAD.X R7, R5.reuse, 0x1, R0, P1 ;  /* 0x0000000105077824 */ /* 0x040fe400008e0600 */
[----:B------:R-:W-:Y:S02]  /*31c10*/  IMAD.X R5, R5, 0x1, R68, P6 ;  /* 0x0000000105057824 */ /* 0x000fe400030e0644 */
[----:B------:R-:W-:Y:S01]  /*31c20*/  VIADD R8, R8, UR17 ;  /* 0x0000001108087c36 */ /* 0x000fe20008000000 */
[----:B------:R3:W-:Y:S01]  /*31c30*/  @P5 STG.E.U8 desc[UR14][R6.64], R10 ;  /* 0x0000000a06005986 */ /* 0x0007e2000c10110e */
[----:B------:R-:W-:Y:S01]  /*31c40*/  ISETP.LT.AND P5, PT, R91, UR10, !P0 ;  /* 0x0000000a5b007c0c */ /* 0x000fe2000c7a1270 */
[----:B------:R-:W-:Y:S01]  /*31c50*/  VIADD R9, R83, 0x4e ;  /* 0x0000004e53097836 */ /* 0x000fe20000000000 */
[----:B------:R-:W-:Y:S01]  /*31c60*/  PRMT R11, R14, 0x9910, RZ ;  /* 0x000099100e0b7816 */ /* 0x000fe200000000ff */
[----:B------:R0:W-:Y:S01]  /*31c70*/  @P4 STG.E.U8 desc[UR14][R4.64], R14 ;  /* 0x0000000e04004986 */ /* 0x0001e2000c10110e */
[----:B------:R-:W-:Y:S01]  /*31c80*/  ISETP.LT.AND P4, PT, R67, UR18, !P0 ;  /* 0x0000001243007c0c */ /* 0x000fe2000c781270 */
[----:B------:R-:W1:Y:S01]  /*31c90*/  LDCU UR10, c[0x0][0x398] ;  /* 0x00007300ff0a77ac */ /* 0x000e620008000800 */
[----:B---3--:R-:W-:Y:S01]  /*31ca0*/  PRMT R10, R10, 0x9910, RZ ;  /* 0x000099100a0a7816 */ /* 0x008fe200000000ff */
[----:B------:R-:W3:Y:S01]  /*31cb0*/  LDCU UR18, c[0x0][0x398] ;  /* 0x00007300ff1277ac */ /* 0x000ee20008000800 */
[----:B------:R-:W-:-:S02]  /*31cc0*/  IADD3 R6, P0, PT, R8, R2, RZ ;  /* 0x0000000208067210 */ /* 0x000fc40007f1e0ff */
[----:B0-----:R-:W-:Y:S02]  /*31cd0*/  SHF.R.S32.HI R5, RZ, 0x1f, R8 ;  /* 0x0000001fff057819 */ /* 0x001fe40000011408 */
[----:B------:R-:W-:-:S03]  /*31ce0*/  SHF.R.S32.HI R10, RZ, 0x8, R10 ;  /* 0x00000008ff0a7819 */ /* 0x000fc6000001140a */
[----:B------:R-:W-:-:S05]  /*31cf0*/  IMAD.X R7, R5, 0x1, R0, P0 ;  /* 0x0000000105077824 */ /* 0x000fca00000e0600 */
[----:B------:R2:W-:Y:S02]  /*31d00*/  @P5 STG.E.U8 desc[UR14][R6.64], R10 ;  /* 0x0000000a06005986 */ /* 0x0005e4000c10110e */
[----:B--2---:R-:W-:Y:S02]  /*31d10*/  F2FP.SATFINITE.E5M2.F32.PACK_AB_MERGE_C R10, R84, R86, RZ ;  /* 0x00000056540a723e */ /* 0x004fe400048060ff */
[----:B------:R-:W2:Y:S04]  /*31d20*/  LDL.LU R86, [R1+0x138] ;  /* 0x0001380001567983 */ /* 0x000ea80000300800 */
[----:B------:R-:W2:Y:S01]  /*31d30*/  LDL.LU R84, [R1+0x13c] ;  /* 0x00013c0001547983 */ /* 0x000ea20000300800 */
[----:B-1----:R-:W-:Y:S01]  /*31d40*/  ISETP.GE.AND P1, PT, R9, UR4, PT ;  /* 0x0000000409007c0c */ /* 0x002fe2000bf26270 */
[----:B------:R-:W0:Y:S01]  /*31d50*/  LDCU UR4, c[0x0][0x39c] ;  /* 0x00007380ff0477ac */ /* 0x000e220008000800 */
[----:B------:R-:W-:Y:S01]  /*31d60*/  VIADD R9, R83, 0x4f ;  /* 0x0000004f53097836 */ /* 0x000fe20000000000 */
[C---:B------:R-:W-:Y:S01]  /*31d70*/  IADD3 R4, P6, PT, R8.reuse, R3, RZ ;  /* 0x0000000308047210 */ /* 0x040fe20007fde0ff */
[----:B------:R-:W-:-:S04]  /*31d80*/  VIADD R8, R8, UR17 ;  /* 0x0000001108087c36 */ /* 0x000fc80008000000 */
[----:B------:R-:W-:Y:S01]  /*31d90*/  IMAD.X R5, R5, 0x1, R68, P6 ;  /* 0x0000000105057824 */ /* 0x000fe200030e0644 */
[----:B----4-:R-:W-:Y:S01]  /*31da0*/  ISETP.LT.AND P5, PT, R91, UR8, !P2 ;  /* 0x000000085b007c0c */ /* 0x010fe2000d7a1270 */
[----:B------:R-:W1:Y:S01]  /*31db0*/  LDCU UR8, c[0x0][0x398] ;  /* 0x00007300ff0877ac */ /* 0x000e620008000800 */
[----:B0-----:R-:W-:Y:S01]  /*31dc0*/  ISETP.GE.AND P0, PT, R9, UR4, PT ;  /* 0x0000000409007c0c */ /* 0x001fe2000bf06270 */
[----:B------:R-:W0:Y:S01]  /*31dd0*/  LDCU UR4, c[0x0][0x39c] ;  /* 0x00007380ff0477ac */ /* 0x000e220008000800 */
[----:B------:R-:W-:-:S05]  /*31de0*/  SHF.R.S32.HI R9, RZ, 0x8, R11 ;  /* 0x00000008ff097819 */ /* 0x000fca000001140b */
[----:B------:R4:W-:Y:S01]  /*31df0*/  @P4 STG.E.U8 desc[UR14][R4.64], R9 ;  /* 0x0000000904004986 */ /* 0x0009e2000c10110e */
[----:B------:R-:W-:Y:S02]  /*31e00*/  IADD3 R6, P4, PT, R8, R2, RZ ;  /* 0x0000000208067210 */ /* 0x000fe40007f9e0ff */
[----:B-----5:R-:W-:Y:S01]  /*31e10*/  ISETP.LT.AND P6, PT, R67, UR12, !P2 ;  /* 0x0000000c43007c0c */ /* 0x020fe2000d7c1270 */
[----:B------:R-:W5:Y:S01]  /*31e20*/  LDCU UR12, c[0x0][0x398] ;  /* 0x00007300ff0c77ac */ /* 0x000f620008000800 */
[----:B----4-:R-:W-:Y:S01]  /*31e30*/  VIADD R4, R83, 0x50 ;  /* 0x0000005053047836 */ /* 0x010fe20000000000 */
[----:B------:R-:W-:-:S04]  /*31e40*/  SHF.R.S32.HI R5, RZ, 0x1f, R8 ;  /* 0x0000001fff057819 */ /* 0x000fc80000011408 */
[----:B------:R-:W-:Y:S01]  /*31e50*/  ISETP.GE.AND P2, PT, R4, UR6, PT ;  /* 0x0000000604007c0c */ /* 0x000fe2000bf46270 */
[----:B------:R-:W-:Y:S01]  /*31e60*/  IMAD.X R7, R5, 0x1, R0, P4 ;  /* 0x0000000105077824 */ /* 0x000fe200020e0600 */
[C---:B------:R-:W-:Y:S01]  /*31e70*/  IADD3 R4, P4, PT, R8.reuse, R3, RZ ;  /* 0x0000000308047210 */ /* 0x040fe20007f9e0ff */
[----:B------:R-:W-:Y:S01]  /*31e80*/  VIADD R8, R8, UR17 ;  /* 0x0000001108087c36 */ /* 0x000fe20008000000 */
[----:B------:R-:W-:Y:S01]  /*31e90*/  F2FP.SATFINITE.E5M2.F32.PACK_AB_MERGE_C R16, R17, R16, RZ ;  /* 0x000000101110723e */ /* 0x000fe200048060ff */
[----:B------:R-:W4:Y:S02]  /*31ea0*/  LDCU UR6, c[0x0][0x398] ;  /* 0x00007300ff0677ac */ /* 0x000f240008000800 */
[----:B------:R-:W-:Y:S01]  /*31eb0*/  IMAD.X R5, R5, 0x1, R68, P4 ;  /* 0x0000000105057824 */ /* 0x000fe200020e0644 */
[----:B------:R0:W-:Y:S01]  /*31ec0*/  @P5 STG.E.U8 desc[UR14][R6.64], R10 ;  /* 0x0000000a06005986 */ /* 0x0001e2000c10110e */
[----:B------:R-:W-:Y:S01]  /*31ed0*/  ISETP.LT.AND P5, PT, R91, UR10, !P3 ;  /* 0x0000000a5b007c0c */ /* 0x000fe2000dfa1270 */
[----:B------:R-:W-:Y:S01]  /*31ee0*/  VIADD R9, R83, 0x51 ;  /* 0x0000005153097836 */ /* 0x000fe20000000000 */
[----:B------:R-:W1:Y:S01]  /*31ef0*/  LDCU UR10, c[0x0][0x398] ;  /* 0x00007300ff0a77ac */ /* 0x000e620008000800 */
[----:B------:R3:W-:Y:S01]  /*31f00*/  @P6 STG.E.U8 desc[UR14][R4.64], R16 ;  /* 0x0000001004006986 */ /* 0x0007e2000c10110e */
[----:B0-----:R-:W-:-:S02]  /*31f10*/  IADD3 R6, P6, PT, R8, R2, RZ ;  /* 0x0000000208067210 */ /* 0x001fc40007fde0ff */
        /* <DEDUP_REMOVED lines=8> */
[----:B----4-:R-:W-:Y:S01]  /*31fa0*/  ISETP.LT.AND P3, PT, R67, UR6, !P3 ;  /* 0x0000000643007c0c */ /* 0x010fe2000df61270 */
[----:B------:R-:W0:Y:S01]  /*31fb0*/  LDCU UR6, c[0x0][0x39c] ;  /* 0x00007380ff0677ac */ /* 0x000e220008000800 */
[----:B------:R-:W-:-:S02]  /*31fc0*/  ISETP.GE.AND P4, PT, R9, UR4, PT ;  /* 0x0000000409007c0c */ /* 0x000fc4000bf86270 */
[----:B------:R-:W-:Y:S02]  /*31fd0*/  IADD3 R4, P6, PT, R8, R3, RZ ;  /* 0x0000000308047210 */ /* 0x000fe40007fde0ff */
[----:B------:R-:W-:Y:S01]  /*31fe0*/  PRMT R9, R16, 0x9910, RZ ;  /* 0x0000991010097816 */ /* 0x000fe200000000ff */
[----:B------:R-:W-:Y:S01]  /*31ff0*/  VIADD R8, R8, UR17 ;  /* 0x0000001108087c36 */ /* 0x000fe20008000000 */
[----:B-1----:R-:W-:Y:S01]  /*32000*/  ISETP.LT.AND P5, PT, R91, UR8, !P1 ;  /* 0x000000085b007c0c */ /* 0x002fe2000cfa1270 */
        /* <DEDUP_REMOVED lines=148> */
[----:B------:R-:W-:Y:S01]  /*32950*/  IADD3 R4, P6, PT, R8, R3, RZ ;  /* 0x0000000308047210 */ /* 0x000fe20007fde0ff */
[----:B------:R-:W3:Y:S01]  /*32960*/  LDCU UR4, c[0x0][0x39c] ;  /* 0x00007380ff0477ac */ /* 0x000ee20008000800 */
[----:B------:R-:W-:Y:S01]  /*32970*/  PRMT R9, R24, 0x9910, RZ ;  /* 0x0000991018097816 */ /* 0x000fe200000000ff */
[----:B------:R-:W-:Y:S02]  /*32980*/  VIADD R8, R8, UR17 ;  /* 0x0000001108087c36 */ /* 0x000fe40008000000 */
[----:B------:R-:W-:Y:S01]  /*32990*/  IMAD.X R5, R5, 0x1, R68, P6 ;  /* 0x0000000105057824 */ /* 0x000fe200030e0644 */
[----:B------:R-:W-:Y:S02]  /*329a0*/  SHF.R.S32.HI R9, RZ, 0x8, R9 ;  /* 0x00000008ff097819 */ /* 0x000fe40000011409 */
[----:B-1----:R-:W-:Y:S01]  /*329b0*/  ISETP.LT.AND P5, PT, R91, UR8, !P1 ;  /* 0x000000085b007c0c */ /* 0x002fe2000cfa1270 */
[----:B------:R-:W1:Y:S02]  /*329c0*/  LDCU UR8, c[0x0][0x398] ;  /* 0x00007300ff0877ac */ /* 0x000e640008000800 */
[----:B------:R4:W-:Y:S01]  /*329d0*/  @P3 STG.E.U8 desc[UR14][R4.64], R9 ;  /* 0x0000000904003986 */ /* 0x0009e2000c10110e */
[----:B-----5:R-:W-:Y:S01]  /*329e0*/  ISETP.LT.AND P3, PT, R67, UR12, !P1 ;  /* 0x0000000c43007c0c */ /* 0x020fe2000cf61270 */
[----:B------:R-:W5:Y:S01]  /*329f0*/  LDCU UR12, c[0x0][0x398] ;  /* 0x00007300ff0c77ac */ /* 0x000f620008000800 */
[----:B------:R-:W-:-:S02]  /*32a00*/  IADD3 R6, P1, PT, R8, R2, RZ ;  /* 0x0000000208067210 */ /* 0x000fc40007f3e0ff */
[----:B----4-:R-:W-:Y:S01]  /*32a10*/  SHF.R.S32.HI R5, RZ, 0x1f, R8 ;  /* 0x0000001fff057819 */ /* 0x010fe20000011408 */
[----:B------:R-:W-:Y:S01]  /*32a20*/  VIADD R9, R83, 0x5a ;  /* 0x0000005a53097836 */ /* 0x000fe20000000000 */
[----:B------:R-:W-:-:S03]  /*32a30*/  IADD3 R4, P6, PT, R8, R3, RZ ;  /* 0x0000000308047210 */ /* 0x000fc60007fde0ff */
[----:B------:R-:W-:Y:S01]  /*32a40*/  IMAD.X R7, R5, 0x1, R0, P1 ;  /* 0x0000000105077824 */ /* 0x000fe200008e0600 */
[----:B---3--:R-:W-:Y:S01]  /*32a50*/  ISETP.GE.AND P1, PT, R9, UR4, PT ;  /* 0x0000000409007c0c */ /* 0x008fe2000bf26270 */
[----:B------:R-:W3:Y:S01]  /*32a60*/  LDCU UR4, c[0x0][0x39c] ;  /* 0x00007380ff0477ac */ /* 0x000ee20008000800 */
[----:B------:R-:W-:Y:S01]  /*32a70*/  IMAD.X R5, R5, 0x1, R68, P6 ;  /* 0x0000000105057824 */ /* 0x000fe200030e0644 */
[----:B------:R-:W-:Y:S01]  /*32a80*/  F2FP.SATFINITE.E5M2.F32.PACK_AB_MERGE_C R26, R27, R26, RZ ;  /* 0x0000001a1b1a723e */ /* 0x000fe200048060ff */
[----:B------:R-:W-:Y:S01]  /*32a90*/  VIADD R8, R8, UR17 ;  /* 0x0000001108087c36 */ /* 0x000fe20008000000 */
[----:B------:R4:W-:Y:S01]  /*32aa0*/  @P5 STG.E.U8 desc[UR14][R6.64], R10 ;  /* 0x0000000a06005986 */ /* 0x0009e2000c10110e */
[----:B------:R-:W-:Y:S01]  /*32ab0*/  ISETP.LT.AND P5, PT, R91, UR10, !P0 ;  /* 0x0000000a5b007c0c */ /* 0x000fe2000c7a1270 */
[----:B------:R-:W-:Y:S01]  /*32ac0*/  VIADD R9, R83, 0x5b ;  /* 0x0000005b53097836 */ /* 0x000fe20000000000 */
[----:B------:R-:W-:Y:S01]  /*32ad0*/  PRMT R11, R26, 0x9910, RZ ;  /* 0x000099101a0b7816 */ /* 0x000fe200000000ff */
[----:B------:R0:W-:Y:S01]  /*32ae0*/  @P3 STG.E.U8 desc[UR14][R4.64], R26 ;  /* 0x0000001a04003986 */ /* 0x0001e2000c10110e */
[----:B------:R-:W-:Y:S01]  /*32af0*/  ISETP.LT.AND P3, PT, R67, UR18, !P0 ;  /* 0x0000001243007c0c */ /* 0x000fe2000c761270 */
[----:B------:R-:W-:Y:S01]  /*32b00*/  VIADD R12, R83, 0x5c ;  /* 0x0000005c530c7836 */ /* 0x000fe20000000000 */
[----:B------:R-:W1:Y:S01]  /*32b10*/  LDCU UR10, c[0x0][0x398] ;  /* 0x00007300ff0a77ac */ /* 0x000e620008000800 */
[----:B------:R-:W-:Y:S01]  /*32b20*/  F2FP.SATFINITE.E5M2.F32.PACK_AB_MERGE_C R29, R29, R28, RZ ;  /* 0x0000001c1d1d723e */ /* 0x000fe200048060ff */
[----:B------:R-:W1:Y:S01]  /*32b30*/  LDCU UR18, c[0x0][0x398] ;  /* 0x00007300ff1277ac */ /* 0x000e620008000800 */
[----:B----4-:R-:W-:-:S02]  /*32b40*/  IADD3 R6, P0, PT, R8, R2, RZ ;  /* 0x0000000208067210 */ /* 0x010fc40007f1e0ff */
[----:B------:R-:W-:Y:S02]  /*32b50*/  PRMT R10, R10, 0x9910, RZ ;  /* 0x000099100a0a7816 */ /* 0x000fe400000000ff */
[----:B0-----:R-:W-:Y:S02]  /*32b60*/  SHF.R.S32.HI R5, RZ, 0x1f, R8 ;  /* 0x0000001fff057819 */ /* 0x001fe40000011408 */
[C---:B------:R-:W-:Y:S02]  /*32b70*/  IADD3 R4, P6, PT, R8.reuse, R3, RZ ;  /* 0x0000000308047210 */ /* 0x040fe40007fde0ff */
[----:B------:R-:W-:Y:S01]  /*32b80*/  SHF.R.S32.HI R10, RZ, 0x8, R10 ;  /* 0x00000008ff0a7819 */ /* 0x000fe2000001140a */
[----:B------:R-:W-:Y:S01]  /*32b90*/  IMAD.X R7, R5, 0x1, R0, P0 ;  /* 0x0000000105077824 */ /* 0x000fe200000e0600 */
[----:B---3--:R-:W-:Y:S01]  /*32ba0*/  ISETP.GE.AND P0, PT, R9, UR4, PT ;  /* 0x0000000409007c0c */ /* 0x008fe2000bf06270 */
[----:B------:R-:W-:Y:S01]  /*32bb0*/  IMAD.X R5, R5, 0x1, R68, P6 ;  /* 0x0000000105057824 */ /* 0x000fe200030e0644 */
[----:B------:R-:W-:Y:S01]  /*32bc0*/  SHF.R.S32.HI R9, RZ, 0x8, R11 ;  /* 0x00000008ff097819 */ /* 0x000fe2000001140b */
[----:B------:R-:W-:Y:S01]  /*32bd0*/  VIADD R8, R8, UR17 ;  /* 0x0000001108087c36 */ /* 0x000fe20008000000 */
[----:B------:R-:W-:Y:S01]  /*32be0*/  @P5 STG.E.U8 desc[UR14][R6.64], R10 ;  /* 0x0000000a06005986 */ /* 0x000fe2000c10110e */
[----:B------:R-:W0:Y:S03]  /*32bf0*/  LDCU UR4, c[0x0][0x39c] ;  /* 0x00007380ff0477ac */ /* 0x000e260008000800 */
[----:B------:R2:W-:Y:S02]  /*32c00*/  @P3 STG.E.U8 desc[UR14][R4.64], R9 ;  /* 0x0000000904003986 */ /* 0x0005e4000c10110e */
[----:B--2---:R-:W-:-:S02]  /*32c10*/  F2FP.SATFINITE.E5M2.F32.PACK_AB_MERGE_C R9, R84, R86, RZ ;  /* 0x000000565409723e */ /* 0x004fc400048060ff */
[----:B------:R-:W2:Y:S04]  /*32c20*/  LDL.LU R86, [R1+0x168] ;  /* 0x0001680001567983 */ /* 0x000ea80000300800 */
[----:B------:R-:W2:Y:S01]  /*32c30*/  LDL.LU R84, [R1+0x16c] ;  /* 0x00016c0001547983 */ /* 0x000ea20000300800 */
[----:B------:R-:W-:Y:S02]  /*32c40*/  SHF.R.S32.HI R11, RZ, 0x1f, R8 ;  /* 0x0000001fff0b7819 */ /* 0x000fe40000011408 */
[----:B------:R-:W-:Y:S02]  /*32c50*/  IADD3 R6, P3, PT, R8, R2, RZ ;  /* 0x0000000208067210 */ /* 0x000fe40007f7e0ff */
[----:B-1----:R-:W-:Y:S02]  /*32c60*/  ISETP.LT.AND P5, PT, R91, UR8, !P2 ;  /* 0x000000085b007c0c */ /* 0x002fe4000d7a1270 */
[----:B-----5:R-:W-:Y:S01]  /*32c70*/  ISETP.LT.AND P6, PT, R67, UR12, !P2 ;  /* 0x0000000c43007c0c */ /* 0x020fe2000d7c1270 */
[----:B------:R-:W-:Y:S01]  /*32c80*/  IMAD.X R7, R11, 0x1, R0, P3 ;  /* 0x000000010b077824 */ /* 0x000fe200018e0600 */
[----:B------:R-:W-:Y:S01]  /*32c90*/  ISETP.GE.AND P2, PT, R12, UR6, PT ;  /* 0x000000060c007c0c */ /* 0x000fe2000bf46270 */
[----:B------:R-:W1:Y:S01]  /*32ca0*/  LDCU UR6, c[0x0][0x398] ;  /* 0x00007300ff0677ac */ /* 0x000e620008000800 */
[----:B------:R-:W-:Y:S01]  /*32cb0*/  IADD3 R4, P3, PT, R8, R3, RZ ;  /* 0x0000000308047210 */ /* 0x000fe20007f7e0ff */
[----:B------:R-:W-:-:S02]  /*32cc0*/  VIADD R10, R83, 0x5d ;  /* 0x0000005d530a7836 */ /* 0x000fc40000000000 */
[----:B------:R-:W-:Y:S01]  /*32cd0*/  VIADD R8, R8, UR17 ;  /* 0x0000001108087c36 */ /* 0x000fe20008000000 */
[----:B------:R-:W3:Y:S01]  /*32ce0*/  LDCU UR8, c[0x0][0x398] ;  /* 0x00007300ff0877ac */ /* 0x000ee20008000800 */
[----:B------:R-:W-:Y:S01]  /*32cf0*/  IMAD.X R5, R11, 0x1, R68, P3 ;  /* 0x000000010b057824 */ /* 0x000fe200018e0644 */
[----:B0-----:R-:W-:Y:S01]  /*32d00*/  ISETP.GE.AND P3, PT, R10, UR4, PT ;  /* 0x000000040a007c0c */ /* 0x001fe2000bf66270 */
[----:B------:R0:W-:Y:S01]  /*32d10*/  @P5 STG.E.U8 desc[UR14][R6.64], R9 ;  /* 0x0000000906005986 */ /* 0x0001e2000c10110e */
[----:B------:R-:W4:Y:S01]  /*32d20*/  LDCU UR12, c[0x0][0x398] ;  /* 0x00007300ff0c77ac */ /* 0x000f220008000800 */
[----:B------:R-:W-:Y:S02]  /*32d30*/  PRMT R10, R9, 0x9910, RZ ;  /* 0x00009910090a7816 */ /* 0x000fe400000000ff */
[----:B------:R5:W-:Y:S01]  /*32d40*/  @P6 STG.E.U8 desc[UR14][R4.64], R29 ;  /* 0x0000001d04006986 */ /* 0x000be2000c10110e */
[----:B------:R-:W-:Y:S01]  /*32d50*/  SHF.R.S32.HI R11, RZ, 0x1f, R8 ;  /* 0x0000001fff0b7819 */ /* 0x000fe20000011408 */
[----:B------:R-:W2:Y:S01]  /*32d60*/  LDCU UR4, c[0x0][0x39c] ;  /* 0x00007380ff0477ac */ /* 0x000ea20008000800 */
[----:B------:R-:W-:-:S02]  /*32d70*/  ISETP.LT.AND P5, PT, R91, UR10, !P4 ;  /* 0x0000000a5b007c0c */ /* 0x000fc4000e7a1270 */
[----:B------:R-:W-:Y:S01]  /*32d80*/  PRMT R12, R29, 0x9910, RZ ;  /* 0x000099101d0c7816 */ /* 0x000fe200000000ff */
[----:B------:R-:W2:Y:S01]  /*32d90*/  LDCU UR10, c[0x0][0x398] ;  /* 0x00007300ff0a77ac */ /* 0x000ea20008000800 */
[C---:B0-----:R-:W-:Y:S01]  /*32da0*/  IADD3 R6, P6, PT, R8.reuse, R2, RZ ;  /* 0x0000000208067210 */ /* 0x041fe20007fde0ff */
[----:B------:R-:W-:Y:S01]  /*32db0*/  IMAD.MOV.U32 R9, RZ, RZ, R10 ;  /* 0x000000ffff097224 */ /* 0x000fe200078e000a */
[----:B-1----:R-:W-:Y:S01]  /*32dc0*/  ISETP.LT.AND P4, PT, R67, UR6, !P4 ;  /* 0x0000000643007c0c */ /* 0x002fe2000e781270 */
[----:B------:R-:W-:Y:S01]  /*32dd0*/  IMAD.MOV.U32 R10, RZ, RZ, R12 ;  /* 0x000000ffff0a7224 */ /* 0x000fe200078e000c */
[----:B------:R-:W-:Y:S01]  /*32de0*/  F2FP.SATFINITE.E5M2.F32.PACK_AB_MERGE_C R31, R31, R30, RZ ;  /* 0x0000001e1f1f723e */ /* 0x000fe200048060ff */
[C---:B------:R-:W-:Y:S01]  /*32df0*/  IMAD.X R7, R11.reuse, 0x1, R0, P6 ;  /* 0x000000010b077824 */ /* 0x040fe200030e0600 */
[----:B-----5:R-:W-:Y:S02]  /*32e00*/  IADD3 R4, P6, PT, R8, R3, RZ ;  /* 0x0000000308047210 */ /* 0x020fe40007fde0ff */
[----:B--2---:R-:W-:Y:S01]  /*32e10*/  F2FP.SATFINITE.E5M2.F32.PACK_AB_MERGE_C R13, R84, R86, RZ ;  /* 0x00000056540d723e */ /* 0x004fe200048060ff */
[----:B------:R-:W0:Y:S01]  /*32e20*/  LDCU UR6, c[0x0][0x39c] ;  /* 0x00007380ff0677ac */ /* 0x000e220008000800 */
[----:B------:R-:W2:Y:S04]  /*32e30*/  LDL.LU R86, [R1+0x170] ;  /* 0x0001700001567983 */ /* 0x000ea80000300800 */
[----:B------:R-:W2:Y:S01]  /*32e40*/  LDL.LU R84, [R1+0x174] ;  /* 0x0001740001547983 */ /* 0x000ea20000300800 */
[----:B------:R-:W-:Y:S01]  /*32e50*/  SHF.R.S32.HI R9, RZ, 0x8, R9 ;  /* 0x00000008ff097819 */ /* 0x000fe20000011409 */
[----:B------:R-:W-:Y:S01]  /*32e60*/  IMAD.X R5, R11, 0x1, R68, P6 ;  /* 0x000000010b057824 */ /* 0x000fe200030e0644 */
[----:B------:R-:W-:Y:S01]  /*32e70*/  SHF.R.S32.HI R11, RZ, 0x8, R10 ;  /* 0x00000008ff0b7819 */ /* 0x000fe2000001140a */
[----:B------:R-:W-:-:S02]  /*32e80*/  VIADD R8, R8, UR17 ;  /* 0x0000001108087c36 */ /* 0x000fc40008000000 */
[----:B------:R1:W-:Y:S01]  /*32e90*/  @P5 STG.E.U8 desc[UR14][R6.64], R9 ;  /* 0x0000000906005986 */ /* 0x0003e2000c10110e */
[----:B---3--:R-:W-:Y:S01]  /*32ea0*/  ISETP.LT.AND P5, PT, R91, UR8, !P1 ;  /* 0x000000085b007c0c */ /* 0x008fe2000cfa1270 */
[----:B------:R-:W-:Y:S01]  /*32eb0*/  VIADD R10, R83, 0x5e ;  /* 0x0000005e530a7836 */ /* 0x000fe20000000000 */
[----:B------:R-:W-:Y:S01]  /*32ec0*/  SHF.R.S32.HI R15, RZ, 0x1f, R8 ;  /* 0x0000001fff0f7819 */ /* 0x000fe20000011408 */
[----:B------:R3:W-:Y:S01]  /*32ed0*/  @P4 STG.E.U8 desc[UR14][R4.64], R11 ;  /* 0x0000000b04004986 */ /* 0x0007e2000c10110e */
[----:B----4-:R-:W-:Y:S01]  /*32ee0*/  ISETP.LT.AND P4, PT, R67, UR12, !P1 ;  /* 0x0000000c43007c0c */ /* 0x010fe2000cf81270 */
[----:B------:R-:W4:Y:S01]  /*32ef0*/  LDCU UR8, c[0x0][0x398] ;  /* 0x00007300ff0877ac */ /* 0x000f220008000800 */
[----:B------:R-:W-:Y:S01]  /*32f00*/  PRMT R12, R31, 0x9910, RZ ;  /* 0x000099101f0c7816 */ /* 0x000fe200000000ff */
[----:B------:R-:W5:Y:S01]  /*32f10*/  LDCU UR12, c[0x0][0x398] ;  /* 0x00007300ff0c77ac */ /* 0x000f620008000800 */
[C---:B-1----:R-:W-:Y:S02]  /*32f20*/  IADD3 R6, P1, PT, R8.reuse, R2, RZ ;  /* 0x0000000208067210 */ /* 0x042fe40007f3e0ff */
[----:B---3--:R-:W-:-:S03]  /*32f30*/  IADD3 R4, P6, PT, R8, R3, RZ ;  /* 0x0000000308047210 */ /* 0x008fc60007fde0ff */
[----:B------:R-:W-:Y:S01]  /*32f40*/  IMAD.X R7, R15, 0x1, R0, P1 ;  /* 0x000000010f077824 */ /* 0x000fe200008e0600 */
[----:B------:R-:W-:Y:S01]  /*32f50*/  ISETP.GE.AND P1, PT, R10, UR4, PT ;  /* 0x000000040a007c0c */ /* 0x000fe2000bf26270 */
[----:B------:R-:W-:Y:S01]  /*32f60*/  VIADD R10, R8, UR17 ;  /* 0x00000011080a7c36 */ /* 0x000fe20008000000 */
[----:B------:R-:W-:Y:S01]  /*32f70*/  PRMT R9, R13, 0x9910, RZ ;  /* 0x000099100d097816 */ /* 0x000fe200000000ff */
[----:B------:R-:W-:Y:S01]  /*32f80*/  IMAD.X R5, R15, 0x1, R68, P6 ;  /* 0x000000010f057824 */ /* 0x000fe200030e0644 */
[----:B------:R1:W-:Y:S01]  /*32f90*/  @P5 STG.E.U8 desc[UR14][R6.64], R13 ;  /* 0x0000000d06005986 */ /* 0x0003e2000c10110e */
[----:B------:R-:W-:Y:S01]  /*32fa0*/  ISETP.LT.AND P5, PT, R91, UR10, !P0 ;  /* 0x0000000a5b007c0c */ /* 0x000fe2000c7a1270 */
[----:B------:R-:W3:Y:S02]  /*32fb0*/  LDCU UR4, c[0x0][0x39c] ;  /* 0x00007380ff0477ac */ /* 0x000ee40008000800 */
[----:B------:R-:W-:Y:S01]  /*32fc0*/  @P4 STG.E.U8 desc[UR14][R4.64], R31 ;  /* 0x0000001f04004986 */ /* 0x000fe2000c10110e */
[----:B------:R-:W-:Y:S01]  /*32fd0*/  ISETP.LT.AND P4, PT, R67, UR18, !P0 ;  /* 0x0000001243007c0c */ /* 0x000fe2000c781270 */
[----:B------:R-:W-:Y:S01]  /*32fe0*/  VIADD R11, R83, 0x5f ;  /* 0x0000005f530b7836 */ /* 0x000fe20000000000 */
[----:B------:R-:W-:Y:S01]  /*32ff0*/  SHF.R.S32.HI R15, RZ, 0x1f, R10 ;  /* 0x0000001fff0f7819 */ /* 0x000fe2000001140a */
[----:B------:R-:W0:Y:S01]  /*33000*/  LDCU UR10, c[0x0][0x398] ;  /* 0x00007300ff0a77ac */ /* 0x000e220008000800 */
[----:B------:R-:W-:Y:S01]  /*33010*/  IADD3 R8, P0, PT, R10, R2, RZ ;  /* 0x000000020a087210 */ /* 0x000fe20007f1e0ff */
[----:B-1----:R-:W-:Y:S01]  /*33020*/  IMAD.MOV.U32 R7, RZ, RZ, R9 ;  /* 0x000000ffff077224 */ /* 0x002fe200078e0009 */
[----:B------:R-:W-:-:S03]  /*33030*/  F2FP.SATFINITE.E5M2.F32.PACK_AB_MERGE_C R33, R33, R32, RZ ;  /* 0x000000202121723e */ /* 0x000fc600048060ff */
[----:B------:R-:W-:Y:S01]  /*33040*/  IMAD.X R9, R15, 0x1, R0, P0 ;  /* 0x000000010f097824 */ /* 0x000fe200000e0600 */
[----:B------:R-:W1:Y:S01]  /*33050*/  LDCU UR18, c[0x0][0x398] ;  /* 0x00007300ff1277ac */ /* 0x000e620008000800 */
[----:B------:R-:W-:-:S05]  /*33060*/  SHF.R.S32.HI R7, RZ, 0x8, R7 ;  /* 0x00000008ff077819 */ /* 0x000fca0000011407 */
[----:B------:R2:W-:Y:S02]  /*33070*/  @P5 STG.E.U8 desc[UR14][R8.64], R7 ;  /* 0x0000000708005986 */ /* 0x0005e4000c10110e */
[----:B--2---:R-:W-:Y:S02]  /*33080*/  F2FP.SATFINITE.E5M2.F32.PACK_AB_MERGE_C R9, R84, R86, RZ ;  /* 0x000000565409723e */ /* 0x004fe400048060ff */
[----:B------:R-:W2:Y:S04]  /*33090*/  LDL.LU R86, [R1+0x178] ;  /* 0x0001780001567983 */ /* 0x000ea80000300800 */
[----:B------:R-:W2:Y:S01]  /*330a0*/  LDL.LU R84, [R1+0x17c] ;  /* 0x00017c0001547983 */ /* 0x000ea20000300800 */
[----:B------:R-:W-:Y:S01]  /*330b0*/  IMAD.MOV.U32 R13, RZ, RZ, R12 ;  /* 0x000000ffff0d7224 */ /* 0x000fe200078e000c */
[C---:B------:R-:W-:Y:S01]  /*330c0*/  IADD3 R4, P6, PT, R10.reuse, R3, RZ ;  /* 0x000000030a047210 */ /* 0x040fe20007fde0ff */
[----:B------:R-:W-:-:S03]  /*330d0*/  VIADD R12, R10, UR17 ;  /* 0x000000110a0c7c36 */ /* 0x000fc60008000000 */
[----:B------:R-:W-:Y:S01]  /*330e0*/  SHF.R.S32.HI R13, RZ, 0x8, R13 ;  /* 0x00000008ff0d7819 */ /* 0x000fe2000001140d */
[----:B------:R-:W-:Y:S01]  /*330f0*/  IMAD.X R5, R15, 0x1, R68, P6 ;  /* 0x000000010f057824 */ /* 0x000fe200030e0644 */
[----:B---3--:R-:W-:Y:S01]  /*33100*/  ISETP.GE.AND P0, PT, R11, UR4, PT ;  /* 0x000000040b007c0c */ /* 0x008fe2000bf06270 */
[----:B------:R-:W3:Y:S01]  /*33110*/  LDCU UR4, c[0x0][0x39c] ;  /* 0x00007380ff0477ac */ /* 0x000ee20008000800 */
[----:B----4-:R-:W-:Y:S01]  /*33120*/  ISETP.LT.AND P5, PT, R91, UR8, !P2 ;  /* 0x000000085b007c0c */ /* 0x010fe2000d7a1270 */
[----:B------:R-:W-:Y:S01]  /*33130*/  VIADD R6, R83, 0x60 ;  /* 0x0000006053067836 */ /* 0x000fe20000000000 */
[----:B------:R4:W-:Y:S01]  /*33140*/  @P4 STG.E.U8 desc[UR14][R4.64], R13 ;  /* 0x0000000d04004986 */ /* 0x0009e2000c10110e */
[----:B------:R-:W-:Y:S01]  /*33150*/  SHF.R.S32.HI R15, RZ, 0x1f, R12 ;  /* 0x0000001fff0f7819 */ /* 0x000fe2000001140c */
[----:B------:R-:W1:Y:S01]  /*33160*/  LDCU UR8, c[0x0][0x398] ;  /* 0x00007300ff0877ac */ /* 0x000e620008000800 */
[-C--:B------:R-:W-:Y:S02]  /*33170*/  IADD3 R10, P4, PT, R12, R2.reuse, RZ ;  /* 0x000000020c0a7210 */ /* 0x080fe40007f9e0ff */
[----:B-----5:R-:W-:Y:S01]  /*33180*/  ISETP.LT.AND P6, PT, R67, UR12, !P2 ;  /* 0x0000000c43007c0c */ /* 0x020fe2000d7c1270 */
[----:B------:R-:W5:Y:S01]  /*33190*/  LDCU UR12, c[0x0][0x398] ;  /* 0x00007300ff0c77ac */ /* 0x000f620008000800 */
[----:B0-----:R-:W-:Y:S01]  /*331a0*/  ISETP.GE.AND P2, PT, R6, UR6, PT ;  /* 0x0000000606007c0c */ /* 0x001fe2000bf46270 */
[----:B------:R-:W-:Y:S01]  /*331b0*/  IMAD.X R11, R15, 0x1, R0, P4 ;  /* 0x000000010f0b7824 */ /* 0x000fe200020e0600 */
[C---:B------:R-:W-:Y:S01]  /*331c0*/  IADD3 R6, P4, PT, R12.reuse, R3, RZ ;  /* 0x000000030c067210 */ /* 0x040fe20007f9e0ff */
[----:B------:R-:W-:Y:S01]  /*331d0*/  VIADD R12, R12, UR17 ;  /* 0x000000110c0c7c36 */ /* 0x000fe20008000000 */
[----:B------:R-:W0:Y:S01]  /*331e0*/  LDCU UR6, c[0x0][0x398] ;  /* 0x00007300ff0677ac */ /* 0x000e220008000800 */
[----:B----4-:R-:W-:Y:S01]  /*331f0*/  VIADD R4, R83, 0x61 ;  /* 0x0000006153047836 */ /* 0x010fe20000000000 */
[----:B------:R-:W-:Y:S01]  /*33200*/  PRMT R5, R9, 0x9910, RZ ;  /* 0x0000991009057816 */ /* 0x000fe200000000ff */
[----:B------:R-:W-:Y:S01]  /*33210*/  IMAD.X R7, R15, 0x1, R68, P4 ;  /* 0x000000010f077824 */ /* 0x000fe200020e0644 */
[----:B------:R4:W-:Y:S01]  /*33220*/  @P5 STG.E.U8 desc[UR14][R10.64], R9 ;  /* 0x000000090a005986 */ /* 0x0009e2000c10110e */
[----:B------:R-:W-:Y:S01]  /*33230*/  ISETP.LT.AND P5, PT, R91, UR10, !P3 ;  /* 0x0000000a5b007c0c */ /* 0x000fe2000dfa1270 */
[----:B------:R-:W0:Y:S01]  /*33240*/  LDCU UR10, c[0x0][0x398] ;  /* 0x00007300ff0a77ac */ /* 0x000e220008000800 */
[----:B---3--:R-:W-:Y:S01]  /*33250*/  ISETP.GE.AND P4, PT, R4, UR4, PT ;  /* 0x0000000404007c0c */ /* 0x008fe2000bf86270 */
[----:B------:R-:W-:Y:S01]  /*33260*/  @P6 STG.E.U8 desc[UR14][R6.64], R33 ;  /* 0x0000002106006986 */ /* 0x000fe2000c10110e */
[----:B------:R-:W-:Y:S01]  /*33270*/  SHF.R.S32.HI R15, RZ, 0x1f, R12 ;  /* 0x0000001fff0f7819 */ /* 0x000fe2000001140c */
[----:B------:R-:W3:Y:S01]  /*33280*/  LDCU UR4, c[0x0][0x39c] ;  /* 0x00007380ff0477ac */ /* 0x000ee20008000800 */
[----:B------:R-:W-:Y:S01]  /*33290*/  IADD3 R4, P6, PT, R12, R2, RZ ;  /* 0x000000020c047210 */ /* 0x000fe20007fde0ff */
[----:B----4-:R-:W-:-:S04]  /*332a0*/  IMAD.MOV.U32 R11, RZ, RZ, R5 ;  /* 0x000000ffff0b7224 */ /* 0x010fc800078e0005 */
[----:B------:R-:W-:Y:S01]  /*332b0*/  IMAD.X R5, R15, 0x1, R0, P6 ;  /* 0x000000010f057824 */ /* 0x000fe200030e0600 */
[----:B------:R-:W-:-:S05]  /*332c0*/  SHF.R.S32.HI R11, RZ, 0x8, R11 ;  /* 0x00000008ff0b7819 */ /* 0x000fca000001140b */
[----:B------:R2:W-:Y:S02]  /*332d0*/  @P5 STG.E.U8 desc[UR14][R4.64], R11 ;  /* 0x0000000b04005986 */ /* 0x0005e4000c10110e */
[----:B--2---:R-:W-:Y:S02]  /*332e0*/  F2FP.SATFINITE.E5M2.F32.PACK_AB_MERGE_C R11, R84, R86, RZ ;  /* 0x00000056540b723e */ /* 0x004fe400048060ff */
[----:B------:R-:W2:Y:S04]  /*332f0*/  LDL.LU R86, [R1+0x180] ;  /* 0x0001800001567983 */ /* 0x000ea80000300800 */
[----:B------:R-:W2:Y:S01]  /*33300*/  LDL.LU R84, [R1+0x184] ;  /* 0x0001840001547983 */ /* 0x000ea20000300800 */
[----:B0-----:R-:W-:Y:S02]  /*33310*/  ISETP.LT.AND P3, PT, R67, UR6, !P3 ;  /* 0x0000000643007c0c */ /* 0x001fe4000df61270 */
[----:B------:R-:W-:-:S02]  /*33320*/  PRMT R13, R33, 0x9910, RZ ;  /* 0x00009910210d7816 */ /* 0x000fc400000000ff */
[----:B------:R-:W-:Y:S01]  /*33330*/  F2FP.SATFINITE.E5M2.F32.PACK_AB_MERGE_C R35, R35, R34, RZ ;  /* 0x000000222323723e */ /* 0x000fe200048060ff */
[----:B------:R-:W-:Y:S01]  /*33340*/  VIADD R10, R83, 0x62 ;  /* 0x00000062530a7836 */ /* 0x000fe20000000000 */
[C---:B------:R-:W-:Y:S01]  /*33350*/  IADD3 R6, P6, PT, R12.reuse, R3, RZ ;  /* 0x000000030c067210 */ /* 0x040fe20007fde0ff */
[----:B------:R-:W0:Y:S01]  /*33360*/  LDCU UR6, c[0x0][0x39c] ;  /* 0x00007380ff0677ac */ /* 0x000e220008000800 */
[----:B------:R-:W-:Y:S01]  /*33370*/  SHF.R.S32.HI R13, RZ, 0x8, R13 ;  /* 0x00000008ff0d7819 */ /* 0x000fe2000001140d */
[----:B------:R-:W-:Y:S02]  /*33380*/  VIADD R12, R12, UR17 ;  /* 0x000000110c0c7c36 */ /* 0x000fe40008000000 */
[----:B------:R-:W-:Y:S01]  /*33390*/  IMAD.X R7, R15, 0x1, R68, P6 ;  /* 0x000000010f077824 */ /* 0x000fe200030e0644 */
[----:B-1----:R-:W-:Y:S01]  /*333a0*/  ISETP.LT.AND P5, PT, R91, UR8, !P1 ;  /* 0x000000085b007c0c */ /* 0x002fe2000cfa1270 */
[----:B------:R-:W1:Y:S01]  /*333b0*/  LDCU UR8, c[0x0][0x398] ;  /* 0x00007300ff0877ac */ /* 0x000e620008000800 */
[----:B------:R-:W-:-:S02]  /*333c0*/  SHF.R.S32.HI R15, RZ, 0x1f, R12 ;  /* 0x0000001fff0f7819 */ /* 0x000fc4000001140c */
[----:B------:R4:W-:Y:S01]  /*333d0*/  @P3 STG.E.U8 desc[UR14][R6.64], R13 ;  /* 0x0000000d06003986 */ /* 0x0009e2000c10110e */
[----:B-----5:R-:W-:Y:S01]  /*333e0*/  ISETP.LT.AND P3, PT, R67, UR12, !P1 ;  /* 0x0000000c43007c0c */ /* 0x020fe2000cf61270 */
[----:B------:R-:W5:Y:S01]  /*333f0*/  LDCU UR12, c[0x0][0x398] ;  /* 0x00007300ff0c77ac */ /* 0x000f620008000800 */
[C---:B------:R-:W-:Y:S02]  /*33400*/  IADD3 R8, P1, PT, R12.reuse, R2, RZ ;  /* 0x000000020c087210 */ /* 0x040fe40007f3e0ff */
[----:B------:R-:W-:-:S03]  /*33410*/  IADD3 R4, P6, PT, R12, R3, RZ ;  /* 0x000000030c047210 */ /* 0x000fc60007fde0ff */
[C---:B------:R-:W-:Y:S02]  /*33420*/  IMAD.X R9, R15.reuse, 0x1, R0, P1 ;  /* 0x000000010f097824 */ /* 0x040fe400008e0600 */
[----:B------:R-:W-:Y:S02]  /*33430*/  IMAD.X R5, R15, 0x1, R68, P6 ;  /* 0x000000010f057824 */ /* 0x000fe400030e0644 */
[----:B------:R-:W-:Y:S01]  /*33440*/  VIADD R12, R12, UR17 ;  /* 0x000000110c0c7c36 */ /* 0x000fe20008000000 */
[----:B----4-:R-:W-:Y:S01]  /*33450*/  PRMT R7, R11, 0x9910, RZ ;  /* 0x000099100b077816 */ /* 0x010fe200000000ff */
[----:B------:R4:W-:Y:S01]  /*33460*/  @P5 STG.E.U8 desc[UR14][R8.64], R11 ;  /* 0x0000000b08005986 */ /* 0x0009e2000c10110e */
[----:B------:R-:W-:Y:S01]  /*33470*/  ISETP.LT.AND P5, PT, R91, UR10, !P0 ;  /* 0x0000000a5b007c0c */ /* 0x000fe2000c7a1270 */
[----:B------:R-:W0:Y:S02]  /*33480*/  LDCU UR10, c[0x0][0x398] ;  /* 0x00007300ff0a77ac */ /* 0x000e240008000800 */
[----:B------:R-:W-:Y:S01]  /*33490*/  @P3 STG.E.U8 desc[UR14][R4.64], R35 ;  /* 0x0000002304003986 */ /* 0x000fe2000c10110e */
[----:B------:R-:W-:Y:S01]  /*334a0*/  ISETP.LT.AND P3, PT, R67, UR18, !P0 ;  /* 0x0000001243007c0c */ /* 0x000fe2000c761270 */
[----:B------:R-:W0:Y:S01]  /*334b0*/  LDCU UR18, c[0x0][0x398] ;  /* 0x00007300ff1277ac */ /* 0x000e220008000800 */
[----:B------:R-:W-:-:S02]  /*334c0*/  SHF.R.S32.HI R15, RZ, 0x1f, R12 ;  /* 0x0000001fff0f7819 */ /* 0x000fc4000001140c */
        /* <DEDUP_REMOVED lines=8> */
[----:B---3--:R-:W-:Y:S01]  /*33550*/  ISETP.GE.AND P1, PT, R10, UR4, PT ;  /* 0x000000040a007c0c */ /* 0x008fe2000bf26270 */
[----:B------:R-:W3:Y:S01]  /*33560*/  LDCU UR4, c[0x0][0x39c] ;  /* 0x00007380ff0477ac */ /* 0x000ee20008000800 */
[----:B------:R-:W-:-:S02]  /*33570*/  IADD3 R4, P6, PT, R12, R3, RZ ;  /* 0x000000030c047210 */ /* 0x000fc40007fde0ff */
[----:B------:R-:W-:Y:S01]  /*33580*/  PRMT R13, R35, 0x9910, RZ ;  /* 0x00009910230d7816 */ /* 0x000fe200000000ff */
[----:B------:R-:W-:Y:S02]  /*33590*/  VIADD R10, R83, 0x63 ;  /* 0x00000063530a7836 */ /* 0x000fe40000000000 */
[----:B------:R-:W-:Y:S01]  /*335a0*/  IMAD.X R5, R15, 0x1, R68, P6 ;  /* 0x000000010f057824 */ /* 0x000fe200030e0644 */
[----:B------:R-:W-:Y:S01]  /*335b0*/  SHF.R.S32.HI R13, RZ, 0x8, R13 ;  /* 0x00000008ff0d7819 */ /* 0x000fe2000001140d */
[----:B------:R-:W-:Y:S01]  /*335c0*/  VIADD R12, R12, UR17 ;  /* 0x000000110c0c7c36 */ /* 0x000fe20008000000 */
[----:B-1----:R-:W-:Y:S01]  /*335d0*/  ISETP.LT.AND P5, PT, R91, UR8, !P2 ;  /* 0x000000085b007c0c */ /* 0x002fe2000d7a1270 */
[----:B------:R-:W-:Y:S01]  /*335e0*/  VIADD R9, R83, 0x64 ;  /* 0x0000006453097836 */ /* 0x000fe20000000000 */
[----:B-----5:R-:W-:Y:S01]  /*335f0*/  ISETP.LT.AND P6, PT, R67, UR12, !P2 ;  /* 0x0000000c43007c0c */ /* 0x020fe2000d7c1270 */
[----:B------:R1:W-:Y:S01]  /*33600*/  @P3 STG.E.U8 desc[UR14][R4.64], R13 ;  /* 0x0000000d04003986 */ /* 0x0003e2000c10110e */
[----:B------:R-:W-:Y:S01]  /*33610*/  SHF.R.S32.HI R15, RZ, 0x1f, R12 ;  /* 0x0000001fff0f7819 */ /* 0x000fe2000001140c */
[----:B------:R-:W4:Y:S01]  /*33620*/  LDCU UR8, c[0x0][0x398] ;  /* 0x00007300ff0877ac */ /* 0x000f220008000800 */
[----:B------:R-:W-:-:S02]  /*33630*/  IADD3 R8, P3, PT, R12, R2, RZ ;  /* 0x000000020c087210 */ /* 0x000fc40007f7e0ff */
[----:B---3--:R-:W-:Y:S01]  /*33640*/  ISETP.GE.AND P0, PT, R10, UR4, PT ;  /* 0x000000040a007c0c */ /* 0x008fe2000bf06270 */
[----:B------:R-:W3:Y:S01]  /*33650*/  LDCU UR4, c[0x0][0x39c] ;  /* 0x00007380ff0477ac */ /* 0x000ee20008000800 */
[----:B0-----:R-:W-:Y:S01]  /*33660*/  ISETP.GE.AND P2, PT, R9, UR6, PT ;  /* 0x0000000609007c0c */ /* 0x001fe2000bf46270 */
[----:B------:R-:W-:Y:S01]  /*33670*/  IMAD.X R9, R15, 0x1, R0, P3 ;  /* 0x000000010f097824 */ /* 0x000fe200018e0600 */
[C---:B------:R-:W-:Y:S01]  /*33680*/  IADD3 R6, P3, PT, R12.reuse, R3, RZ ;  /* 0x000000030c067210 */ /* 0x040fe20007f7e0ff */
[----:B------:R-:W-:Y:S01]  /*33690*/  VIADD R12, R12, UR17 ;  /* 0x000000110c0c7c36 */ /* 0x000fe20008000000 */
[----:B------:R-:W-:Y:S01]  /*336a0*/  F2FP.SATFINITE.E5M2.F32.PACK_AB_MERGE_C R37, R37, R36, RZ ;  /* 0x000000242525723e */ /* 0x000fe200048060ff */
[----:B-1----:R-:W-:Y:S01]  /*336b0*/  VIADD R4, R83, 0x65 ;  /* 0x0000006553047836 */ /* 0x002fe20000000000 */
[----:B------:R-:W-:Y:S01]  /*336c0*/  PRMT R5, R11, 0x9910, RZ ;  /* 0x000099100b057816 */ /* 0x000fe200000000ff */
[----:B------:R-:W-:Y:S01]  /*336d0*/  IMAD.X R7, R15, 0x1, R68, P3 ;  /* 0x000000010f077824 */ /* 0x000fe200018e0644 */
[----:B------:R0:W-:Y:S01]  /*336e0*/  @P5 STG.E.U8 desc[UR14][R8.64], R11 ;  /* 0x0000000b08005986 */ /* 0x0001e2000c10110e */
[----:B------:R-:W-:Y:S01]  /*336f0*/  ISETP.LT.AND P5, PT, R91, UR10, !P4 ;  /* 0x0000000a5b007c0c */ /* 0x000fe2000e7a1270 */
[----:B------:R-:W1:Y:S01]  /*33700*/  LDCU UR6, c[0x0][0x398] ;  /* 0x00007300ff0677ac */ /* 0x000e620008000800 */
[----:B------:R-:W-:Y:S01]  /*33710*/  SHF.R.S32.HI R15, RZ, 0x1f, R12 ;  /* 0x0000001fff0f7819 */ /* 0x000fe2000001140c */
[----:B------:R-:W-:Y:S01]  /*33720*/  @P6 STG.E.U8 desc[UR14][R6.64], R37 ;  /* 0x0000002506006986 */ /* 0x000fe2000c10110e */
[----:B------:R-:W5:Y:S01]  /*33730*/  LDCU UR12, c[0x0][0x398] ;  /* 0x00007300ff0c77ac */ /* 0x000f620008000800 */
[----:B---3--:R-:W-:Y:S01]  /*33740*/  ISETP.GE.AND P3, PT, R4, UR4, PT ;  /* 0x0000000404007c0c */ /* 0x008fe2000bf66270 */
[----:B------:R-:W3:Y:S01]  /*33750*/  LDCU UR10, c[0x0][0x398] ;  /* 0x00007300ff0a77ac */ /* 0x000ee20008000800 */
[----:B------:R-:W-:Y:S01]  /*33760*/  IADD3 R4, P6, PT, R12, R2, RZ ;  /* 0x000000020c047210 */ /* 0x000fe20007fde0ff */
[----:B0-----:R-:W-:Y:S01]  /*33770*/  IMAD.MOV.U32 R11, RZ, RZ, R5 ;  /* 0x000000ffff0b7224 */ /* 0x001fe200078e0005 */
[----:B------:R-:W-:Y:S01]  /*33780*/  PRMT R13, R37, 0x9910, RZ ;  /* 0x00009910250d7816 */ /* 0x000fe200000000ff */
[----:B------:R-:W0:Y:S02]  /*33790*/  LDCU UR4, c[0x0][0x39c] ;  /* 0x00007380ff0477ac */ /* 0x000e240008000800 */
[----:B------:R-:W-:Y:S01]  /*337a0*/  IMAD.X R5, R15, 0x1, R0, P6 ;  /* 0x000000010f057824 */ /* 0x000fe200030e0600 */
[----:B------:R-:W-:-:S05]  /*337b0*/  SHF.R.S32.HI R11, RZ, 0x8, R11 ;  /* 0x00000008ff0b7819 */ /* 0x000fca000001140b */
[----:B------:R2:W-:Y:S02]  /*337c0*/  @P5 STG.E.U8 desc[UR14][R4.64], R11 ;  /* 0x0000000b04005986 */ /* 0x0005e4000c10110e */
[----:B--2---:R-:W-:Y:S02]  /*337d0*/  F2FP.SATFINITE.E5M2.F32.PACK_AB_MERGE_C R11, R84, R86, RZ ;  /* 0x00000056540b723e */ /* 0x004fe400048060ff */
[----:B------:R-:W2:Y:S04]  /*337e0*/  LDL.LU R86, [R1+0x190] ;  /* 0x0001900001567983 */ /* 0x000ea80000300800 */
[----:B------:R-:W2:Y:S01]  /*337f0*/  LDL.LU R84, [R1+0x194] ;  /* 0x0001940001547983 */ /* 0x000ea20000300800 */
[----:B-1----:R-:W-:Y:S02]  /*33800*/  ISETP.LT.AND P4, PT, R67, UR6, !P4 ;  /* 0x0000000643007c0c */ /* 0x002fe4000e781270 */
[----:B------:R-:W-:Y:S01]  /*33810*/  F2FP.SATFINITE.E5M2.F32.PACK_AB_MERGE_C R39, R39, R38, RZ ;  /* 0x000000262727723e */ /* 0x000fe200048060ff */
[----:B------:R-:W-:Y:S01]  /*33820*/  VIADD R10, R83, 0x66 ;  /* 0x00000066530a7836 */ /* 0x000fe20000000000 */
[----:B------:R-:W-:-:S02]  /*33830*/  IADD3 R6, P6, PT, R12, R3, RZ ;  /* 0x000000030c067210 */ /* 0x000fc40007fde0ff */
[----:B------:R-:W-:Y:S01]  /*33840*/  SHF.R.S32.HI R13, RZ, 0x8, R13 ;  /* 0x00000008ff0d7819 */ /* 0x000fe2000001140d */
[----:B------:R-:W-:Y:S01]  /*33850*/  VIADD R12, R12, UR17 ;  /* 0x000000110c0c7c36 */ /* 0x000fe20008000000 */
[----:B----4-:R-:W-:Y:S01]  /*33860*/  ISETP.LT.AND P5, PT, R91, UR8, !P1 ;  /* 0x000000085b007c0c */ /* 0x010fe2000cfa1270 */
[----:B------:R-:W-:Y:S01]  /*33870*/  IMAD.X R7, R15, 0x1, R68, P6 ;  /* 0x000000010f077824 */ /* 0x000fe200030e0644 */
[----:B------:R-:W1:Y:S02]  /*33880*/  LDCU UR8, c[0x0][0x398] ;  /* 0x00007300ff0877ac */ /* 0x000e640008000800 */
[----:B------:R-:W-:Y:S02]  /*33890*/  SHF.R.S32.HI R15, RZ, 0x1f, R12 ;  /* 0x0000001fff0f7819 */ /* 0x000fe4000001140c */
[----:B------:R4:W-:Y:S01]  /*338a0*/  @P4 STG.E.U8 desc[UR14][R6.64], R13 ;  /* 0x0000000d06004986 */ /* 0x0009e2000c10110e */
[----:B-----5:R-:W-:Y:S01]  /*338b0*/  ISETP.LT.AND P4, PT, R67, UR12, !P1 ;  /* 0x0000000c43007c0c */ /* 0x020fe2000cf81270 */
[----:B------:R-:W5:Y:S01]  /*338c0*/  LDCU UR12, c[0x0][0x398] ;  /* 0x00007300ff0c77ac */ /* 0x000f620008000800 */
[----:B------:R-:W-:-:S02]  /*338d0*/  IADD3 R8, P1, PT, R12, R2, RZ ;  /* 0x000000020c087210 */ /* 0x000fc40007f3e0ff */
[C---:B------:R-:W-:Y:S01]  /*338e0*/  IADD3 R4, P6, PT, R12.reuse, R3, RZ ;  /* 0x000000030c047210 */ /* 0x040fe20007fde0ff */
[----:B------:R-:W0:Y:S02]  /*338f0*/  LDCU UR6, c[0x0][0x39c] ;  /* 0x00007380ff0677ac */ /* 0x000e240008000800 */
[C---:B------:R-:W-:Y:S02]  /*33900*/  IMAD.X R9, R15.reuse, 0x1, R0, P1 ;  /* 0x000000010f097824 */ /* 0x040fe400008e0600 */
[----:B------:R-:W-:Y:S02]  /*33910*/  IMAD.X R5, R15, 0x1, R68, P6 ;  /* 0x000000010f057824 */ /* 0x000fe400030e0644 */
[----:B------:R-:W-:Y:S01]  /*33920*/  VIADD R12, R12, UR17 ;  /* 0x000000110c0c7c36 */ /* 0x000fe20008000000 */
[----:B----4-:R-:W-:Y:S01]  /*33930*/  PRMT R7, R11, 0x9910, RZ ;  /* 0x000099100b077816 */ /* 0x010fe200000000ff */
[----:B------:R4:W-:Y:S01]  /*33940*/  @P5 STG.E.U8 desc[UR14][R8.64], R11 ;  /* 0x0000000b08005986 */ /* 0x0009e2000c10110e */
[----:B---3--:R-:W-:Y:S01]  /*33950*/  ISETP.LT.AND P5, PT, R91, UR10, !P0 ;  /* 0x0000000a5b007c0c */ /* 0x008fe2000c7a1270 */
[----:B------:R-:W3:Y:S02]  /*33960*/  LDCU UR10, c[0x0][0x398] ;  /* 0x00007300ff0a77ac */ /* 0x000ee40008000800 */
        /* <DEDUP_REMOVED lines=12> */
[----:B0-----:R-:W-:Y:S01]  /*33a30*/  ISETP.GE.AND P1, PT, R10, UR4, PT ;  /* 0x000000040a007c0c */ /* 0x001fe2000bf26270 */
[----:B------:R-:W0:Y:S01]  /*33a40*/  LDCU UR4, c[0x0][0x39c] ;  /* 0x00007380ff0477ac */ /* 0x000e220008000800 */
        /* <DEDUP_REMOVED lines=11> */
[----:B------:R-:W-:Y:S01]  /*33b00*/  VIADD R6, R83, 0x69 ;  /* 0x0000006953067836 */ /* 0x000fe20000000000 */
[----:B------:R-:W-:Y:S01]  /*33b10*/  IADD3 R8, P4, PT, R12, R2, RZ ;  /* 0x000000020c087210 */ /* 0x000fe20007f9e0ff */
[----:B------:R-:W4:Y:S01]  /*33b20*/  LDCU UR8, c[0x0][0x398] ;  /* 0x00007300ff0877ac */ /* 0x000f220008000800 */
[----:B0-----:R-:W-:Y:S01]  /*33b30*/  ISETP.GE.AND P0, PT, R10, UR4, PT ;  /* 0x000000040a007c0c */ /* 0x001fe2000bf06270 */
[----:B------:R-:W0:Y:S01]  /*33b40*/  LDCU UR4, c[0x0][0x39c] ;  /* 0x00007380ff0477ac */ /* 0x000e220008000800 */
[----:B------:R-:W-:Y:S01]  /*33b50*/  ISETP.GE.AND P2, PT, R9, UR6, PT ;  /* 0x0000000609007c0c */ /* 0x000fe2000bf46270 */
[----:B------:R-:W-:Y:S01]  /*33b60*/  IMAD.X R9, R15, 0x1, R0, P4 ;  /* 0x000000010f097824 */ /* 0x000fe200020e0600 */
[C---:B-1----:R-:W-:Y:S01]  /*33b70*/  IADD3 R4, P4, PT, R12.reuse, R3, RZ ;  /* 0x000000030c047210 */ /* 0x042fe20007f9e0ff */
[----:B------:R-:W-:Y:S01]  /*33b80*/  VIADD R12, R12, UR17 ;  /* 0x000000110c0c7c36 */ /* 0x000fe20008000000 */
[----:B------:R-:W-:-:S02]  /*33b90*/  F2FP.SATFINITE.E5M2.F32.PACK_AB_MERGE_C R41, R41, R40, RZ ;  /* 0x000000282929723e */ /* 0x000fc400048060ff */
[----:B------:R1:W-:Y:S01]  /*33ba0*/  @P5 STG.E.U8 desc[UR14][R8.64], R11 ;  /* 0x0000000b08005986 */ /* 0x0003e2000c10110e */
[----:B------:R-:W-:Y:S01]  /*33bb0*/  PRMT R7, R11, 0x9910, RZ ;  /* 0x000099100b077816 */ /* 0x000fe200000000ff */
[----:B------:R-:W-:Y:S01]  /*33bc0*/  IMAD.X R5, R15, 0x1, R68, P4 ;  /* 0x000000010f057824 */ /* 0x000fe200020e0644 */
[----:B---3--:R-:W-:Y:S01]  /*33bd0*/  ISETP.LT.AND P5, PT, R91, UR10, !P3 ;  /* 0x0000000a5b007c0c */ /* 0x008fe2000dfa1270 */
[----:B------:R-:W3:Y:S01]  /*33be0*/  LDCU UR6, c[0x0][0x398] ;  /* 0x00007300ff0677ac */ /* 0x000ee20008000800 */
[----:B------:R-:W-:Y:S02]  /*33bf0*/  SHF.R.S32.HI R15, RZ, 0x1f, R12 ;  /* 0x0000001fff0f7819 */ /* 0x000fe4000001140c */
[----:B------:R-:W-:Y:S01]  /*33c00*/  @P6 STG.E.U8 desc[UR14][R4.64], R41 ;  /* 0x0000002904006986 */ /* 0x000fe2000c10110e */
[----:B------:R-:W5:Y:S01]  /*33c10*/  LDCU UR12, c[0x0][0x398] ;  /* 0x00007300ff0c77ac */ /* 0x000f620008000800 */
[----:B0-----:R-:W-:Y:S01]  /*33c20*/  ISETP.GE.AND P4, PT, R6, UR4, PT ;  /* 0x0000000406007c0c */ /* 0x001fe2000bf86270 */
[----:B-1----:R-:W-:Y:S01]  /*33c30*/  IMAD.MOV.U32 R11, RZ, RZ, R7 ;  /* 0x000000ffff0b7224 */ /* 0x002fe200078e0007 */
[----:B------:R-:W-:Y:S01]  /*33c40*/  IADD3 R6, P6, PT, R12, R2, RZ ;  /* 0x000000020c067210 */ /* 0x000fe20007fde0ff */
[----:B------:R-:W0:Y:S03]  /*33c50*/  LDCU UR10, c[0x0][0x398] ;  /* 0x00007300ff0a77ac */ /* 0x000e260008000800 */
[----:B------:R-:W-:Y:S01]  /*33c60*/  SHF.R.S32.HI R11, RZ, 0x8, R11 ;  /* 0x00000008ff0b7819 */ /* 0x000fe2000001140b */
[----:B------:R-:W-:Y:S01]  /*33c70*/  IMAD.X R7, R15, 0x1, R0, P6 ;  /* 0x000000010f077824 */ /* 0x000fe200030e0600 */
[----:B------:R-:W-:Y:S01]  /*33c80*/  PRMT R13, R41, 0x9910, RZ ;  /* 0x00009910290d7816 */ /* 0x000fe200000000ff */
[----:B------:R-:W1:Y:S03]  /*33c90*/  LDCU UR4, c[0x0][0x39c] ;  /* 0x00007380ff0477ac */ /* 0x000e660008000800 */
[----:B------:R2:W-:Y:S02]  /*33ca0*/  @P5 STG.E.U8 desc[UR14][R6.64], R11 ;  /* 0x0000000b06005986 */ /* 0x0005e4000c10110e */
[----:B--2---:R-:W-:-:S02]  /*33cb0*/  F2FP.SATFINITE.E5M2.F32.PACK_AB_MERGE_C R11, R84, R86, RZ ;  /* 0x00000056540b723e */ /* 0x004fc400048060ff */
[----:B------:R-:W2:Y:S04]  /*33cc0*/  LDL.LU R86, [R1+0x1a0] ;  /* 0x0001a00001567983 */ /* 0x000ea80000300800 */
[----:B------:R-:W2:Y:S01]  /*33cd0*/  LDL.LU R84, [R1+0x1a4] ;  /* 0x0001a40001547983 */ /* 0x000ea20000300800 */
[----:B---3--:R-:W-:Y:S02]  /*33ce0*/  ISETP.LT.AND P3, PT, R67, UR6, !P3 ;  /* 0x0000000643007c0c */ /* 0x008fe4000df61270 */
[----:B------:R-:W-:Y:S01]  /*33cf0*/  F2FP.SATFINITE.E5M2.F32.PACK_AB_MERGE_C R43, R43, R42, RZ ;  /* 0x0000002a2b2b723e */ /* 0x000fe200048060ff */
[----:B------:R-:W-:Y:S01]  /*33d00*/  VIADD R10, R83, 0x6a ;  /* 0x0000006a530a7836 */ /* 0x000fe20000000000 */
[----:B------:R-:W-:Y:S02]  /*33d10*/  IADD3 R4, P6, PT, R12, R3, RZ ;  /* 0x000000030c047210 */ /* 0x000fe40007fde0ff */
[----:B------:R-:W-:Y:S01]  /*33d20*/  SHF.R.S32.HI R13, RZ, 0x8, R13 ;  /* 0x00000008ff0d7819 */ /* 0x000fe2000001140d */
[----:B------:R-:W3:Y:S02]  /*33d30*/  LDCU UR6, c[0x0][0x39c] ;  /* 0x00007380ff0677ac */ /* 0x000ee40008000800 */
[----:B------:R-:W-:-:S02]  /*33d40*/  IMAD.X R5, R15, 0x1, R68, P6 ;  /* 0x000000010f057824 */ /* 0x000fc400030e0644 */
[----:B------:R-:W-:Y:S01]  /*33d50*/  VIADD R12, R12, UR17 ;  /* 0x000000110c0c7c36 */ /* 0x000fe20008000000 */
[----:B----4-:R-:W-:Y:S01]  /*33d60*/  ISETP.LT.AND P5, PT, R91, UR8, !P1 ;  /* 0x000000085b007c0c */ /* 0x010fe2000cfa1270 */
[----:B------:R-:W4:Y:S01]  /*33d70*/  LDCU UR8, c[0x0][0x398] ;  /* 0x00007300ff0877ac */ /* 0x000f220008000800 */
[----:B------:R0:W-:Y:S01]  /*33d80*/  @P3 STG.E.U8 desc[UR14][R4.64], R13 ;  /* 0x0000000d04003986 */ /* 0x0001e2000c10110e */
[----:B-----5:R-:W-:Y:S02]  /*33d90*/  ISETP.LT.AND P3, PT, R67, UR12, !P1 ;  /* 0x0000000c43007c0c */ /* 0x020fe4000cf61270 */
[----:B------:R-:W-:Y:S01]  /*33da0*/  SHF.R.S32.HI R15, RZ, 0x1f, R12 ;  /* 0x0000001fff0f7819 */ /* 0x000fe2000001140c */
[----:B------:R-:W5:Y:S01]  /*33db0*/  LDCU UR12, c[0x0][0x398] ;  /* 0x00007300ff0c77ac */ /* 0x000f620008000800 */
[C---:B------:R-:W-:Y:S02]  /*33dc0*/  IADD3 R8, P1, PT, R12.reuse, R2, RZ ;  /* 0x000000020c087210 */ /* 0x040fe40007f3e0ff */
[----:B------:R-:W-:-:S03]  /*33dd0*/  IADD3 R6, P6, PT, R12, R3, RZ ;  /* 0x000000030c067210 */ /* 0x000fc60007fde0ff */
[C---:B------:R-:W-:Y:S02]  /*33de0*/  IMAD.X R9, R15.reuse, 0x1, R0, P1 ;  /* 0x000000010f097824 */ /* 0x040fe400008e0600 */
[----:B------:R-:W-:Y:S02]  /*33df0*/  IMAD.X R7, R15, 0x1, R68, P6 ;  /* 0x000000010f077824 */ /* 0x000fe400030e0644 */
[----:B------:R-:W-:Y:S01]  /*33e00*/  VIADD R12, R12, UR17 ;  /* 0x000000110c0c7c36 */ /* 0x000fe20008000000 */
[----:B------:R-:W-:Y:S01]  /*33e10*/  @P5 STG.E.U8 desc[UR14][R8.64], R11 ;  /* 0x0000000b08005986 */ /* 0x000fe2000c10110e */
[----:B0-----:R-:W-:Y:S01]  /*33e20*/  ISETP.LT.AND P5, PT, R91, UR10, !P0 ;  /* 0x0000000a5b007c0c */ /* 0x001fe2000c7a1270 */
[----:B------:R-:W0:Y:S02]  /*33e30*/  LDCU UR10, c[0x0][0x398] ;  /* 0x00007300ff0a77ac */ /* 0x000e240008000800 */
[----:B------:R1:W-:Y:S01]  /*33e40*/  @P3 STG.E.U8 desc[UR14][R6.64], R43 ;  /* 0x0000002b06003986 */ /* 0x0003e2000c10110e */
[----:B------:R-:W-:Y:S01]  /*33e50*/  ISETP.LT.AND P3, PT, R67, UR18, !P0 ;  /* 0x0000001243007c0c */ /* 0x000fe2000c761270 */
[----:B------:R-:W0:Y:S01]  /*33e60*/  LDCU UR18, c[0x0][0x398] ;  /* 0x00007300ff1277ac */ /* 0x000e220008000800 */
[----:B------:R-:W-:-:S02]  /*33e70*/  SHF.R.S32.HI R17, RZ, 0x1f, R12 ;  /* 0x0000001fff117819 */ /* 0x000fc4000001140c */
[C---:B------:R-:W-:Y:S02]  /*33e80*/  IADD3 R4, P0, PT, R12.reuse, R2, RZ ;  /* 0x000000020c047210 */ /* 0x040fe40007f1e0ff */
[----:B------:R-:W-:Y:S02]  /*33e90*/  PRMT R13, R11, 0x9910, RZ ;  /* 0x000099100b0d7816 */ /* 0x000fe400000000ff */
[----:B------:R-:W-:Y:S02]  /*33ea0*/  PRMT R15, R43, 0x9910, RZ ;  /* 0x000099102b0f7816 */ /* 0x000fe400000000ff */
[----:B-1----:R-:W-:Y:S01]  /*33eb0*/  IADD3 R6, P6, PT, R12, R3, RZ ;  /* 0x000000030c067210 */ /* 0x002fe20007fde0ff */
[C---:B------:R-:W-:Y:S01]  /*33ec0*/  IMAD.X R5, R17.reuse, 0x1, R0, P0 ;  /* 0x0000000111057824 */ /* 0x040fe200000e0600 */
[----:B------:R-:W-:Y:S02]  /*33ed0*/  SHF.R.S32.HI R13, RZ, 0x8, R13 ;  /* 0x00000008ff0d7819 */ /* 0x000fe4000001140d */
[----:B------:R-:W-:Y:S01]  /*33ee0*/  SHF.R.S32.HI R15, RZ, 0x8, R15 ;  /* 0x00000008ff0f7819 */ /* 0x000fe2000001140f */
[----:B------:R-:W-:-:S02]  /*33ef0*/  IMAD.X R7, R17, 0x1, R68, P6 ;  /* 0x0000000111077824 */ /* 0x000fc400030e0644 */
[----:B------:R-:W-:Y:S04]  /*33f00*/  @P5 STG.E.U8 desc[UR14][R4.64], R13 ;  /* 0x0000000d04005986 */ /* 0x000fe8000c10110e */
[----:B------:R2:W-:Y:S02]  /*33f10*/  @P3 STG.E.U8 desc[UR14][R6.64], R15 ;  /* 0x0000000f06003986 */ /* 0x0005e4000c10110e */
[----:B--2---:R-:W-:Y:S02]  /*33f20*/  F2FP.SATFINITE.E5M2.F32.PACK_AB_MERGE_C R7, R84, R86, RZ ;  /* 0x000000565407723e */ /* 0x004fe400048060ff */
[----:B------:R-:W2:Y:S04]  /*33f30*/  LDL.LU R86, [R1+0x1a8] ;  /* 0x0001a80001567983 */ /* 0x000ea80000300800 */
[----:B------:R-:W2:Y:S01]  /*33f40*/  LDL.LU R84, [R1+0x1ac] ;  /* 0x0001ac0001547983 */ /* 0x000ea20000300800 */
[----:B------:R-:W-:Y:S01]  /*33f50*/  ISETP.GE.AND P1, PT, R10, UR4, PT ;  /* 0x000000040a007c0c */ /* 0x000fe2000bf26270 */
[----:B------:R-:W1:Y:S01]  /*33f60*/  LDCU UR4, c[0x0][0x39c] ;  /* 0x00007380ff0477ac */ /* 0x000e620008000800 */
[----:B------:R-:W-:-:S02]  /*33f70*/  VIADD R10, R83, 0x6b ;  /* 0x0000006b530a7836 */ /* 0x000fc40000000000 */
[----:B------:R-:W-:Y:S01]  /*33f80*/  VIADD R12, R12, UR17 ;  /* 0x000000110c0c7c36 */ /* 0x000fe20008000000 */
[----:B----4-:R-:W-:Y:S01]  /*33f90*/  ISETP.LT.AND P5, PT, R91, UR8, !P2 ;  /* 0x000000085b007c0c */ /* 0x010fe2000d7a1270 */
[----:B------:R-:W4:Y:S03]  /*33fa0*/  LDCU UR8, c[0x0][0x398] ;  /* 0x00007300ff0877ac */ /* 0x000f260008000800 */
[----:B------:R-:W-:Y:S02]  /*33fb0*/  SHF.R.S32.HI R11, RZ, 0x1f, R12 ;  /* 0x0000001fff0b7819 */ /* 0x000fe4000001140c */
[----:B------:R-:W-:Y:S02]  /*33fc0*/  IADD3 R8, P3, PT, R12, R2, RZ ;  /* 0x000000020c087210 */ /* 0x000fe40007f7e0ff */
[----:B-----5:R-:W-:Y:S01]  /*33fd0*/  ISETP.LT.AND P2, PT, R67, UR12, !P2 ;  /* 0x0000000c43007c0c */ /* 0x020fe2000d741270 */
[----:B------:R-:W5:Y:S01]  /*33fe0*/  LDCU UR12, c[0x0][0x398] ;  /* 0x00007300ff0c77ac */ /* 0x000f620008000800 */
[----:B-1----:R-:W-:Y:S01]  /*33ff0*/  ISETP.GE.AND P0, PT, R10, UR4, PT ;  /* 0x000000040a007c0c */ /* 0x002fe2000bf06270 */
[----:B------:R-:W1:Y:S01]  /*34000*/  LDCU UR4, c[0x0][0x39c] ;  /* 0x00007380ff0477ac */ /* 0x000e620008000800 */
[----:B------:R-:W-:Y:S01]  /*34010*/  IMAD.X R9, R11, 0x1, R0, P3 ;  /* 0x000000010b097824 */ /* 0x000fe200018e0600 */
[C---:B------:R-:W-:Y:S01]  /*34020*/  IADD3 R10, P6, PT, R12.reuse, R3, RZ ;  /* 0x000000030c0a7210 */ /* 0x040fe20007fde0ff */
[----:B------:R-:W-:Y:S01]  /*34030*/  VIADD R12, R12, UR17 ;  /* 0x000000110c0c7c36 */ /* 0x000fe20008000000 */
[----:B------:R-:W-:-:S02]  /*34040*/  F2FP.SATFINITE.E5M2.F32.PACK_AB_MERGE_C R45, R45, R44, RZ ;  /* 0x0000002c2d2d723e */ /* 0x000fc400048060ff */
[----:B------:R-:W-:Y:S01]  /*34050*/  @P5 STG.E.U8 desc[UR14][R8.64], R7 ;  /* 0x0000000708005986 */ /* 0x000fe2000c10110e */
[----:B0-----:R-:W-:Y:S01]  /*34060*/  ISETP.LT.AND P5, PT, R91, UR10, !P4 ;  /* 0x0000000a5b007c0c */ /* 0x001fe2000e7a1270 */
[----:B------:R-:W-:Y:S01]  /*34070*/  IMAD.X R11, R11, 0x1, R68, P6 ;  /* 0x000000010b0b7824 */ /* 0x000fe200030e0644 */
[----:B------:R-:W-:Y:S01]  /*34080*/  SHF.R.S32.HI R15, RZ, 0x1f, R12 ;  /* 0x0000001fff0f7819 */ /* 0x000fe2000001140c */
[C---:B------:R-:W-:Y:S01]  /*34090*/  VIADD R5, R83.reuse, 0x6d ;  /* 0x0000006d53057836 */ /* 0x040fe20000000000 */
[----:B------:R-:W-:Y:S01]  /*340a0*/  IADD3 R4, P6, PT, R12, R2, RZ ;  /* 0x000000020c047210 */ /* 0x000fe20007fde0ff */
[----:B------:R-:W-:Y:S01]  /*340b0*/  VIADD R14, R83, 0x6c ;  /* 0x0000006c530e7836 */ /* 0x000fe20000000000 */
[----:B------:R-:W-:Y:S01]  /*340c0*/  PRMT R6, R7, 0x9910, RZ ;  /* 0x0000991007067816 */ /* 0x000fe200000000ff */
[----:B------:R0:W-:Y:S01]  /*340d0*/  @P2 STG.E.U8 desc[UR14][R10.64], R45 ;  /* 0x0000002d0a002986 */ /* 0x0001e2000c10110e */
[----:B------:R-:W-:Y:S01]  /*340e0*/  PRMT R13, R45, 0x9910, RZ ;  /* 0x000099102d0d7816 */ /* 0x000fe200000000ff */
[----:B------:R-:W2:Y:S01]  /*340f0*/  LDCU UR10, c[0x0][0x398] ;  /* 0x00007300ff0a77ac */ /* 0x000ea20008000800 */
[----:B-1----:R-:W-:Y:S01]  /*34100*/  ISETP.GE.AND P2, PT, R5, UR4, PT ;  /* 0x0000000405007c0c */ /* 0x002fe2000bf46270 */
[----:B------:R-:W-:Y:S01]  /*34110*/  IMAD.X R5, R15, 0x1, R0, P6 ;  /* 0x000000010f057824 */ /* 0x000fe200030e0600 */
[----:B0-----:R-:W-:Y:S01]  /*34120*/  SHF.R.S32.HI R11, RZ, 0x8, R6 ;  /* 0x00000008ff0b7819 */ /* 0x001fe20000011406 */
[----:B------:R-:W0:Y:S01]  /*34130*/  LDCU UR4, c[0x0][0x39c] ;  /* 0x00007380ff0477ac */ /* 0x000e220008000800 */
[----:B----4-:R-:W-:-:S03]  /*34140*/  ISETP.LT.AND P4, PT, R67, UR8, !P4 ;  /* 0x0000000843007c0c */ /* 0x010fc6000e781270 */
[----:B------:R1:W-:Y:S01]  /*34150*/  @P5 STG.E.U8 desc[UR14][R4.64], R11 ;  /* 0x0000000b04005986 */ /* 0x0003e2000c10110e */
[C---:B------:R-:W-:Y:S01]  /*34160*/  IADD3 R6, P5, PT, R12.reuse, R3, RZ ;  /* 0x000000030c067210 */ /* 0x040fe20007fbe0ff */
[----:B------:R-:W-:Y:S01]  /*34170*/  VIADD R12, R12, UR17 ;  /* 0x000000110c0c7c36 */ /* 0x000fe20008000000 */
[----:B-----5:R-:W-:Y:S01]  /*34180*/  ISETP.LT.AND P6, PT, R91, UR12, !P1 ;  /* 0x0000000c5b007c0c */ /* 0x020fe2000cfc1270 */
[----:B------:R-:W4:Y:S02]  /*34190*/  LDCU UR8, c[0x0][0x398] ;  /* 0x00007300ff0877ac */ /* 0x000f240008000800 */
[----:B------:R-:W-:Y:S01]  /*341a0*/  IMAD.X R7, R15, 0x1, R68, P5 ;  /* 0x000000010f077824 */ /* 0x000fe200028e0644 */
[----:B------:R-:W-:Y:S01]  /*341b0*/  SHF.R.S32.HI R17, RZ, 0x1f, R12 ;  /* 0x0000001fff117819 */ /* 0x000fe2000001140c */
[----:B------:R-:W5:Y:S01]  /*341c0*/  LDCU UR12, c[0x0][0x398] ;  /* 0x00007300ff0c77ac */ /* 0x000f620008000800 */
[----:B------:R-:W-:Y:S02]  /*341d0*/  IADD3 R8, P5, PT, R12, R2, RZ ;  /* 0x000000020c087210 */ /* 0x000fe40007fbe0ff */
[----:B------:R-:W-:-:S03]  /*341e0*/  SHF.R.S32.HI R13, RZ, 0x8, R13 ;  /* 0x00000008ff0d7819 */ /* 0x000fc6000001140d */
[----:B------:R-:W-:Y:S02]  /*341f0*/  IMAD.X R9, R17, 0x1, R0, P5 ;  /* 0x0000000111097824 */ /* 0x000fe400028e0600 */
[----:B------:R-:W-:Y:S01]  /*34200*/  @P4 STG.E.U8 desc[UR14][R6.64], R13 ;  /* 0x0000000d06004986 */ /* 0x000fe2000c10110e */
[----:B--2---:R-:W-:-:S04]  /*34210*/  F2FP.SATFINITE.E5M2.F32.PACK_AB_MERGE_C R15, R84, R86, RZ ;  /* 0x00000056540f723e */ /* 0x004fc800048060ff */
[----:B-1----:R-:W-:Y:S01]  /*34220*/  PRMT R11, R15, 0x9910, RZ ;  /* 0x000099100f0b7816 */ /* 0x002fe200000000ff */
[----:B------:R1:W-:Y:S02]  /*34230*/  @P6 STG.E.U8 desc[UR14][R8.64], R15 ;  /* 0x0000000f08006986 */ /* 0x0003e4000c10110e */
[----:B-1----:R-:W-:Y:S02]  /*34240*/  F2FP.SATFINITE.E5M2.F32.PACK_AB_MERGE_C R15, R90, R85, RZ ;  /* 0x000000555a0f723e */ /* 0x002fe400048060ff */
[----:B------:R-:W2:Y:S04]  /*34250*/  LDL.LU R85, [R1+0x1b8] ;  /* 0x0001b80001557983 */ /* 0x000ea80000300800 */
[----:B------:R-:W2:Y:S01]  /*34260*/  LDL.LU R90, [R1+0x1bc] ;  /* 0x0001bc00015a7983 */ /* 0x000ea20000300800 */
[----:B---3--:R-:W-:Y:S01]  /*34270*/  ISETP.GE.AND P3, PT, R14, UR6, PT ;  /* 0x000000060e007c0c */ /* 0x008fe2000bf66270 */
[----:B------:R-:W1:Y:S01]  /*34280*/  LDCU UR6, c[0x0][0x39c] ;  /* 0x00007380ff0677ac */ /* 0x000e620008000800 */
[----:B------:R-:W-:Y:S01]  /*34290*/  VIADD R4, R83, 0x6e ;  /* 0x0000006e53047836 */ /* 0x000fe20000000000 */
[----:B------:R-:W-:Y:S01]  /*342a0*/  ISETP.LT.AND P5, PT, R67, UR18, !P1 ;  /* 0x0000001243007c0c */ /* 0x000fe2000cfa1270 */
[----:B------:R-:W-:-:S03]  /*342b0*/  VIADD R5, R83, 0x6f ;  /* 0x0000006f53057836 */ /* 0x000fc60000000000 */
[----:B0-----:R-:W-:Y:S01]  /*342c0*/  ISETP.GE.AND P4, PT, R4, UR4, PT ;  /* 0x0000000404007c0c */ /* 0x001fe2000bf86270 */
[----:B------:R-:W0:Y:S01]  /*342d0*/  LDCU UR4, c[0x0][0x39c] ;  /* 0x00007380ff0477ac */ /* 0x000e220008000800 */
[C---:B------:R-:W-:Y:S01]  /*342e0*/  IADD3 R4, P6, PT, R12.reuse, R3, RZ ;  /* 0x000000030c047210 */ /* 0x040fe20007fde0ff */
[----:B------:R-:W-:Y:S01]  /*342f0*/  VIADD R12, R12, UR17 ;  /* 0x000000110c0c7c36 */ /* 0x000fe20008000000 */
[----:B------:R-:W-:Y:S02]  /*34300*/  F2FP.SATFINITE.E5M2.F32.PACK_AB_MERGE_C R47, R47, R46, RZ ;  /* 0x0000002e2f2f723e */ /* 0x000fe400048060ff */
[----:B-1----:R-:W-:Y:S01]  /*34310*/  ISETP.GE.AND P1, PT, R5, UR6, PT ;  /* 0x0000000605007c0c */ /* 0x002fe2000bf26270 */
[----:B------:R-:W-:Y:S01]  /*34320*/  IMAD.X R5, R17, 0x1, R68, P6 ;  /* 0x0000000111057824 */ /* 0x000fe200030e0644 */
[----:B------:R-:W1:Y:S01]  /*34330*/  LDCU UR6, c[0x0][0x398] ;  /* 0x00007300ff0677ac */ /* 0x000e620008000800 */
[----:B------:R-:W-:Y:S02]  /*34340*/  ISETP.LT.AND P6, PT, R91, UR10, !P0 ;  /* 0x0000000a5b007c0c */ /* 0x000fe4000c7c1270 */
[----:B------:R-:W-:Y:S01]  /*34350*/  SHF.R.S32.HI R9, RZ, 0x1f, R12 ;  /* 0x0000001fff097819 */ /* 0x000fe2000001140c */
[----:B------:R3:W-:Y:S01]  /*34360*/  @P5 STG.E.U8 desc[UR14][R4.64], R47 ;  /* 0x0000002f04005986 */ /* 0x0007e2000c10110e */
[----:B------:R-:W-:Y:S01]  /*34370*/  IADD3 R6, P5, PT, R12, R2, RZ ;  /* 0x000000020c067210 */ /* 0x000fe20007fbe0ff */
[----:B------:R-:W0:Y:S01]  /*34380*/  LDCU UR10, c[0x0][0x398] ;  /* 0x00007300ff0a77ac */ /* 0x000e220008000800 */
[----:B------:R-:W-:-:S03]  /*34390*/  SHF.R.S32.HI R11, RZ, 0x8, R11 ;  /* 0x00000008ff0b7819 */ /* 0x000fc6000001140b */
[----:B------:R-:W-:Y:S01]  /*343a0*/  IMAD.X R7, R9, 0x1, R0, P5 ;  /* 0x0000000109077824 */ /* 0x000fe200028e0600 */
[----:B----4-:R-:W-:Y:S01]  /*343b0*/  ISETP.LT.AND P0, PT, R67, UR8, !P0 ;  /* 0x0000000843007c0c */ /* 0x010fe2000c701270 */
[----:B------:R-:W4:Y:S03]  /*343c0*/  LDCU UR8, c[0x0][0x398] ;  /* 0x00007300ff0877ac */ /* 0x000f260008000800 */
[----:B------:R0:W-:Y:S01]  /*343d0*/  @P6 STG.E.U8 desc[UR14][R6.64], R11 ;  /* 0x0000000b06006986 */ /* 0x0001e2000c10110e */
[C---:B---3--:R-:W-:Y:S01]  /*343e0*/  IADD3 R4, P6, PT, R12.reuse, R3, RZ ;  /* 0x000000030c047210 */ /* 0x048fe20007fde0ff */
[----:B------:R-:W-:Y:S01]  /*343f0*/  VIADD R12, R12, UR17 ;  /* 0x000000110c0c7c36 */ /* 0x000fe20008000000 */
[----:B-1----:R-:W-:Y:S01]  /*34400*/  ISETP.LT.AND P5, PT, R91, UR6, !P3 ;  /* 0x000000065b007c0c */ /* 0x002fe2000dfa1270 */
[----:B------:R-:W1:Y:S01]  /*34410*/  LDCU UR6, c[0x0][0x398] ;  /* 0x00007300ff0677ac */ /* 0x000e620008000800 */
[----:B------:R-:W-:Y:S01]  /*34420*/  PRMT R13, R47, 0x9910, RZ ;  /* 0x000099102f0d7816 */ /* 0x000fe200000000ff */
[----:B------:R-:W-:Y:S01]  /*34430*/  IMAD.X R5, R9, 0x1, R68, P6 ;  /* 0x0000000109057824 */ /* 0x000fe200030e0644 */
[----:B------:R-:W-:-:S02]  /*34440*/  SHF.R.S32.HI R17, RZ, 0x1f, R12 ;  /* 0x0000001fff117819 */ /* 0x000fc4000001140c */
[----:B------:R-:W-:Y:S02]  /*34450*/  IADD3 R8, P6, PT, R12, R2, RZ ;  /* 0x000000020c087210 */ /* 0x000fe40007fde0ff */
[----:B------:R-:W-:-:S03]  /*34460*/  SHF.R.S32.HI R13, RZ, 0x8, R13 ;  /* 0x00000008ff0d7819 */ /* 0x000fc6000001140d */
[----:B------:R-:W-:Y:S01]  /*34470*/  IMAD.X R9, R17, 0x1, R0, P6 ;  /* 0x0000000111097824 */ /* 0x000fe200030e0600 */
[----:B0-----:R-:W-:Y:S01]  /*34480*/  PRMT R11, R15, 0x9910, RZ ;  /* 0x000099100f0b7816 */ /* 0x001fe200000000ff */
[----:B------:R-:W-:Y:S04]  /*34490*/  @P0 STG.E.U8 desc[UR14][R4.64], R13 ;  /* 0x0000000d04000986 */ /* 0x000fe8000c10110e */
[----:B------:R2:W-:Y:S02]  /*344a0*/  @P5 STG.E.U8 desc[UR14][R8.64], R15 ;  /* 0x0000000f08005986 */ /* 0x0005e4000c10110e */
[----:B--2---:R-:W-:Y:S02]  /*344b0*/  F2FP.SATFINITE.E5M2.F32.PACK_AB_MERGE_C R15, R90, R85, RZ ;  /* 0x000000555a0f723e */ /* 0x004fe400048060ff */
[----:B------:R-:W2:Y:S04]  /*344c0*/  LDL.LU R85, [R1+0x1c0] ;  /* 0x0001c00001557983 */ /* 0x000ea80000300800 */
[----:B------:R-:W2:Y:S01]  /*344d0*/  LDL.LU R90, [R1+0x1c4] ;  /* 0x0001c400015a7983 */ /* 0x000ea20000300800 */
[----:B------:R-:W-:-:S05]  /*344e0*/  VIADD R6, R83, 0x70 ;  /* 0x0000007053067836 */ /* 0x000fca0000000000 */
[----:B------:R-:W-:Y:S01]  /*344f0*/  ISETP.GE.AND P0, PT, R6, UR4, PT ;  /* 0x0000000406007c0c */ /* 0x000fe2000bf06270 */
[----:B------:R-:W0:Y:S01]  /*34500*/  LDCU UR4, c[0x0][0x39c] ;  /* 0x00007380ff0477ac */ /* 0x000e220008000800 */
[----:B------:R-:W-:Y:S01]  /*34510*/  ISETP.LT.AND P3, PT, R67, UR10, !P3 ;  /* 0x0000000a43007c0c */ /* 0x000fe2000df61270 */
[C---:B------:R-:W-:Y:S01]  /*34520*/  VIADD R10, R12.reuse, UR17 ;  /* 0x000000110c0a7c36 */ /* 0x040fe20008000000 */
[----:B------:R-:W-:Y:S01]  /*34530*/  IADD3 R6, P6, PT, R12, R3, RZ ;  /* 0x000000030c067210 */ /* 0x000fe20007fde0ff */
[----:B------:R-:W-:Y:S01]  /*34540*/  VIADD R8, R83, 0x71 ;  /* 0x0000007153087836 */ /* 0x000fe20000000000 */
[----:B----4-:R-:W-:Y:S01]  /*34550*/  ISETP.LT.AND P5, PT, R91, UR8, !P2 ;  /* 0x000000085b007c0c */ /* 0x010fe2000d7a1270 */
[----:B------:R-:W3:Y:S01]  /*34560*/  LDCU UR8, c[0x0][0x398] ;  /* 0x00007300ff0877ac */ /* 0x000ee20008000800 */
[----:B------:R-:W-:Y:S01]  /*34570*/  SHF.R.S32.HI R19, RZ, 0x1f, R10 ;  /* 0x0000001fff137819 */ /* 0x000fe2000001140a */
[----:B------:R-:W-:Y:S01]  /*34580*/  IMAD.X R7, R17, 0x1, R68, P6 ;  /* 0x0000000111077824 */ /* 0x000fe200030e0644 */
[----:B------:R-:W-:Y:S01]  /*34590*/  IADD3 R4, P6, PT, R10, R2, RZ ;  /* 0x000000020a047210 */ /* 0x000fe20007fde0ff */
[----:B------:R-:W4:Y:S01]  /*345a0*/  LDCU UR10, c[0x0][0x398] ;  /* 0x00007300ff0a77ac */ /* 0x000f220008000800 */
[----:B------:R-:W-:-:S02]  /*345b0*/  F2FP.SATFINITE.E5M2.F32.PACK_AB_MERGE_C R49, R49, R48, RZ ;  /* 0x000000303131723e */ /* 0x000fc400048060ff */
[----:B------:R-:W-:Y:S01]  /*345c0*/  SHF.R.S32.HI R11, RZ, 0x8, R11 ;  /* 0x00000008ff0b7819 */ /* 0x000fe2000001140b */
[----:B------:R-:W-:Y:S02]  /*345d0*/  IMAD.X R5, R19, 0x1, R0, P6 ;  /* 0x0000000113057824 */ /* 0x000fe400030e0600 */
[----:B------:R3:W-:Y:S01]  /*345e0*/  @P3 STG.E.U8 desc[UR14][R6.64], R49 ;  /* 0x0000003106003986 */ /* 0x0007e2000c10110e */
[----:B0-----:R-:W-:Y:S01]  /*345f0*/  ISETP.GE.AND P3, PT, R8, UR4, PT ;  /* 0x0000000408007c0c */ /* 0x001fe2000bf66270 */
[----:B------:R-:W0:Y:S01]  /*34600*/  LDCU UR4, c[0x0][0x39c] ;  /* 0x00007380ff0477ac */ /* 0x000e220008000800 */
[C---:B------:R-:W-:Y:S01]  /*34610*/  IADD3 R8, P6, PT, R10.reuse, R3, RZ ;  /* 0x000000030a087210 */ /* 0x040fe20007fde0ff */
[----:B------:R-:W-:Y:S01]  /*34620*/  VIADD R10, R10, UR17 ;  /* 0x000000110a0a7c36 */ /* 0x000fe20008000000 */
[----:B------:R4:W-:Y:S01]  /*34630*/  @P5 STG.E.U8 desc[UR14][R4.64], R11 ;  /* 0x0000000b04005986 */ /* 0x0009e2000c10110e */
[----:B-1----:R-:W-:Y:S01]  /*34640*/  ISETP.LT.AND P2, PT, R67, UR6, !P2 ;  /* 0x0000000643007c0c */ /* 0x002fe2000d741270 */
[----:B------:R-:W1:Y:S01]  /*34650*/  LDCU UR6, c[0x0][0x398] ;  /* 0x00007300ff0677ac */ /* 0x000e620008000800 */
[----:B-----5:R-:W-:Y:S01]  /*34660*/  ISETP.LT.AND P5, PT, R91, UR12, !P4 ;  /* 0x0000000c5b007c0c */ /* 0x020fe2000e7a1270 */
[----:B------:R-:W-:Y:S01]  /*34670*/  IMAD.X R9, R19, 0x1, R68, P6 ;  /* 0x0000000113097824 */ /* 0x000fe200030e0644 */
[----:B------:R-:W-:Y:S01]  /*34680*/  PRMT R13, R49, 0x9910, RZ ;  /* 0x00009910310d7816 */ /* 0x000fe200000000ff */
[----:B------:R-:W-:Y:S01]  /*34690*/  VIADD R12, R83, 0x72 ;  /* 0x00000072530c7836 */ /* 0x000fe20000000000 */
[----:B---3--:R-:W-:Y:S01]  /*346a0*/  SHF.R.S32.HI R7, RZ, 0x1f, R10 ;  /* 0x0000001fff077819 */ /* 0x008fe2000001140a */
[----:B------:R-:W3:Y:S01]  /*346b0*/  LDCU UR12, c[0x0][0x398] ;  /* 0x00007300ff0c77ac */ /* 0x000ee20008000800 */
[----:B----4-:R-:W-:-:S02]  /*346c0*/  IADD3 R4, P6, PT, R10, R2, RZ ;  /* 0x000000020a047210 */ /* 0x010fc40007fde0ff */
[----:B------:R-:W-:-:S03]  /*346d0*/  SHF.R.S32.HI R13, RZ, 0x8, R13 ;  /* 0x00000008ff0d7819 */ /* 0x000fc6000001140d */
[----:B------:R-:W-:Y:S01]  /*346e0*/  IMAD.X R5, R7, 0x1, R0, P6 ;  /* 0x0000000107057824 */ /* 0x000fe200030e0600 */
[----:B------:R-:W-:Y:S01]  /*346f0*/  PRMT R11, R15, 0x9910, RZ ;  /* 0x000099100f0b7816 */ /* 0x000fe200000000ff */
[----:B------:R-:W-:Y:S04]  /*34700*/  @P2 STG.E.U8 desc[UR14][R8.64], R13 ;  /* 0x0000000d08002986 */ /* 0x000fe8000c10110e */
[----:B------:R2:W-:Y:S02]  /*34710*/  @P5 STG.E.U8 desc[UR14][R4.64], R15 ;  /* 0x0000000f04005986 */ /* 0x0005e4000c10110e */
[----:B--2---:R-:W-:Y:S02]  /*34720*/  F2FP.SATFINITE.E5M2.F32.PACK_AB_MERGE_C R15, R90, R85, RZ ;  /* 0x000000555a0f723e */ /* 0x004fe400048060ff */
[----:B------:R-:W2:Y:S04]  /*34730*/  LDL.LU R85, [R1+0x1c8] ;  /* 0x0001c80001557983 */ /* 0x000ea80000300800 */
[----:B------:R-:W2:Y:S01]  /*34740*/  LDL.LU R90, [R1+0x1cc] ;  /* 0x0001cc00015a7983 */ /* 0x000ea20000300800 */
[----:B------:R-:W-:Y:S01]  /*34750*/  ISETP.LT.AND P4, PT, R67, UR8, !P4 ;  /* 0x0000000843007c0c */ /* 0x000fe2000e781270 */
[----:B------:R-:W4:Y:S01]  /*34760*/  LDCU UR8, c[0x0][0x398] ;  /* 0x00007300ff0877ac */ /* 0x000f220008000800 */
[----:B0-----:R-:W-:-:S02]  /*34770*/  ISETP.GE.AND P6, PT, R12, UR4, PT ;  /* 0x000000040c007c0c */ /* 0x001fc4000bfc6270 */
[----:B------:R-:W-:Y:S01]  /*34780*/  IADD3 R6, P2, PT, R10, R3, RZ ;  /* 0x000000030a067210 */ /* 0x000fe20007f5e0ff */
[----:B------:R-:W0:Y:S01]  /*34790*/  LDCU UR4, c[0x0][0x39c] ;  /* 0x00007380ff0477ac */ /* 0x000e220008000800 */
[----:B------:R-:W-:-:S03]  /*347a0*/  F2FP.SATFINITE.E5M2.F32.PACK_AB_MERGE_C R51, R51, R50, RZ ;  /* 0x000000323333723e */ /* 0x000fc600048060ff */
[----:B------:R-:W-:Y:S02]  /*347b0*/  IMAD.X R7, R7, 0x1, R68, P2 ;  /* 0x0000000107077824 */ /* 0x000fe400010e0644 */
[----:B------:R-:W-:-:S03]  /*347c0*/  VIADD R10, R10, UR17 ;  /* 0x000000110a0a7c36 */ /* 0x000fc60008000000 */
[----:B------:R5:W-:Y:S01]  /*347d0*/  @P4 STG.E.U8 desc[UR14][R6.64], R51 ;  /* 0x0000003306004986 */ /* 0x000be2000c10110e */
[----:B-1----:R-:W-:Y:S01]  /*347e0*/  ISETP.LT.AND P4, PT, R91, UR6, !P1 ;  /* 0x000000065b007c0c */ /* 0x002fe2000cf81270 */
[----:B------:R-:W-:Y:S01]  /*347f0*/  VIADD R9, R83, 0x73 ;  /* 0x0000007353097836 */ /* 0x000fe20000000000 */
[----:B------:R-:W-:Y:S01]  /*34800*/  SHF.R.S32.HI R17, RZ, 0x1f, R10 ;  /* 0x0000001fff117819 */ /* 0x000fe2000001140a */
[----:B------:R-:W1:Y:S01]  /*34810*/  LDCU UR6, c[0x0][0x39c] ;  /* 0x00007380ff0677ac */ /* 0x000e620008000800 */
[----:B------:R-:W-:Y:S02]  /*34820*/  IADD3 R8, P5, PT, R10, R2, RZ ;  /* 0x000000020a087210 */ /* 0x000fe40007fbe0ff */
[----:B----4-:R-:W-:Y:S01]  /*34830*/  ISETP.LT.AND P1, PT, R67, UR8, !P1 ;  /* 0x0000000843007c0c */ /* 0x010fe2000cf21270 */
[----:B------:R-:W4:Y:S01]  /*34840*/  LDCU UR8, c[0x0][0x398] ;  /* 0x00007300ff0877ac */ /* 0x000f220008000800 */
[----:B0-----:R-:W-:Y:S01]  /*34850*/  ISETP.GE.AND P2, PT, R9, UR4, PT ;  /* 0x0000000409007c0c */ /* 0x001fe2000bf46270 */
[----:B------:R-:W-:Y:S01]  /*34860*/  IMAD.X R9, R17, 0x1, R0, P5 ;  /* 0x0000000111097824 */ /* 0x000fe200028e0600 */
[----:B------:R-:W-:-:S02]  /*34870*/  SHF.R.S32.HI R11, RZ, 0x8, R11 ;  /* 0x00000008ff0b7819 */ /* 0x000fc4000001140b */
[----:B------:R-:W-:Y:S01]  /*34880*/  PRMT R13, R51, 0x9910, RZ ;  /* 0x00009910330d7816 */ /* 0x000fe200000000ff */
[----:B-----5:R-:W-:Y:S01]  /*34890*/  VIADD R7, R83, 0x74 ;  /* 0x0000007453077836 */ /* 0x020fe20000000000 */
[C---:B------:R-:W-:Y:S01]  /*348a0*/  IADD3 R4, P5, PT, R10.reuse, R3, RZ ;  /* 0x000000030a047210 */ /* 0x040fe20007fbe0ff */
[----:B------:R-:W-:Y:S01]  /*348b0*/  VIADD R10, R10, UR17 ;  /* 0x000000110a0a7c36 */ /* 0x000fe20008000000 */
[----:B------:R0:W-:Y:S01]  /*348c0*/  @P4 STG.E.U8 desc[UR14][R8.64], R11 ;  /* 0x0000000b08004986 */ /* 0x0001e2000c10110e */
[----:B------:R-:W-:Y:S01]  /*348d0*/  ISETP.LT.AND P4, PT, R91, UR10, !P0 ;  /* 0x0000000a5b007c0c */ /* 0x000fe2000c781270 */
[----:B------:R-:W5:Y:S01]  /*348e0*/  LDCU UR4, c[0x0][0x39c] ;  /* 0x00007380ff0477ac */ /* 0x000f620008000800 */
[----:B------:R-:W-:Y:S01]  /*348f0*/  IMAD.X R5, R17, 0x1, R68, P5 ;  /* 0x0000000111057824 */ /* 0x000fe200028e0644 */
[----:B------:R-:W-:Y:S02]  /*34900*/  SHF.R.S32.HI R13, RZ, 0x8, R13 ;  /* 0x00000008ff0d7819 */ /* 0x000fe4000001140d */
[----:B------:R-:W-:Y:S01]  /*34910*/  SHF.R.S32.HI R17, RZ, 0x1f, R10 ;  /* 0x0000001fff117819 */ /* 0x000fe2000001140a */
[----:B------:R-:W2:Y:S01]  /*34920*/  LDCU UR10, c[0x0][0x398] ;  /* 0x00007300ff0a77ac */ /* 0x000ea20008000800 */
[----:B------:R-:W-:Y:S01]  /*34930*/  IADD3 R6, P5, PT, R10, R2, RZ ;  /* 0x000000020a067210 */ /* 0x000fe20007fbe0ff */
[----:B------:R-:W-:Y:S01]  /*34940*/  @P1 STG.E.U8 desc[UR14][R4.64], R13 ;  /* 0x0000000d04001986 */ /* 0x000fe2000c10110e */
[----:B-1----:R-:W-:Y:S01]  /*34950*/  ISETP.GE.AND P1, PT, R7, UR6, PT ;  /* 0x0000000607007c0c */ /* 0x002fe2000bf26270 */
[----:B------:R-:W1:Y:S02]  /*34960*/  LDCU UR6, c[0x0][0x398] ;  /* 0x00007300ff0677ac */ /* 0x000e640008000800 */
[----:B------:R-:W-:Y:S01]  /*34970*/  IMAD.X R7, R17, 0x1, R0, P5 ;  /* 0x0000000111077824 */ /* 0x000fe200028e0600 */
[----:B0-----:R-:W-:-:S04]  /*34980*/  PRMT R11, R15, 0x9910, RZ ;  /* 0x000099100f0b7816 */ /* 0x001fc800000000ff */
[----:B------:R2:W-:Y:S02]  /*34990*/  @P4 STG.E.U8 desc[UR14][R6.64], R15 ;  /* 0x0000000f06004986 */ /* 0x0005e4000c10110e */
[----:B--2---:R-:W-:Y:S02]  /*349a0*/  F2FP.SATFINITE.E5M2.F32.PACK_AB_MERGE_C R15, R90, R85, RZ ;  /* 0x000000555a0f723e */ /* 0x004fe400048060ff */
[----:B------:R-:W2:Y:S04]  /*349b0*/  LDL.LU R85, [R1+0x1d0] ;  /* 0x0001d00001557983 */ /* 0x000ea80000300800 */
[----:B------:R-:W2:Y:S01]  /*349c0*/  LDL.LU R90, [R1+0x1d4] ;  /* 0x0001d400015a7983 */ /* 0x000ea20000300800 */
[----:B---3--:R-:W-:Y:S02]  /*349d0*/  ISETP.LT.AND P0, PT, R67, UR12, !P0 ;  /* 0x0000000c43007c0c */ /* 0x008fe4000c701270 */
[C---:B------:R-:W-:Y:S01]  /*349e0*/  IADD3 R8, P5, PT, R10.reuse, R3, RZ ;  /* 0x000000030a087210 */ /* 0x040fe20007fbe0ff */
[----:B------:R-:W-:Y:S01]  /*349f0*/  VIADD R10, R10, UR17 ;  /* 0x000000110a0a7c36 */ /* 0x000fe20008000000 */
[----:B----4-:R-:W-:Y:S01]  /*34a00*/  ISETP.LT.AND P4, PT, R91, UR8, !P3 ;  /* 0x000000085b007c0c */ /* 0x010fe2000df81270 */
[----:B------:R-:W-:Y:S01]  /*34a10*/  VIADD R5, R83, 0x75 ;  /* 0x0000007553057836 */ /* 0x000fe20000000000 */
[----:B------:R-:W-:Y:S01]  /*34a20*/  F2FP.SATFINITE.E5M2.F32.PACK_AB_MERGE_C R53, R53, R52, RZ ;  /* 0x000000343535723e */ /* 0x000fe200048060ff */
[----:B------:R-:W-:Y:S01]  /*34a30*/  IMAD.X R9, R17, 0x1, R68, P5 ;  /* 0x0000000111097824 */ /* 0x000fe200028e0644 */
[----:B------:R-:W-:Y:S01]  /*34a40*/  SHF.R.S32.HI R17, RZ, 0x1f, R10 ;  /* 0x0000001fff117819 */ /* 0x000fe2000001140a */
[----:B------:R-:W0:Y:S01]  /*34a50*/  LDCU UR8, c[0x0][0x398] ;  /* 0x00007300ff0877ac */ /* 0x000e220008000800 */
[----:B------:R-:W-:-:S03]  /*34a60*/  IADD3 R4, P5, PT, R10, R2, RZ ;  /* 0x000000020a047210 */ /* 0x000fc60007fbe0ff */
[----:B------:R3:W-:Y:S01]  /*34a70*/  @P0 STG.E.U8 desc[UR14][R8.64], R53 ;  /* 0x0000003508000986 */ /* 0x0007e2000c10110e */
[----:B-----5:R-:W-:Y:S01]  /*34a80*/  ISETP.GE.AND P0, PT, R5, UR4, PT ;  /* 0x0000000405007c0c */ /* 0x020fe2000bf06270 */
[----:B------:R-:W-:Y:S01]  /*34a90*/  IMAD.X R5, R17, 0x1, R0, P5 ;  /* 0x0000000111057824 */ /* 0x000fe200028e0600 */
[----:B------:R-:W-:Y:S01]  /*34aa0*/  SHF.R.S32.HI R11, RZ, 0x8, R11 ;  /* 0x00000008ff0b7819 */ /* 0x000fe2000001140b */
[----:B------:R-:W4:Y:S01]  /*34ab0*/  LDCU UR4, c[0x0][0x398] ;  /* 0x00007300ff0477ac */ /* 0x000f220008000800 */
[----:B-1----:R-:W-:-:S03]  /*34ac0*/  ISETP.LT.AND P3, PT, R67, UR6, !P3 ;  /* 0x0000000643007c0c */ /* 0x002fc6000df61270 */
[----:B------:R1:W-:Y:S01]  /*34ad0*/  @P4 STG.E.U8 desc[UR14][R4.64], R11 ;  /* 0x0000000b04004986 */ /* 0x0003e2000c10110e */
[C---:B------:R-:W-:Y:S01]  /*34ae0*/  IADD3 R6, P4, PT, R10.reuse, R3, RZ ;  /* 0x000000030a067210 */ /* 0x040fe20007f9e0ff */
[----:B------:R-:W-:Y:S01]  /*34af0*/  VIADD R10, R10, UR17 ;  /* 0x000000110a0a7c36 */ /* 0x000fe20008000000 */
[----:B------:R-:W-:Y:S01]  /*34b00*/  PRMT R13, R53, 0x9910, RZ ;  /* 0x00009910350d7816 */ /* 0x000fe200000000ff */
[----:B---3--:R-:W-:Y:S01]  /*34b10*/  VIADD R9, R83, 0x76 ;  /* 0x0000007653097836 */ /* 0x008fe20000000000 */
[----:B------:R-:W-:Y:S01]  /*34b20*/  ISETP.LT.AND P5, PT, R91, UR10, !P6 ;  /* 0x0000000a5b007c0c */ /* 0x000fe2000f7a1270 */
[----:B------:R-:W-:Y:S01]  /*34b30*/  IMAD.X R7, R17, 0x1, R68, P4 ;  /* 0x0000000111077824 */ /* 0x000fe200020e0644 */
[----:B------:R-:W-:Y:S01]  /*34b40*/  SHF.R.S32.HI R13, RZ, 0x8, R13 ;  /* 0x00000008ff0d7819 */ /* 0x000fe2000001140d */
[----:B------:R-:W3:Y:S01]  /*34b50*/  LDCU UR6, c[0x0][0x398] ;  /* 0x00007300ff0677ac */ /* 0x000ee20008000800 */
[----:B------:R-:W-:Y:S02]  /*34b60*/  SHF.R.S32.HI R17, RZ, 0x1f, R10 ;  /* 0x0000001fff117819 */ /* 0x000fe4000001140a */
[----:B------:R-:W-:Y:S01]  /*34b70*/  IADD3 R8, P4, PT, R10, R2, RZ ;  /* 0x000000020a087210 */ /* 0x000fe20007f9e0ff */
[----:B------:R-:W-:Y:S01]  /*34b80*/  @P3 STG.E.U8 desc[UR14][R6.64], R13 ;  /* 0x0000000d06003986 */ /* 0x000fe2000c10110e */
[----:B------:R-:W-:Y:S01]  /*34b90*/  ISETP.GE.AND P3, PT, R9, UR5, PT ;  /* 0x0000000509007c0c */ /* 0x000fe2000bf66270 */
[----:B------:R-:W5:Y:S02]  /*34ba0*/  LDCU UR5, c[0x0][0x398] ;  /* 0x00007300ff0577ac */ /* 0x000f640008000800 */
[----:B------:R-:W-:Y:S01]  /*34bb0*/  IMAD.X R9, R17, 0x1, R0, P4 ;  /* 0x0000000111097824 */ /* 0x000fe200020e0600 */
[----:B-1----:R-:W-:-:S04]  /*34bc0*/  PRMT R11, R15, 0x9910, RZ ;  /* 0x000099100f0b7816 */ /* 0x002fc800000000ff */
[----:B------:R2:W-:Y:S02]  /*34bd0*/  @P5 STG.E.U8 desc[UR14][R8.64], R15 ;  /* 0x0000000f08005986 */ /* 0x0005e4000c10110e */
[----:B--2---:R-:W-:Y:S02]  /*34be0*/  F2FP.SATFINITE.E5M2.F32.PACK_AB_MERGE_C R15, R90, R85, RZ ;  /* 0x000000555a0f723e */ /* 0x004fe400048060ff */
[----:B------:R-:W2:Y:S04]  /*34bf0*/  LDL.LU R85, [R1+0x1d8] ;  /* 0x0001d80001557983 */ /* 0x000ea80000300800 */
[----:B------:R-:W2:Y:S01]  /*34c00*/  LDL.LU R90, [R1+0x1dc] ;  /* 0x0001dc00015a7983 */ /* 0x000ea20000300800 */
[----:B----4-:R-:W-:Y:S01]  /*34c10*/  ISETP.LT.AND P4, PT, R67, UR4, !P6 ;  /* 0x0000000443007c0c */ /* 0x010fe2000f781270 */
[----:B------:R-:W1:Y:S01]  /*34c20*/  LDCU UR4, c[0x0][0x398] ;  /* 0x00007300ff0477ac */ /* 0x000e620008000800 */
[C---:B------:R-:W-:Y:S01]  /*34c30*/  IADD3 R4, P6, PT, R10.reuse, R3, RZ ;  /* 0x000000030a047210 */ /* 0x040fe20007fde0ff */
[----:B------:R-:W-:Y:S01]  /*34c40*/  VIADD R10, R10, UR17 ;  /* 0x000000110a0a7c36 */ /* 0x000fe20008000000 */
[----:B---3--:R-:W-:Y:S01]  /*34c50*/  ISETP.LT.AND P5, PT, R91, UR6, !P2 ;  /* 0x000000065b007c0c */ /* 0x008fe2000d7a1270 */
[----:B------:R-:W-:Y:S01]  /*34c60*/  VIADD R7, R83, 0x77 ;  /* 0x0000007753077836 */ /* 0x000fe20000000000 */
[----:B------:R-:W-:Y:S01]  /*34c70*/  F2FP.SATFINITE.E5M2.F32.PACK_AB_MERGE_C R55, R55, R54, RZ ;  /* 0x000000363737723e */ /* 0x000fe200048060ff */
[----:B------:R-:W-:Y:S01]  /*34c80*/  IMAD.X R5, R17, 0x1, R68, P6 ;  /* 0x0000000111057824 */ /* 0x000fe200030e0644 */
[----:B------:R-:W-:Y:S01]  /*34c90*/  SHF.R.S32.HI R17, RZ, 0x1f, R10 ;  /* 0x0000001fff117819 */ /* 0x000fe2000001140a */
[----:B------:R-:W3:Y:S01]  /*34ca0*/  LDCU UR6, c[0x0][0x398] ;  /* 0x00007300ff0677ac */ /* 0x000ee20008000800 */
[----:B------:R-:W-:-:S02]  /*34cb0*/  IADD3 R6, P6, PT, R10, R2, RZ ;  /* 0x000000020a067210 */ /* 0x000fc40007fde0ff */
[----:B-----5:R-:W-:Y:S01]  /*34cc0*/  ISETP.LT.AND P2, PT, R67, UR5, !P2 ;  /* 0x0000000543007c0c */ /* 0x020fe2000d741270 */
[----:B------:R4:W-:Y:S01]  /*34cd0*/  @P4 STG.E.U8 desc[UR14][R4.64], R55 ;  /* 0x0000003704004986 */ /* 0x0009e2000c10110e */
[----:B------:R-:W-:Y:S01]  /*34ce0*/  ISETP.GE.AND P4, PT, R7, UR9, PT ;  /* 0x0000000907007c0c */ /* 0x000fe2000bf86270 */
[----:B------:R-:W-:Y:S01]  /*34cf0*/  IMAD.X R7, R17, 0x1, R0, P6 ;  /* 0x0000000111077824 */ /* 0x000fe200030e0600 */
[----:B------:R-:W-:Y:S01]  /*34d00*/  SHF.R.S32.HI R11, RZ, 0x8, R11 ;  /* 0x00000008ff0b7819 */ /* 0x000fe2000001140b */
[----:B------:R-:W5:Y:S01]  /*34d10*/  LDCU UR5, c[0x0][0x398] ;  /* 0x00007300ff0577ac */ /* 0x000f620008000800 */
[C---:B------:R-:W-:Y:S01]  /*34d20*/  IADD3 R8, P6, PT, R10.reuse, R3, RZ ;  /* 0x000000030a087210 */ /* 0x040fe20007fde0ff */
[----:B------:R-:W-:Y:S01]  /*34d30*/  VIADD R10, R10, UR17 ;  /* 0x000000110a0a7c36 */ /* 0x000fe20008000000 */
[----:B------:R-:W-:Y:S01]  /*34d40*/  PRMT R13, R55, 0x9910, RZ ;  /* 0x00009910370d7816 */ /* 0x000fe200000000ff */
[----:B------:R0:W-:Y:S01]  /*34d50*/  @P5 STG.E.U8 desc[UR14][R6.64], R11 ;  /* 0x0000000b06005986 */ /* 0x0001e2000c10110e */
[----:B-1----:R-:W-:Y:S01]  /*34d60*/  ISETP.LT.AND P5, PT, R91, UR4, !P1 ;  /* 0x000000045b007c0c */ /* 0x002fe2000cfa1270 */
[----:B------:R-:W-:Y:S01]  /*34d70*/  IMAD.X R9, R17, 0x1, R68, P6 ;  /* 0x0000000111097824 */ /* 0x000fe200030e0644 */
[----:B------:R-:W-:Y:S01]  /*34d80*/  SHF.R.S32.HI R13, RZ, 0x8, R13 ;  /* 0x00000008ff0d7819 */ /* 0x000fe2000001140d */
[----:B----4-:R-:W-:Y:S01]  /*34d90*/  VIADD R5, R83, 0x78 ;  /* 0x0000007853057836 */ /* 0x010fe20000000000 */
[----:B------:R-:W-:Y:S01]  /*34da0*/  SHF.R.S32.HI R17, RZ, 0x1f, R10 ;  /* 0x0000001fff117819 */ /* 0x000fe2000001140a */
[----:B------:R-:W1:Y:S01]  /*34db0*/  LDCU UR4, c[0x0][0x398] ;  /* 0x00007300ff0477ac */ /* 0x000e620008000800 */
[----:B------:R-:W-:Y:S01]  /*34dc0*/  IADD3 R4, P6, PT, R10, R2, RZ ;  /* 0x000000020a047210 */ /* 0x000fe20007fde0ff */
[----:B------:R-:W-:Y:S01]  /*34dd0*/  @P2 STG.E.U8 desc[UR14][R8.64], R13 ;  /* 0x0000000d08002986 */ /* 0x000fe2000c10110e */
[----:B------:R-:W-:Y:S01]  /*34de0*/  ISETP.GE.AND P2, PT, R5, UR7, PT ;  /* 0x0000000705007c0c */ /* 0x000fe2000bf46270 */
[----:B------:R-:W4:Y:S02]  /*34df0*/  LDCU UR7, c[0x0][0x398] ;  /* 0x00007300ff0777ac */ /* 0x000f240008000800 */
[----:B------:R-:W-:Y:S01]  /*34e00*/  IMAD.X R5, R17, 0x1, R0, P6 ;  /* 0x0000000111057824 */ /* 0x000fe200030e0600 */
[----:B0-----:R-:W-:Y:S01]  /*34e10*/  PRMT R11, R15, 0x9910, RZ ;  /* 0x000099100f0b7816 */ /* 0x001fe200000000ff */
[----:B------:R-:W0:Y:S03]  /*34e20*/  LDCU UR9, c[0x0][0x398] ;  /* 0x00007300ff0977ac */ /* 0x000e260008000800 */
[----:B------:R2:W-:Y:S02]  /*34e30*/  @P5 STG.E.U8 desc[UR14][R4.64], R15 ;  /* 0x0000000f04005986 */ /* 0x0005e4000c10110e */
[----:B--2---:R-:W-:-:S02]  /*34e40*/  F2FP.SATFINITE.E5M2.F32.PACK_AB_MERGE_C R15, R90, R85, RZ ;  /* 0x000000555a0f723e */ /* 0x004fc400048060ff */
[----:B------:R-:W2:Y:S04]  /*34e50*/  LDL.LU R85, [R1+0x1e0] ;  /* 0x0001e00001557983 */ /* 0x000ea80000300800 */
[----:B------:R-:W2:Y:S01]  /*34e60*/  LDL.LU R90, [R1+0x1e4] ;  /* 0x0001e400015a7983 */ /* 0x000ea20000300800 */
[----:B---3--:R-:W-:Y:S01]  /*34e70*/  ISETP.LT.AND P1, PT, R67, UR6, !P1 ;  /* 0x0000000643007c0c */ /* 0x008fe2000cf21270 */
[----:B------:R-:W3:Y:S01]  /*34e80*/  LDCU UR6, c[0x0][0x398] ;  /* 0x00007300ff0677ac */ /* 0x000ee20008000800 */
[C---:B------:R-:W-:Y:S01]  /*34e90*/  IADD3 R6, P6, PT, R10.reuse, R3, RZ ;  /* 0x000000030a067210 */ /* 0x040fe20007fde0ff */
[----:B------:R-:W-:Y:S01]  /*34ea0*/  VIADD R10, R10, UR17 ;  /* 0x000000110a0a7c36 */ /* 0x000fe20008000000 */
[----:B-----5:R-:W-:Y:S01]  /*34eb0*/  ISETP.LT.AND P5, PT, R91, UR5, !P0 ;  /* 0x000000055b007c0c */ /* 0x020fe2000c7a1270 */
[----:B------:R-:W-:Y:S01]  /*34ec0*/  VIADD R9, R83, 0x79 ;  /* 0x0000007953097836 */ /* 0x000fe20000000000 */
[----:B------:R-:W-:Y:S01]  /*34ed0*/  F2FP.SATFINITE.E5M2.F32.PACK_AB_MERGE_C R57, R57, R56, RZ ;  /* 0x000000383939723e */ /* 0x000fe200048060ff */
[----:B------:R-:W-:Y:S01]  /*34ee0*/  IMAD.X R7, R17, 0x1, R68, P6 ;  /* 0x0000000111077824 */ /* 0x000fe200030e0644 */
[----:B------:R-:W-:Y:S01]  /*34ef0*/  SHF.R.S32.HI R17, RZ, 0x1f, R10 ;  /* 0x0000001fff117819 */ /* 0x000fe2000001140a */
[----:B------:R-:W5:Y:S01]  /*34f00*/  LDCU UR5, c[0x0][0x398] ;  /* 0x00007300ff0577ac */ /* 0x000f620008000800 */
[----:B------:R-:W-:-:S02]  /*34f10*/  IADD3 R8, P6, PT, R10, R2, RZ ;  /* 0x000000020a087210 */ /* 0x000fc40007fde0ff */
[----:B-1----:R-:W-:Y:S01]  /*34f20*/  ISETP.LT.AND P0, PT, R67, UR4, !P0 ;  /* 0x0000000443007c0c */ /* 0x002fe2000c701270 */
[----:B------:R1:W-:Y:S01]  /*34f30*/  @P1 STG.E.U8 desc[UR14][R6.64], R57 ;  /* 0x0000003906001986 */ /* 0x0003e2000c10110e */
[----:B------:R-:W-:Y:S01]  /*34f40*/  ISETP.GE.AND P1, PT, R9, UR13, PT ;  /* 0x0000000d09007c0c */ /* 0x000fe2000bf26270 */
[----:B------:R-:W-:Y:S01]  /*34f50*/  IMAD.X R9, R17, 0x1, R0, P6 ;  /* 0x0000000111097824 */ /* 0x000fe200030e0600 */
[----:B------:R-:W-:Y:S01]  /*34f60*/  SHF.R.S32.HI R11, RZ, 0x8, R11 ;  /* 0x00000008ff0b7819 */ /* 0x000fe2000001140b */
[----:B------:R-:W0:Y:S01]  /*34f70*/  LDCU UR4, c[0x0][0x398] ;  /* 0x00007300ff0477ac */ /* 0x000e220008000800 */
[C---:B------:R-:W-:Y:S01]  /*34f80*/  IADD3 R4, P6, PT, R10.reuse, R3, RZ ;  /* 0x000000030a047210 */ /* 0x040fe20007fde0ff */
[----:B------:R-:W-:Y:S01]  /*34f90*/  VIADD R10, R10, UR17 ;  /* 0x000000110a0a7c36 */ /* 0x000fe20008000000 */
[----:B------:R-:W-:Y:S01]  /*34fa0*/  PRMT R13, R57, 0x9910, RZ ;  /* 0x00009910390d7816 */ /* 0x000fe200000000ff */
[----:B------:R4:W-:Y:S01]  /*34fb0*/  @P5 STG.E.U8 desc[UR14][R8.64], R11 ;  /* 0x0000000b08005986 */ /* 0x0009e2000c10110e */
[----:B---3--:R-:W-:Y:S01]  /*34fc0*/  ISETP.LT.AND P5, PT, R91, UR6, !P3 ;  /* 0x000000065b007c0c */ /* 0x008fe2000dfa1270 */
[----:B------:R-:W-:Y:S01]  /*34fd0*/  IMAD.X R5, R17, 0x1, R68, P6 ;  /* 0x0000000111057824 */ /* 0x000fe200030e0644 */
[----:B------:R-:W-:Y:S01]  /*34fe0*/  SHF.R.S32.HI R13, RZ, 0x8, R13 ;  /* 0x00000008ff0d7819 */ /* 0x000fe2000001140d */
[----:B-1----:R-:W-:Y:S01]  /*34ff0*/  VIADD R7, R83, 0x7a ;  /* 0x0000007a53077836 */ /* 0x002fe20000000000 */
[----:B------:R-:W-:Y:S01]  /*35000*/  SHF.R.S32.HI R17, RZ, 0x1f, R10 ;  /* 0x0000001fff117819 */ /* 0x000fe2000001140a */
[----:B------:R-:W1:Y:S01]  /*35010*/  LDCU UR6, c[0x0][0x398] ;  /* 0x00007300ff0677ac */ /* 0x000e620008000800 */
[----:B------:R-:W-:Y:S01]  /*35020*/  IADD3 R6, P6, PT, R10, R2, RZ ;  /* 0x000000020a067210 */ /* 0x000fe20007fde0ff */
[----:B------:R3:W-:Y:S01]  /*35030*/  @P0 STG.E.U8 desc[UR14][R4.64], R13 ;  /* 0x0000000d04000986 */ /* 0x0007e2000c10110e */
[----:B------:R-:W-:-:S03]  /*35040*/  ISETP.GE.AND P0, PT, R7, UR11, PT ;  /* 0x0000000b07007c0c */ /* 0x000fc6000bf06270 */
[----:B------:R-:W-:Y:S01]  /*35050*/  IMAD.X R7, R17, 0x1, R0, P6 ;  /* 0x0000000111077824 */ /* 0x000fe200030e0600 */
[----:B----4-:R-:W-:-:S04]  /*35060*/  PRMT R11, R15, 0x9910, RZ ;  /* 0x000099100f0b7816 */ /* 0x010fc800000000ff */
[----:B------:R2:W-:Y:S01]  /*35070*/  @P5 STG.E.U8 desc[UR14][R6.64], R15 ;  /* 0x0000000f06005986 */ /* 0x0005e2000c10110e */
[----:B-----5:R-:W-:Y:S01]  /*35080*/  ISETP.LT.AND P3, PT, R67, UR5, !P3 ;  /* 0x0000000543007c0c */ /* 0x020fe2000df61270 */
[----:B------:R-:W4:Y:S01]  /*35090*/  LDCU UR5, c[0x0][0x398] ;  /* 0x00007300ff0577ac */ /* 0x000f220008000800 */
[C---:B------:R-:W-:Y:S01]  /*350a0*/  IADD3 R8, P6, PT, R10.reuse, R3, RZ ;  /* 0x000000030a087210 */ /* 0x040fe20007fde0ff */
[----:B------:R-:W-:Y:S01]  /*350b0*/  VIADD R10, R10, UR17 ;  /* 0x000000110a0a7c36 */ /* 0x000fe20008000000 */
[----:B0-----:R-:W-:Y:S01]  /*350c0*/  ISETP.LT.AND P5, PT, R91, UR4, !P4 ;  /* 0x000000045b007c0c */ /* 0x001fe2000e7a1270 */
[----:B---3--:R-:W-:Y:S01]  /*350d0*/  VIADD R5, R83, 0x7b ;  /* 0x0000007b53057836 */ /* 0x008fe20000000000 */
[----:B------:R-:W-:Y:S01]  /*350e0*/  F2FP.SATFINITE.E5M2.F32.PACK_AB_MERGE_C R59, R59, R58, RZ ;  /* 0x0000003a3b3b723e */ /* 0x000fe200048060ff */
[----:B------:R-:W-:Y:S01]  /*350f0*/  IMAD.X R9, R17, 0x1, R68, P6 ;  /* 0x0000000111097824 */ /* 0x000fe200030e0644 */
[----:B------:R-:W-:Y:S01]  /*35100*/  SHF.R.S32.HI R17, RZ, 0x1f, R10 ;  /* 0x0000001fff117819 */ /* 0x000fe2000001140a */
[----:B------:R-:W0:Y:S01]  /*35110*/  LDCU UR4, c[0x0][0x398] ;  /* 0x00007300ff0477ac */ /* 0x000e220008000800 */
[----:B--2---:R-:W-:-:S02]  /*35120*/  F2FP.SATFINITE.E5M2.F32.PACK_AB_MERGE_C R15, R90, R85, RZ ;  /* 0x000000555a0f723e */ /* 0x004fc400048060ff */
[----:B------:R-:W2:Y:S04]  /*35130*/  LDL.LU R85, [R1+0x1e8] ;  /* 0x0001e80001557983 */ /* 0x000ea80000300800 */
[----:B------:R-:W2:Y:S01]  /*35140*/  LDL.LU R90, [R1+0x1ec] ;  /* 0x0001ec00015a7983 */ /* 0x000ea20000300800 */
[----:B------:R-:W-:-:S03]  /*35150*/  IADD3 R4, P6, PT, R10, R2, RZ ;  /* 0x000000020a047210 */ /* 0x000fc60007fde0ff */
[----:B------:R3:W-:Y:S01]  /*35160*/  @P3 STG.E.U8 desc[UR14][R8.64], R59 ;  /* 0x0000003b08003986 */ /* 0x0007e2000c10110e */
[----:B------:R-:W-:Y:S01]  /*35170*/  ISETP.GE.AND P3, PT, R5, UR21, PT ;  /* 0x0000001505007c0c */ /* 0x000fe2000bf66270 */
[----:B------:R-:W-:Y:S01]  /*35180*/  IMAD.X R5, R17, 0x1, R0, P6 ;  /* 0x0000000111057824 */ /* 0x000fe200030e0600 */
[----:B------:R-:W-:Y:S02]  /*35190*/  SHF.R.S32.HI R11, RZ, 0x8, R11 ;  /* 0x00000008ff0b7819 */ /* 0x000fe4000001140b */
[----:B-1----:R-:W-:Y:S01]  /*351a0*/  ISETP.LT.AND P4, PT, R67, UR6, !P4 ;  /* 0x0000000643007c0c */ /* 0x002fe2000e781270 */
[----:B------:R-:W1:Y:S01]  /*351b0*/  LDCU UR6, c[0x0][0x398] ;  /* 0x00007300ff0677ac */ /* 0x000e620008000800 */
[C---:B------:R-:W-:Y:S01]  /*351c0*/  IADD3 R6, P6, PT, R10.reuse, R3, RZ ;  /* 0x000000030a067210 */ /* 0x040fe20007fde0ff */
[----:B------:R-:W-:Y:S01]  /*351d0*/  VIADD R10, R10, UR17 ;  /* 0x000000110a0a7c36 */ /* 0x000fe20008000000 */
[----:B------:R5:W-:Y:S01]  /*351e0*/  @P5 STG.E.U8 desc[UR14][R4.64], R11 ;  /* 0x0000000b04005986 */ /* 0x000be2000c10110e */
[----:B------:R-:W-:-:S02]  /*351f0*/  PRMT R13, R59, 0x9910, RZ ;  /* 0x000099103b0d7816 */ /* 0x000fc400000000ff */
[----:B----4-:R-:W-:Y:S01]  /*35200*/  ISETP.LT.AND P5, PT, R91, UR5, !P2 ;  /* 0x000000055b007c0c */ /* 0x010fe2000d7a1270 */
[----:B------:R-:W-:Y:S01]  /*35210*/  IMAD.X R7, R17, 0x1, R68, P6 ;  /* 0x0000000111077824 */ /* 0x000fe200030e0644 */
[----:B------:R-:W-:Y:S01]  /*35220*/  SHF.R.S32.HI R17, RZ, 0x1f, R10 ;  /* 0x0000001fff117819 */ /* 0x000fe2000001140a */
[----:B------:R-:W4:Y:S01]  /*35230*/  LDCU UR5, c[0x0][0x398] ;  /* 0x00007300ff0577ac */ /* 0x000f220008000800 */
[C---:B---3--:R-:W-:Y:S02]  /*35240*/  IADD3 R8, P6, PT, R10.reuse, R2, RZ ;  /* 0x000000020a087210 */ /* 0x048fe40007fde0ff */
[----:B------:R-:W-:Y:S01]  /*35250*/  SHF.R.S32.HI R13, RZ, 0x8, R13 ;  /* 0x00000008ff0d7819 */ /* 0x000fe2000001140d */
[----:B-----5:R-:W-:Y:S01]  /*35260*/  VIADD R4, R83, 0x7c ;  /* 0x0000007c53047836 */ /* 0x020fe20000000000 */
[----:B0-----:R-:W-:Y:S01]  /*35270*/  ISETP.LT.AND P2, PT, R67, UR4, !P2 ;  /* 0x0000000443007c0c */ /* 0x001fe2000d741270 */
[----:B------:R-:W-:Y:S02]  /*35280*/  IMAD.X R9, R17, 0x1, R0, P6 ;  /* 0x0000000111097824 */ /* 0x000fe400030e0600 */
[----:B------:R0:W-:Y:S01]  /*35290*/  @P4 STG.E.U8 desc[UR14][R6.64], R13 ;  /* 0x0000000d06004986 */ /* 0x0001e2000c10110e */
[----:B------:R-:W-:Y:S01]  /*352a0*/  VIADD R11, R10, UR17 ;  /* 0x000000110a0b7c36 */ /* 0x000fe20008000000 */
[----:B------:R-:W-:Y:S01]  /*352b0*/  ISETP.GE.AND P4, PT, R4, UR19, PT ;  /* 0x0000001304007c0c */ /* 0x000fe2000bf86270 */
[----:B------:R-:W3:Y:S01]  /*352c0*/  LDCU UR4, c[0x0][0x398] ;  /* 0x00007300ff0477ac */ /* 0x000ee20008000800 */
[----:B------:R-:W-:Y:S01]  /*352d0*/  IADD3 R4, P6, PT, R10, R3, RZ ;  /* 0x000000030a047210 */ /* 0x000fe20007fde0ff */
[----:B------:R5:W-:Y:S01]  /*352e0*/  @P5 STG.E.U8 desc[UR14][R8.64], R15 ;  /* 0x0000000f08005986 */ /* 0x000be2000c10110e */
[----:B------:R-:W-:-:S02]  /*352f0*/  PRMT R10, R15, 0x9910, RZ ;  /* 0x000099100f0a7816 */ /* 0x000fc400000000ff */
[----:B-1----:R-:W-:Y:S01]  /*35300*/  ISETP.LT.AND P5, PT, R91, UR6, !P1 ;  /* 0x000000065b007c0c */ /* 0x002fe2000cfa1270 */
[----:B------:R-:W-:Y:S01]  /*35310*/  IMAD.X R5, R17, 0x1, R68, P6 ;  /* 0x0000000111057824 */ /* 0x000fe200030e0644 */
[----:B------:R-:W-:Y:S01]  /*35320*/  F2FP.SATFINITE.E5M2.F32.PACK_AB_MERGE_C R61, R61, R60, RZ ;  /* 0x0000003c3d3d723e */ /* 0x000fe200048060ff */
[----:B------:R-:W1:Y:S01]  /*35330*/  LDCU UR6, c[0x0][0x398] ;  /* 0x00007300ff0677ac */ /* 0x000e620008000800 */
[----:B------:R-:W-:Y:S01]  /*35340*/  SHF.R.S32.HI R19, RZ, 0x1f, R11 ;  /* 0x0000001fff137819 */ /* 0x000fe2000001140b */
[----:B0-----:R-:W-:Y:S01]  /*35350*/  IMAD.MOV.U32 R13, RZ, RZ, R10 ;  /* 0x000000ffff0d7224 */ /* 0x001fe200078e000a */
[----:B------:R-:W-:Y:S01]  /*35360*/  IADD3 R6, P6, PT, R11, R2, RZ ;  /* 0x000000020b067210 */ /* 0x000fe20007fde0ff */
[----:B-----5:R-:W-:Y:S01]  /*35370*/  VIADD R8, R83, 0x7d ;  /* 0x0000007d53087836 */ /* 0x020fe20000000000 */
[----:B------:R0:W-:Y:S03]  /*35380*/  @P2 STG.E.U8 desc[UR14][R4.64], R61 ;  /* 0x0000003d04002986 */ /* 0x0001e6000c10110e */
[----:B------:R-:W-:Y:S01]  /*35390*/  IMAD.X R7, R19, 0x1, R0, P6 ;  /* 0x0000000113077824 */ /* 0x000fe200030e0600 */
[----:B------:R-:W-:-:S02]  /*353a0*/  SHF.R.S32.HI R13, RZ, 0x8, R13 ;  /* 0x00000008ff0d7819 */ /* 0x000fc4000001140d */
[----:B------:R-:W-:Y:S02]  /*353b0*/  ISETP.GE.AND P2, PT, R8, UR25, PT ;  /* 0x0000001908007c0c */ /* 0x000fe4000bf46270 */
[C---:B------:R-:W-:Y:S01]  /*353c0*/  IADD3 R8, P6, PT, R11.reuse, R3, RZ ;  /* 0x000000030b087210 */ /* 0x040fe20007fde0ff */
[----:B------:R-:W-:Y:S01]  /*353d0*/  VIADD R11, R11, UR17 ;  /* 0x000000110b0b7c36 */ /* 0x000fe20008000000 */
[----:B------:R5:W-:Y:S01]  /*353e0*/  @P5 STG.E.U8 desc[UR14][R6.64], R13 ;  /* 0x0000000d06005986 */ /* 0x000be2000c10110e */
[----:B----4-:R-:W-:Y:S01]  /*353f0*/  ISETP.LT.AND P1, PT, R67, UR5, !P1 ;  /* 0x0000000543007c0c */ /* 0x010fe2000cf21270 */
[----:B------:R-:W4:Y:S01]  /*35400*/  LDCU UR5, c[0x0][0x398] ;  /* 0x00007300ff0577ac */ /* 0x000f220008000800 */
[----:B------:R-:W-:Y:S01]  /*35410*/  ISETP.LT.AND P5, PT, R91, UR7, !P0 ;  /* 0x000000075b007c0c */ /* 0x000fe2000c7a1270 */
[----:B------:R-:W-:Y:S01]  /*35420*/  IMAD.X R9, R19, 0x1, R68, P6 ;  /* 0x0000000113097824 */ /* 0x000fe200030e0644 */
[----:B---3--:R-:W-:Y:S01]  /*35430*/  ISETP.LT.AND P0, PT, R67, UR4, !P0 ;  /* 0x0000000443007c0c */ /* 0x008fe2000c701270 */
[----:B------:R-:W3:Y:S01]  /*35440*/  LDCU UR4, c[0x0][0x398] ;  /* 0x00007300ff0477ac */ /* 0x000ee20008000800 */
[----:B0-----:R-:W-:-:S02]  /*35450*/  IADD3 R4, P6, PT, R11, R2, RZ ;  /* 0x000000020b047210 */ /* 0x001fc40007fde0ff */
[----:B------:R-:W-:Y:S01]  /*35460*/  PRMT R15, R61, 0x9910, RZ ;  /* 0x000099103d0f7816 */ /* 0x000fe200000000ff */
[----:B------:R-:W0:Y:S01]  /*35470*/  LDCU UR7, c[0x0][0x398] ;  /* 0x00007300ff0777ac */ /* 0x000e220008000800 */
[----:B-----5:R-:W-:-:S05]  /*35480*/  SHF.R.S32.HI R7, RZ, 0x1f, R11 ;  /* 0x0000001fff077819 */ /* 0x020fca000001140b */
[----:B------:R-:W-:Y:S01]  /*35490*/  IMAD.X R5, R7, 0x1, R0, P6 ;  /* 0x0000000107057824 */ /* 0x000fe200030e0600 */
[C---:B------:R-:W-:Y:S02]  /*354a0*/  IADD3 R6, P6, PT, R11.reuse, R3, RZ ;  /* 0x000000030b067210 */ /* 0x040fe40007fde0ff */
[----:B------:R-:W-:Y:S01]  /*354b0*/  SHF.R.S32.HI R15, RZ, 0x8, R15 ;  /* 0x00000008ff0f7819 */ /* 0x000fe2000001140f */
[----:B------:R-:W-:Y:S01]  /*354c0*/  VIADD R11, R11, UR17 ;  /* 0x000000110b0b7c36 */ /* 0x000fe20008000000 */
[----:B------:R-:W-:Y:S01]  /*354d0*/  F2FP.SATFINITE.E5M2.F32.PACK_AB_MERGE_C R63, R63, R62, RZ ;  /* 0x0000003e3f3f723e */ /* 0x000fe200048060ff */
[----:B------:R-:W-:Y:S02]  /*354e0*/  IMAD.X R7, R7, 0x1, R68, P6 ;  /* 0x0000000107077824 */ /* 0x000fe400030e0644 */
[----:B------:R5:W-:Y:S02]  /*354f0*/  @P1 STG.E.U8 desc[UR14][R8.64], R15 ;  /* 0x0000000f08001986 */ /* 0x000be4000c10110e */
[----:B-----5:R-:W-:-:S02]  /*35500*/  SHF.R.S32.HI R15, RZ, 0x1f, R11 ;  /* 0x0000001fff0f7819 */ /* 0x020fc4000001140b */
[----:B------:R-:W-:-:S05]  /*35510*/  IADD3 R8, P6, PT, R11, R2, RZ ;  /* 0x000000020b087210 */ /* 0x000fca0007fde0ff */
[----:B------:R-:W-:Y:S01]  /*35520*/  IMAD.X R9, R15, 0x1, R0, P6 ;  /* 0x000000010f097824 */ /* 0x000fe200030e0600 */
[----:B------:R-:W-:Y:S01]  /*35530*/  F2FP.SATFINITE.E5M2.F32.PACK_AB_MERGE_C R19, R93, R92, RZ ;  /* 0x0000005c5d13723e */ /* 0x000fe200048060ff */
[----:B------:R-:W-:Y:S01]  /*35540*/  VIADD R10, R83, 0x7e ;  /* 0x0000007e530a7836 */ /* 0x000fe20000000000 */
[----:B------:R-:W-:Y:S01]  /*35550*/  F2FP.SATFINITE.E5M2.F32.PACK_AB_MERGE_C R65, R65, R64, RZ ;  /* 0x000000404141723e */ /* 0x000fe200048060ff */
[----:B------:R-:W-:Y:S01]  /*35560*/  VIADD R83, R83, 0x7f ;  /* 0x0000007f53537836 */ /* 0x000fe20000000000 */
[----:B------:R-:W5:Y:S02]  /*35570*/  LDL.LU R92, [R1+0x1f8] ;  /* 0x0001f800015c7983 */ /* 0x000f640000300800 */
[----:B------:R-:W-:Y:S02]  /*35580*/  ISETP.GE.AND P1, PT, R10, UR23, PT ;  /* 0x000000170a007c0c */ /* 0x000fe4000bf26270 */
[----:B------:R-:W5:Y:S01]  /*35590*/  LDL.LU R93, [R1+0x1fc] ;  /* 0x0001fc00015d7983 */ /* 0x000f620000300800 */
[----:B--2---:R-:W-:-:S05]  /*355a0*/  F2FP.SATFINITE.E5M2.F32.PACK_AB_MERGE_C R17, R90, R85, RZ ;  /* 0x000000555a11723e */ /* 0x004fca00048060ff */
[----:B------:R2:W-:Y:S04]  /*355b0*/  @P5 STG.E.U8 desc[UR14][R4.64], R17 ;  /* 0x0000001104005986 */ /* 0x0005e8000c10110e */
[----:B------:R0:W-:Y:S01]  /*355c0*/  @P0 STG.E.U8 desc[UR14][R6.64], R63 ;  /* 0x0000003f06000986 */ /* 0x0001e2000c10110e */
[----:B----4-:R-:W-:Y:S01]  /*355d0*/  ISETP.LT.AND P0, PT, R91, UR5, !P3 ;  /* 0x000000055b007c0c */ /* 0x010fe2000df01270 */
[----:B------:R-:W4:Y:S01]  /*355e0*/  LDCU UR5, c[0x0][0x398] ;  /* 0x00007300ff0577ac */ /* 0x000f220008000800 */
[----:B---3--:R-:W-:Y:S02]  /*355f0*/  ISETP.LT.AND P3, PT, R67, UR4, !P3 ;  /* 0x0000000443007c0c */ /* 0x008fe4000df61270 */
[----:B------:R-:W-:Y:S01]  /*35600*/  PRMT R13, R17, 0x9910, RZ ;  /* 0x00009910110d7816 */ /* 0x000fe200000000ff */
[----:B------:R-:W3:Y:S01]  /*35610*/  LDCU UR4, c[0x0][0x398] ;  /* 0x00007300ff0477ac */ /* 0x000ee20008000800 */
[----:B--2---:R-:W-:-:S02]  /*35620*/  IADD3 R4, P6, PT, R11, R3, RZ ;  /* 0x000000030b047210 */ /* 0x004fc40007fde0ff */
[----:B------:R-:W-:Y:S02]  /*35630*/  PRMT R17, R63, 0x9910, RZ ;  /* 0x000099103f117816 */ /* 0x000fe400000000ff */
[----:B------:R-:W-:Y:S01]  /*35640*/  SHF.R.S32.HI R13, RZ, 0x8, R13 ;  /* 0x00000008ff0d7819 */ /* 0x000fe2000001140d */
[----:B------:R-:W-:Y:S01]  /*35650*/  IMAD.X R5, R15, 0x1, R68, P6 ;  /* 0x000000010f057824 */ /* 0x000fe200030e0644 */
[----:B------:R-:W-:Y:S01]  /*35660*/  SHF.R.S32.HI R17, RZ, 0x8, R17 ;  /* 0x00000008ff117819 */ /* 0x000fe20000011411 */
[----:B------:R-:W-:Y:S02]  /*35670*/  VIADD R11, R11, UR17 ;  /* 0x000000110b0b7c36 */ /* 0x000fe40008000000 */
[----:B------:R2:W-:Y:S01]  /*35680*/  @P0 STG.E.U8 desc[UR14][R8.64], R13 ;  /* 0x0000000d08000986 */ /* 0x0005e2000c10110e */
[----:B-1----:R-:W-:Y:S01]  /*35690*/  ISETP.LT.AND P0, PT, R91, UR6, !P4 ;  /* 0x000000065b007c0c */ /* 0x002fe2000e701270 */
[C---:B------:R-:W-:Y:S01]  /*356a0*/  VIADD R14, R11.reuse, UR17 ;  /* 0x000000110b0e7c36 */ /* 0x040fe20008000000 */
[----:B------:R-:W-:Y:S01]  /*356b0*/  SHF.R.S32.HI R15, RZ, 0x1f, R11 ;  /* 0x0000001fff0f7819 */ /* 0x000fe2000001140b */
[----:B------:R1:W-:Y:S01]  /*356c0*/  @P3 STG.E.U8 desc[UR14][R4.64], R17 ;  /* 0x0000001104003986 */ /* 0x0003e2000c10110e */
[----:B0-----:R-:W-:Y:S01]  /*356d0*/  IADD3 R6, P6, PT, R11, R2, RZ ;  /* 0x000000020b067210 */ /* 0x001fe20007fde0ff */
[----:B------:R-:W0:Y:S01]  /*356e0*/  LDCU UR6, c[0x0][0x398] ;  /* 0x00007300ff0677ac */ /* 0x000e220008000800 */
[----:B----4-:R-:W-:Y:S01]  /*356f0*/  ISETP.LT.AND P4, PT, R67, UR5, !P4 ;  /* 0x0000000543007c0c */ /* 0x010fe2000e781270 */
[----:B------:R-:W4:Y:S01]  /*35700*/  LDCU UR5, c[0x0][0x398] ;  /* 0x00007300ff0577ac */ /* 0x000f220008000800 */
[----:B--2---:R-:W-:Y:S01]  /*35710*/  IADD3 R8, P3, PT, R11, R3, RZ ;  /* 0x000000030b087210 */ /* 0x004fe20007f7e0ff */
[----:B------:R-:W-:-:S04]  /*35720*/  IMAD.X R7, R15, 0x1, R0, P6 ;  /* 0x000000010f077824 */ /* 0x000fc800030e0600 */
[----:B------:R-:W-:Y:S02]  /*35730*/  IMAD.X R9, R15, 0x1, R68, P3 ;  /* 0x000000010f097824 */ /* 0x000fe400018e0644 */
[----:B------:R-:W-:-:S04]  /*35740*/  VIADD R15, R14, UR17 ;  /* 0x000000110e0f7c36 */ /* 0x000fc80008000000 */
[----:B------:R-:W-:Y:S01]  /*35750*/  VIADD R12, R15, UR17 ;  /* 0x000000110f0c7c36 */ /* 0x000fe20008000000 */
[----:B------:R2:W-:Y:S01]  /*35760*/  @P0 STG.E.U8 desc[UR14][R6.64], R19 ;  /* 0x0000001306000986 */ /* 0x0005e2000c10110e */
[----:B------:R-:W-:-:S03]  /*35770*/  ISETP.GE.AND P5, PT, R83, UR27, PT ;  /* 0x0000001b53007c0c */ /* 0x000fc6000bfa6270 */
[----:B------:R-:W-:Y:S02]  /*35780*/  SHF.R.S32.HI R13, RZ, 0x1f, R12 ;  /* 0x0000001fff0d7819 */ /* 0x000fe4000001140c */
[----:B------:R-:W-:Y:S01]  /*35790*/  IADD3 R10, P0, PT, R12, R2, RZ ;  /* 0x000000020c0a7210 */ /* 0x000fe20007f1e0ff */
[----:B------:R1:W-:Y:S01]  /*357a0*/  @P4 STG.E.U8 desc[UR14][R8.64], R65 ;  /* 0x0000004108004986 */ /* 0x0003e2000c10110e */
[C---:B------:R-:W-:Y:S02]  /*357b0*/  ISETP.LT.AND P6, PT, R91.reuse, UR7, !P2 ;  /* 0x000000075b007c0c */ /* 0x040fe4000d7c1270 */
[----:B---3--:R-:W-:Y:S01]  /*357c0*/  ISETP.LT.AND P4, PT, R91, UR4, !P1 ;  /* 0x000000045b007c0c */ /* 0x008fe2000cf81270 */
[----:B------:R-:W-:Y:S01]  /*357d0*/  IMAD.X R11, R13, 0x1, R0, P0 ;  /* 0x000000010d0b7824 */ /* 0x000fe200000e0600 */
[----:B0-----:R-:W-:Y:S02]  /*357e0*/  ISETP.LT.AND P0, PT, R91, UR6, !P5 ;  /* 0x000000065b007c0c */ /* 0x001fe4000ef01270 */
[----:B------:R-:W-:-:S02]  /*357f0*/  ISETP.LT.AND P2, PT, R67, UR8, !P2 ;  /* 0x0000000843007c0c */ /* 0x000fc4000d741270 */
[C---:B----4-:R-:W-:Y:S02]  /*35800*/  ISETP.LT.AND P1, PT, R67.reuse, UR5, !P1 ;  /* 0x0000000543007c0c */ /* 0x050fe4000cf21270 */
[----:B------:R-:W-:Y:S02]  /*35810*/  ISETP.LT.AND P5, PT, R67, UR9, !P5 ;  /* 0x0000000943007c0c */ /* 0x000fe4000efa1270 */
[----:B------:R-:W3:Y:S01]  /*35820*/  LDL.LU R67, [R1+0xce0] ;  /* 0x000ce00001437983 */ /* 0x000ee20000300800 */
[----:B-1----:R-:W-:Y:S02]  /*35830*/  SHF.R.S32.HI R17, RZ, 0x1f, R14 ;  /* 0x0000001fff117819 */ /* 0x002fe4000001140e */
[----:B------:R-:W-:-:S05]  /*35840*/  IADD3 R4, P3, PT, R14, R2, RZ ;  /* 0x000000020e047210 */ /* 0x000fca0007f7e0ff */
[----:B------:R-:W-:Y:S01]  /*35850*/  IMAD.X R5, R17, 0x1, R0, P3 ;  /* 0x0000000111057824 */ /* 0x000fe200018e0600 */
[----:B------:R-:W-:-:S05]  /*35860*/  IADD3 R12, P3, PT, R12, R3, RZ ;  /* 0x000000030c0c7210 */ /* 0x000fca0007f7e0ff */
[--C-:B------:R-:W-:Y:S01]  /*35870*/  IMAD.X R13, R13, 0x1, R68.reuse, P3 ;  /* 0x000000010d0d7824 */ /* 0x100fe200018e0644 */
[----:B--2---:R-:W-:Y:S02]  /*35880*/  IADD3 R6, P3, PT, R14, R3, RZ ;  /* 0x000000030e067210 */ /* 0x004fe40007f7e0ff */
[----:B------:R-:W-:Y:S02]  /*35890*/  PRMT R14, R19, 0x9910, RZ ;  /* 0x00009910130e7816 */ /* 0x000fe400000000ff */
[----:B------:R-:W-:Y:S01]  /*358a0*/  SHF.R.S32.HI R19, RZ, 0x1f, R15 ;  /* 0x0000001fff137819 */ /* 0x000fe2000001140f */
[----:B------:R-:W-:Y:S01]  /*358b0*/  IMAD.X R7, R17, 0x1, R68, P3 ;  /* 0x0000000111077824 */ /* 0x000fe200018e0644 */
[----:B------:R-:W-:-:S05]  /*358c0*/  IADD3 R8, P3, PT, R15, R2, RZ ;  /* 0x000000020f087210 */ /* 0x000fca0007f7e0ff */
[----:B------:R-:W-:Y:S01]  /*358d0*/  IMAD.X R9, R19, 0x1, R0, P3 ;  /* 0x0000000113097824 */ /* 0x000fe200018e0600 */
[----:B------:R-:W-:Y:S02]  /*358e0*/  IADD3 R2, P3, PT, R15, R3, RZ ;  /* 0x000000030f027210 */ /* 0x000fe40007f7e0ff */
[----:B------:R-:W-:Y:S02]  /*358f0*/  PRMT R17, R65, 0x9910, RZ ;  /* 0x0000991041117816 */ /* 0x000fe400000000ff */
[----:B------:R-:W-:Y:S01]  /*35900*/  SHF.R.S32.HI R15, RZ, 0x8, R14 ;  /* 0x00000008ff0f7819 */ /* 0x000fe2000001140e */
[----:B------:R-:W-:Y:S01]  /*35910*/  IMAD.X R3, R19, 0x1, R68, P3 ;  /* 0x0000000113037824 */ /* 0x000fe200018e0644 */
[----:B-----5:R-:W-:Y:S02]  /*35920*/  F2FP.SATFINITE.E5M2.F32.PACK_AB_MERGE_C R23, R93, R92, RZ ;  /* 0x0000005c5d17723e */ /* 0x020fe400048060ff */
[----:B------:R-:W-:Y:S02]  /*35930*/  SHF.R.S32.HI R17, RZ, 0x8, R17 ;  /* 0x00000008ff117819 */ /* 0x000fe40000011411 */
[----:B------:R-:W-:Y:S01]  /*35940*/  PRMT R19, R23, 0x9910, RZ ;  /* 0x0000991017137816 */ /* 0x000fe200000000ff */
[----:B------:R0:W-:Y:S03]  /*35950*/  @P6 STG.E.U8 desc[UR14][R4.64], R15 ;  /* 0x0000000f04006986 */ /* 0x0001e6000c10110e */
[----:B------:R-:W-:Y:S01]  /*35960*/  SHF.R.S32.HI R19, RZ, 0x8, R19 ;  /* 0x00000008ff137819 */ /* 0x000fe20000011413 */
[----:B------:R0:W-:Y:S04]  /*35970*/  @P2 STG.E.U8 desc[UR14][R6.64], R17 ;  /* 0x0000001106002986 */ /* 0x0001e8000c10110e */
[----:B------:R0:W-:Y:S01]  /*35980*/  @P4 STG.E.U8 desc[UR14][R8.64], R23 ;  /* 0x0000001708004986 */ /* 0x0001e2000c10110e */
[----:B---3--:R-:W-:-:S04]  /*35990*/  F2FP.SATFINITE.E5M2.F32.PACK_AB_MERGE_C R67, R67, R66, RZ ;  /* 0x000000424343723e */ /* 0x008fc800048060ff */
[----:B------:R-:W-:Y:S01]  /*359a0*/  PRMT R21, R67, 0x9910, RZ ;  /* 0x0000991043157816 */ /* 0x000fe200000000ff */
[----:B------:R0:W-:Y:S03]  /*359b0*/  @P1 STG.E.U8 desc[UR14][R2.64], R67 ;  /* 0x0000004302001986 */ /* 0x0001e6000c10110e */
[----:B------:R-:W-:Y:S01]  /*359c0*/  SHF.R.S32.HI R21, RZ, 0x8, R21 ;  /* 0x00000008ff157819 */ /* 0x000fe20000011415 */
[----:B------:R0:W-:Y:S04]  /*359d0*/  @P0 STG.E.U8 desc[UR14][R10.64], R19 ;  /* 0x000000130a000986 */ /* 0x0001e8000c10110e */
[----:B------:R0:W-:Y:S01]  /*359e0*/  @P5 STG.E.U8 desc[UR14][R12.64], R21 ;  /* 0x000000150c005986 */ /* 0x0001e2000c10110e */
[----:B------:R-:W-:Y:S06]  /*359f0*/  BAR.SYNC.DEFER_BLOCKING 0x0 ;  /* 0x0000000000007b1d */ /* 0x000fec0000010000 */
[----:B------:R-:W-:Y:S05]  /*35a00*/  BRA.U UP0, `(.L_x_19) ;  /* 0x0000000100a07547 */ /* 0x000fea000b800000 */
[----:B------:R-:W1:Y:S01]  /*35a10*/  S2UR UR5, SR_CgaCtaId ;  /* 0x00000000000579c3 */ /* 0x000e620000008800 */
[----:B------:R-:W-:Y:S01]  /*35a20*/  NOP ;  /* 0x0000000000007918 */ /* 0x000fe20000000000 */
[----:B------:R-:W-:Y:S01]  /*35a30*/  UMOV UR4, 0x50 ;  /* 0x0000005000047882 */ /* 0x000fe20000000000 */
[----:B------:R-:W-:Y:S02]  /*35a40*/  IMAD.U32 R0, RZ, RZ, UR16 ;  /* 0x00000010ff007e24 */ /* 0x000fe4000f8e00ff */
[----:B0-----:R-:W-:Y:S02]  /*35a50*/  IMAD.MOV.U32 R3, RZ, RZ, 0xff ;  /* 0x000000ffff037424 */ /* 0x001fe400078e00ff */
[----:B------:R-:W-:Y:S01]  /*35a60*/  IMAD.MOV.U32 R7, RZ, RZ, 0x1 ;  /* 0x00000001ff077424 */ /* 0x000fe200078e00ff */
[----:B------:R-:W-:-:S04]  /*35a70*/  LOP3.LUT R0, R0, 0xffff, RZ, 0xc0, !PT ;  /* 0x0000ffff00007812 */ /* 0x000fc800078ec0ff */
[----:B------:R-:W-:-:S05]  /*35a80*/  SHF.R.U32.HI R0, RZ, 0x5, R0 ;  /* 0x00000005ff007819 */ /* 0x000fca0000011600 */
[----:B------:R-:W-:Y:S01]  /*35a90*/  VIADD R2, R0, 0x10 ;  /* 0x0000001000027836 */ /* 0x000fe20000000000 */
[----:B------:R-:W-:Y:S01]  /*35aa0*/  SHF.L.U32 R0, R3, R0, RZ ;  /* 0x0000000003007219 */ /* 0x000fe200000006ff */
[----:B-1----:R-:W-:-:S03]  /*35ab0*/  ULEA UR6, UR5, UR4, 0x18 ;  /* 0x0000000405067291 */ /* 0x002fc6000f8ec0ff */
[----:B------:R-:W-:-:S04]  /*35ac0*/  SHF.L.U32 R3, R7, R2, RZ ;  /* 0x0000000207037219 */ /* 0x000fc800000006ff */
[----:B------:R-:W-:Y:S02]  /*35ad0*/  LOP3.LUT R0, R3, R0, RZ, 0xfc, !PT ;  /* 0x0000000003007212 */ /* 0x000fe400078efcff */
[----:B------:R-:W0:Y:S02]  /*35ae0*/  LDS R5, [UR6] ;  /* 0x00000006ff057984 */ /* 0x000e240008000800 */
[C---:B------:R-:W-:Y:S02]  /*35af0*/  LOP3.LUT R2, R0.reuse, 0xffff, RZ, 0xc0, !PT ;  /* 0x0000ffff00027812 */ /* 0x040fe400078ec0ff */
[----:B0-----:R-:W-:-:S04]  /*35b00*/  LOP3.LUT R3, R0, 0xffff, R5, 0x80, !PT ;  /* 0x0000ffff00037812 */ /* 0x001fc800078e8005 */
[----:B------:R-:W-:-:S13]  /*35b10*/  ISETP.NE.AND P0, PT, R3, R2, PT ;  /* 0x000000020300720c */ /* 0x000fda0003f05270 */
[----:B------:R-:W-:Y:S05]  /*35b20*/  @P0 BRA `(.L_x_20) ;  /* 0x0000000000500947 */ /* 0x000fea0003800000 */
[----:B------:R-:W-:Y:S02]  /*35b30*/  SHF.R.U32.HI R5, RZ, 0x10, R5 ;  /* 0x00000010ff057819 */ /* 0x000fe40000011605 */
[----:B------:R-:W-:-:S04]  /*35b40*/  SHF.R.U32.HI R2, RZ, 0x10, R0 ;  /* 0x00000010ff027819 */ /* 0x000fc80000011600 */
[----:B------:R-:W-:-:S04]  /*35b50*/  LOP3.LUT R5, R5, R2, RZ, 0xc0, !PT ;  /* 0x0000000205057212 */ /* 0x000fc800078ec0ff */
[----:B------:R-:W-:-:S13]  /*35b60*/  ISETP.NE.AND P0, PT, R5, R2, PT ;  /* 0x000000020500720c */ /* 0x000fda0003f05270 */
[----:B------:R-:W-:Y:S05]  /*35b70*/  @P0 BRA `(.L_x_21) ;  /* 0x0000000000300947 */ /* 0x000fea0003800000 */
[----:B------:R-:W-:Y:S01]  /*35b80*/  R2UR UR4, R0 ;  /* 0x00000000000472ca */ /* 0x000fe200000e0000 */
[----:B------:R-:W-:Y:S01]  /*35b90*/  VOTEU.ANY UR5, UPT, PT ;  /* 0x0000000000057886 */ /* 0x000fe200038e0100 */
[----:B------:R-:W0:Y:S01]  /*35ba0*/  S2R R0, SR_LANEID ;  /* 0x0000000000007919 */ /* 0x000e220000000000 */
[----:B------:R-:W-:-:S10]  /*35bb0*/  UFLO.U32 UR5, UR5 ;  /* 0x00000005000572bd */ /* 0x000fd400080e0000 */
[----:B------:R-:W-:-:S06]  /*35bc0*/  ULOP3.LUT UR4, URZ, UR4, URZ, 0x33, !UPT ;  /* 0x00000004ff047292 */ /* 0x000fcc000f8e33ff */
[----:B------:R-:W-:-:S04]  /*35bd0*/  IMAD.U32 R2, RZ, RZ, UR4 ;  /* 0x00000004ff027e24 */ /* 0x000fc8000f8e00ff */
[----:B------:R-:W1:Y:S02]  /*35be0*/  REDUX UR7, R2 ;  /* 0x00000000020773c4 */ /* 0x000e640000000000 */
[----:B------:R2:W-:Y:S01]  /*35bf0*/  UTCATOMSWS.AND URZ, UR4 ;  /* 0x0000000400ff79e3 */ /* 0x0005e20008000000 */
[----:B0-----:R-:W-:Y:S01]  /*35c00*/  ISETP.EQ.U32.AND P0, PT, R0, UR5, PT ;  /* 0x0000000500007c0c */ /* 0x001fe2000bf02070 */
[----:B-1----:R-:W-:-:S12]  /*35c10*/  IMAD.U32 R0, RZ, RZ, UR7 ;  /* 0x00000007ff007e24 */ /* 0x002fd8000f8e00ff */
[----:B------:R2:W-:Y:S01]  /*35c20*/  @P0 ATOMS.AND RZ, [UR6], R0 ;  /* 0x00000000ffff098c */ /* 0x0005e2000a800006 */
[----:B------:R-:W-:Y:S05]  /*35c30*/  BRA `(.L_x_19) ;  /* 0x0000000000147947 */ /* 0x000fea0003800000 */
.L_x_21:
[----:B------:R-:W-:-:S07]  /*35c40*/  MOV R2, 0x35c60 ;  /* 0x00035c6000027802 */ /* 0x000fce0000000f00 */
[----:B------:R-:W-:Y:S05]  /*35c50*/  CALL.REL.NOINC `($__internal_0_$__cuda_sm10x_tcgen05_guardrail_trap_col_being_dealloced_not_returned_by_alloc) ;  /* 0x00000000005c7944 */ /* 0x000fea0003c00000 */
[----:B------:R-:W-:Y:S05]  /*35c60*/  BRA `(.L_x_19) ;  /* 0x0000000000087947 */ /* 0x000fea0003800000 */
.L_x_20:
[----:B------:R-:W-:-:S07]  /*35c70*/  MOV R2, 0x35c90 ;  /* 0x00035c9000027802 */ /* 0x000fce0000000f00 */
[----:B------:R-:W-:Y:S05]  /*35c80*/  CALL.REL.NOINC `($__internal_2_$__cuda_sm10x_tcgen05_guardrail_trap_unallocated_columns_being_dealloced) ;  /* 0x0000000000687944 */ /* 0x000fea0003c00000 */
.L_x_19:
[----:B------:R-:W-:Y:S01]  /*35c90*/  NOP ;  /* 0x0000000000007918 */ /* 0x000fe20000000000 */
[----:B--2---:R-:W-:Y:S05]  /*35ca0*/  EXIT ;  /* 0x000000000000794d */ /* 0x004fea0003800000 */
.L_x_7:
[----:B------:R-:W-:-:S07]  /*35cb0*/  IMAD.MOV.U32 R3, RZ, RZ, R2 ;  /* 0x000000ffff037224 */ /* 0x000fce00078e0002 */
.L_x_22:
[----:B0-----:R0:W1:Y:S02]  /*35cc0*/  SYNCS.PHASECHK.TRANS64.TRYWAIT P1, [R9+URZ], R3 ;  /* 0x00000003090075a7 */ /* 0x00106400080211ff */
[----:B-1----:R-:W-:Y:S05]  /*35cd0*/  @!P1 NANOSLEEP.SYNCS 0x989680 ;  /* 0x009896800000995d */ /* 0x002fea0003900000 */
[----:B------:R-:W1:Y:S02]  /*35ce0*/  @!P1 SYNCS.PHASECHK.TRANS64 P1, [R9+URZ], R3 ;  /* 0x00000003090095a7 */ /* 0x000e6400080210ff */
[----:B-1----:R-:W-:Y:S05]  /*35cf0*/  @!P1 BRA `(.L_x_22) ;  /* 0xfffffffc00f09947 */ /* 0x002fea000383ffff */
[----:B------:R-:W-:Y:S05]  /*35d00*/  BRA `(.L_x_6) ;  /* 0xfffffca400887947 */ /* 0x000fea000383ffff */
.L_x_10:
[----:B------:R-:W-:-:S07]  /*35d10*/  IMAD.MOV.U32 R3, RZ, RZ, R2 ;  /* 0x000000ffff037224 */ /* 0x000fce00078e0002 */
.L_x_23:
[----:B0-----:R0:W1:Y:S02]  /*35d20*/  SYNCS.PHASECHK.TRANS64.TRYWAIT P0, [R9+URZ], R3 ;  /* 0x00000003090075a7 */ /* 0x00106400080011ff */
[----:B-1----:R-:W-:Y:S05]  /*35d30*/  @!P0 NANOSLEEP.SYNCS 0x989680 ;  /* 0x009896800000895d */ /* 0x002fea0003900000 */
[----:B------:R-:W1:Y:S02]  /*35d40*/  @!P0 SYNCS.PHASECHK.TRANS64 P0, [R9+URZ], R3 ;  /* 0x00000003090085a7 */ /* 0x000e6400080010ff */
[----:B-1----:R-:W-:Y:S05]  /*35d50*/  @!P0 BRA `(.L_x_23) ;  /* 0xfffffffc00f08947 */ /* 0x002fea000383ffff */
[----:B------:R-:W-:Y:S05]  /*35d60*/  BRA `(.L_x_9) ;  /* 0xfffffca400ec7947 */ /* 0x000fea000383ffff */
.L_x_14:
[----:B------:R-:W0:Y:S02]  /*35d70*/  SYNCS.PHASECHK.TRANS64.TRYWAIT P2, [UR8], R9 ;  /* 0x00000009ff0075a7 */ /* 0x000e240008041108 */
[----:B0-----:R-:W-:Y:S05]  /*35d80*/  @!P2 BRA `(.L_x_14) ;  /* 0xfffffffc00f8a947 */ /* 0x001fea000383ffff */
[----:B------:R-:W-:Y:S05]  /*35d90*/  BRA `(.L_x_24) ;  /* 0xfffffe8400a47947 */ /* 0x000fea000383ffff */
.L_x_18:
[----:B------:R-:W0:Y:S02]  /*35da0*/  SYNCS.PHASECHK.TRANS64.TRYWAIT P1, [UR8], R3 ;  /* 0x00000003ff0075a7 */ /* 0x000e240008021108 */
[----:B0-----:R-:W-:Y:S05]  /*35db0*/  @!P1 BRA `(.L_x_18) ;  /* 0xfffffffc00f89947 */ /* 0x001fea000383ffff */
[----:B------:R-:W-:Y:S05]  /*35dc0*/  BRA `(.L_x_17) ;  /* 0xffffff4c00947947 */ /* 0x000fea000383ffff */
        .weak           $__internal_0_$__cuda_sm10x_tcgen05_guardrail_trap_col_being_dealloced_not_returned_by_alloc
        .type           $__internal_0_$__cuda_sm10x_tcgen05_guardrail_trap_col_being_dealloced_not_returned_by_alloc,@function
        .size           $__internal_0_$__cuda_sm10x_tcgen05_guardrail_trap_col_being_dealloced_not_returned_by_alloc,($__internal_1_$__cuda_sm10x_tcgen05_guardrail_trap_phase_invalid_during_alloc - $__internal_0_$__cuda_sm10x_tcgen05_guardrail_trap_col_being_dealloced_not_returned_by_alloc)
$__internal_0_$__cuda_sm10x_tcgen05_guardrail_trap_col_being_dealloced_not_returned_by_alloc:
[----:B------:R-:W-:Y:S05]  /*35dd0*/  BPT.TRAP 0x1 ;  /* 0x000000040000795c */ /* 0x000fea0000300000 */
[----:B------:R-:W-:-:S04]  /*35de0*/  IMAD.MOV.U32 R3, RZ, RZ, 0x0 ;  /* 0x00000000ff037424 */ /* 0x000fc800078e00ff */
[----:B------:R-:W-:Y:S05]  /*35df0*/  RET.REL.NODEC R2 `(matmul_kernel) ;  /* 0xfffffca002807950 */ /* 0x000fea0003c3ffff */
        .weak           $__internal_1_$__cuda_sm10x_tcgen05_guardrail_trap_phase_invalid_during_alloc
        .type           $__internal_1_$__cuda_sm10x_tcgen05_guardrail_trap_phase_invalid_during_alloc,@function
        .size           $__internal_1_$__cuda_sm10x_tcgen05_guardrail_trap_phase_invalid_during_alloc,($__internal_2_$__cuda_sm10x_tcgen05_guardrail_trap_unallocated_columns_being_dealloced - $__internal_1_$__cuda_sm10x_tcgen05_guardrail_trap_phase_invalid_during_alloc)
$__internal_1_$__cuda_sm10x_tcgen05_guardrail_trap_phase_invalid_during_alloc:
[----:B------:R-:W-:Y:S05]  /*35e00*/  BPT.TRAP 0x1 ;  /* 0x000000040000795c */ /* 0x000fea0000300000 */
[----:B------:R-:W-:-:S04]  /*35e10*/  IMAD.MOV.U32 R3, RZ, RZ, 0x0 ;  /* 0x00000000ff037424 */ /* 0x000fc800078e00ff */
[----:B------:R-:W-:Y:S05]  /*35e20*/  RET.REL.NODEC R2 `(matmul_kernel) ;  /* 0xfffffca002747950 */ /* 0x000fea0003c3ffff */
        .weak           $__internal_2_$__cuda_sm10x_tcgen05_guardrail_trap_unallocated_columns_being_dealloced
        .type           $__internal_2_$__cuda_sm10x_tcgen05_guardrail_trap_unallocated_columns_being_dealloced,@function
        .size           $__internal_2_$__cuda_sm10x_tcgen05_guardrail_trap_unallocated_columns_being_dealloced,(.L_x_28 - $__internal_2_$__cuda_sm10x_tcgen05_guardrail_trap_unallocated_columns_being_dealloced)
$__internal_2_$__cuda_sm10x_tcgen05_guardrail_trap_unallocated_columns_being_dealloced:
[----:B------:R-:W-:Y:S05]  /*35e30*/  BPT.TRAP 0x1 ;  /* 0x000000040000795c */ /* 0x000fea0000300000 */
[----:B------:R-:W-:-:S04]  /*35e40*/  IMAD.MOV.U32 R3, RZ, RZ, 0x0 ;  /* 0x00000000ff037424 */ /* 0x000fc800078e00ff */
[----:B------:R-:W-:Y:S05]  /*35e50*/  RET.REL.NODEC R2 `(matmul_kernel) ;  /* 0xfffffca002687950 */ /* 0x000fea0003c3ffff */
.L_x_25:
[----:B------:R-:W-:-:S00]  /*35e60*/  BRA `(.L_x_25) ;  /* 0xfffffffc00fc7947 */ /* 0x000fc0000383ffff */
[----:B------:R-:W-:-:S00]  /*35e70*/  NOP ;  /* 0x0000000000007918 */ /* 0x000fc00000000000 */
        /* <DEDUP_REMOVED lines=8> */
.L_x_28:


//--------------------- .nv.shared.matmul_kernel  --------------------------
	.section	.nv.shared.matmul_kernel,"aw",@nobits
	.sectionflags	@""
	.align	16
	.zero		1024


//--------------------- .nv.shared.reserved.0     --------------------------
	.section	.nv.shared.reserved.0,"aw",@nobits
	.align	8
	.weak		__nv_reservedSMEM_offset_0_alias
	.size		__nv_reservedSMEM_offset_0_alias, 0, 64
	.other		__nv_reservedSMEM_offset_0_alias,@"STO_CUDA_RESERVED_SHARED STV_DEFAULT"
__nv_reservedSMEM_offset_0_alias:
	.zero		0
.nv.shared.reserved.0:
	.zero		64
	.weak		__nv_reservedSMEM_allocation_phase
	.type		__nv_reservedSMEM_allocation_phase,@object
	.size		__nv_reservedSMEM_allocation_phase,(.L_0 - __nv_reservedSMEM_allocation_phase)
__nv_reservedSMEM_allocation_phase:
	.zero		1
.L_0:
	.zero		7
	.weak		__nv_reservedSMEM_devtool_atexit_pc
	.type		__nv_reservedSMEM_devtool_atexit_pc,@object
	.size		__nv_reservedSMEM_devtool_atexit_pc,(__nv_reservedSMEM_allocation_mask - __nv_reservedSMEM_devtool_atexit_pc)
__nv_reservedSMEM_devtool_atexit_pc:
	.zero		8
	.weak		__nv_reservedSMEM_allocation_mask
	.type		__nv_reservedSMEM_allocation_mask,@object
	.size		__nv_reservedSMEM_allocation_mask,(.L_2 - __nv_reservedSMEM_allocation_mask)
__nv_reservedSMEM_allocation_mask:
	.zero		4
.L_2:
	.zero		4
	.weak		__nv_reservedSMEM_tmem_allocation_pipeline_mbarrier
	.type		__nv_reservedSMEM_tmem_allocation_pipeline_mbarrier,@object
	.size		__nv_reservedSMEM_tmem_allocation_pipeline_mbarrier,(__nv_reservedSMEM_tmem_allocation_pipeline_mbarrier_parity - __nv_reservedSMEM_tmem_allocation_pipeline_mbarrier)
__nv_reservedSMEM_tmem_allocation_pipeline_mbarrier:
	.zero		8
	.weak		__nv_reservedSMEM_tmem_allocation_pipeline_mbarrier_parity
	.type		__nv_reservedSMEM_tmem_allocation_pipeline_mbarrier_parity,@object
	.size		__nv_reservedSMEM_tmem_allocation_pipeline_mbarrier_parity,(.L_4 - __nv_reservedSMEM_tmem_allocation_pipeline_mbarrier_parity)
__nv_reservedSMEM_tmem_allocation_pipeline_mbarrier_parity:
	.zero		4
.L_4:


//--------------------- .nv.constant0.matmul_kernel --------------------------
	.section	.nv.constant0.matmul_kernel,"a",@progbits
	.sectionflags	@""
	.align	4
.nv.constant0.matmul_kernel:
	.zero		976


//--------------------- SYMBOLS --------------------------

	.type		.nv.reservedSmem.offset0,@object
	.size		.nv.reservedSmem.offset0,0x4
	.type		.nv.reservedSmem.cap,@object
	.size		.nv.reservedSmem.cap,0x4
